// auto-generated by cutlass_sweep.epilogue — config: {"arch": "sm_90", "cluster_m": 2, "cluster_n": 1, "dtype": "e4m3", "fusion": "sigmoid", "tile_k": 64, "tile_m": 256, "tile_n": 64}
#include "cutlass/cutlass.h"
#include "cutlass/gemm/collective/collective_builder.hpp"
#include "cutlass/gemm/device/gemm_universal_adapter.h"
#include "cutlass/gemm/kernel/gemm_universal.hpp"
#include "cutlass/epilogue/collective/collective_builder.hpp"
#include "cutlass/epilogue/fusion/operations.hpp"
#include "cutlass/epilogue/thread/activation.h"

using Elem = cutlass::float_e4m3_t;
using Acc  = float;
using TileShape    = cute::Shape<cute::_256, cute::_64, cute::_64>;
using ClusterShape = cute::Shape<cute::_2, cute::_1, cute::_1>;
using FusionOp     = cutlass::epilogue::fusion::LinCombEltAct<cutlass::epilogue::thread::Sigmoid, Elem, Acc>;

using CollectiveEpilogue = typename cutlass::epilogue::collective::CollectiveBuilder<
    cutlass::arch::Sm90, cutlass::arch::OpClassTensorOp,
    TileShape, ClusterShape,
    cutlass::epilogue::collective::EpilogueTileAuto,
    Acc, Acc,
    Elem, cutlass::layout::RowMajor, 128 / cutlass::sizeof_bits<Elem>::value,
    Elem, cutlass::layout::RowMajor, 128 / cutlass::sizeof_bits<Elem>::value,
    cutlass::epilogue::TmaWarpSpecializedCooperative,
    FusionOp
  >::CollectiveOp;

using CollectiveMainloop = typename cutlass::gemm::collective::CollectiveBuilder<
    cutlass::arch::Sm90, cutlass::arch::OpClassTensorOp,
    Elem, cutlass::layout::RowMajor, 128 / cutlass::sizeof_bits<Elem>::value,
    Elem, cutlass::layout::ColumnMajor, 128 / cutlass::sizeof_bits<Elem>::value,
    Acc,
    TileShape, ClusterShape,
    cutlass::gemm::collective::StageCountAutoCarveout<
        static_cast<int>(sizeof(typename CollectiveEpilogue::SharedStorage))>,
    cutlass::gemm::KernelTmaWarpSpecializedCooperative
  >::CollectiveOp;

using GemmKernel = cutlass::gemm::kernel::GemmUniversal<
    cute::Shape<int,int,int,int>, CollectiveMainloop, CollectiveEpilogue>;
using Gemm = cutlass::gemm::device::GemmUniversalAdapter<GemmKernel>;

auto* _anchor = &cutlass::device_kernel<GemmKernel>;


// ===== COMPILED SASS (sm_90a) =====

	.target	sm_90a

	.elftype	@"ET_EXEC"


//--------------------- .note.nv.tkinfo           --------------------------
	.section	.note.nv.tkinfo,"",@"SHT_NOTE"
	.sectionflags	@"SHF_NOTE_NV_TKINFO"
	.tkinfo
        /*0018*/ 	.word	0x00000002
        /*0030*/ 	.string	""
        /*0030*/ 	.string	"ptxas"
        /*0030*/ 	.string	"Cuda compilation tools, release 13.0, V13.0.88"
        /*0030*/ 	.string	"Build cuda_13.0.r13.0/compiler.36424714_0"
        /*0030*/ 	.string	"-arch sm_90a -m 64 "



//--------------------- .note.nv.cuinfo           --------------------------
	.section	.note.nv.cuinfo,"",@"SHT_NOTE"
	.sectionflags	@"SHF_NOTE_NV_CUINFO"
        /*0018*/ 	.short	0x0002
        /*001a*/ 	.short	0x005a
        /*001c*/ 	.short	0x0082
	.zero		2


//--------------------- .nv.info                  --------------------------
	.section	.nv.info,"",@"SHT_CUDA_INFO"
	.align	4


	//----- nvinfo : EIATTR_REGCOUNT
	.align		4
        /*0000*/ 	.byte	0x04, 0x2f
        /*0002*/ 	.short	(.L_16 - .L_15)
	.align		4
.L_15:
        /*0004*/ 	.word	index@(_ZN7cutlass13device_kernelINS_4gemm6kernel13GemmUniversalIN4cute5tupleIJiiiiEEENS1_10collective13CollectiveMmaINS1_37MainloopSm90TmaGmmaWarpSpecializedFP8ILi10ENS5_IJNS4_1CILi2EEENSA_ILi1EEESC_EEENS1_35KernelTmaWarpSpecializedCooperativeEEENS5_IJNSA_ILi256EEENSA_ILi64EEESH_EEENS_12float_e4m3_tENS5_IJlSC_lEEESJ_SK_NS4_8TiledMMAINS4_8MMA_AtomIJNS4_4SM904GMMA30MMA_64x64x32_F32E4M3E4M3_SS_TNILNSO_7ScaleInE1ELSQ_1EEEEEENS4_6LayoutISD_NS5_IJSC_NSA_ILi0EEESU_EEEEENS5_IJNS4_10UnderscoreESX_SX_EEEEENS4_13SM90_TMA_LOADENS4_14ComposedLayoutINS4_7SwizzleILi2ELi4ELi3EEENS4_18smem_ptr_flag_bitsILi8EEENST_INS5_IJNSA_ILi8EEESH_EEENS5_IJSH_SC_EEEEEEEvNS4_8identityENS4_23SM90_TMA_LOAD_MULTICASTES1A_vS1B_EENS_8epilogue10collective18CollectiveEpilogueINS1E_22Sm90TmaWarpSpecializedILi4ELi2ELi16ELb0ELb0EEEJSI_NS5_IJNSA_ILi128EEENSA_ILi32EEEEEESJ_SK_SJ_SK_NS1E_6fusion15FusionCallbacksIS1I_NS1M_13LinCombEltActINS1E_6thread7SigmoidESJ_fSJ_fLNS_15FloatRoundStyleE2EEESI_S1L_JEEES10_NS11_INS12_ILi1ELi4ELi3EEES15_NST_INS5_IJS16_S1K_EEENS5_IJS1K_SC_EEEEEEENS4_39AutoVectorizingCopyWithAssumedAlignmentILi128EEENS4_14SM90_TMA_STOREES1Y_S20_NS4_9Copy_AtomIJNS4_17SM90_U32x4_STSM_NENS_6half_tEEEEvEEEvvEEEEvNT_6ParamsE)
        /*0008*/ 	.word	0x000000a8


	//----- nvinfo : EIATTR_FRAME_SIZE
	.align		4
.L_16:
        /*000c*/ 	.byte	0x04, 0x11
        /*000e*/ 	.short	(.L_18 - .L_17)
	.align		4
.L_17:
        /*0010*/ 	.word	index@($__internal_0_$__cuda_sm20_rcp_rn_f32_slowpath)
        /*0014*/ 	.word	0x00000000


	//----- nvinfo : EIATTR_FRAME_SIZE
	.align		4
.L_18:
        /*0018*/ 	.byte	0x04, 0x11
        /*001a*/ 	.short	(.L_20 - .L_19)
	.align		4
.L_19:
        /*001c*/ 	.word	index@(_ZN7cutlass13device_kernelINS_4gemm6kernel13GemmUniversalIN4cute5tupleIJiiiiEEENS1_10collective13CollectiveMmaINS1_37MainloopSm90TmaGmmaWarpSpecializedFP8ILi10ENS5_IJNS4_1CILi2EEENSA_ILi1EEESC_EEENS1_35KernelTmaWarpSpecializedCooperativeEEENS5_IJNSA_ILi256EEENSA_ILi64EEESH_EEENS_12float_e4m3_tENS5_IJlSC_lEEESJ_SK_NS4_8TiledMMAINS4_8MMA_AtomIJNS4_4SM904GMMA30MMA_64x64x32_F32E4M3E4M3_SS_TNILNSO_7ScaleInE1ELSQ_1EEEEEENS4_6LayoutISD_NS5_IJSC_NSA_ILi0EEESU_EEEEENS5_IJNS4_10UnderscoreESX_SX_EEEEENS4_13SM90_TMA_LOADENS4_14ComposedLayoutINS4_7SwizzleILi2ELi4ELi3EEENS4_18smem_ptr_flag_bitsILi8EEENST_INS5_IJNSA_ILi8EEESH_EEENS5_IJSH_SC_EEEEEEEvNS4_8identityENS4_23SM90_TMA_LOAD_MULTICASTES1A_vS1B_EENS_8epilogue10collective18CollectiveEpilogueINS1E_22Sm90TmaWarpSpecializedILi4ELi2ELi16ELb0ELb0EEEJSI_NS5_IJNSA_ILi128EEENSA_ILi32EEEEEESJ_SK_SJ_SK_NS1E_6fusion15FusionCallbacksIS1I_NS1M_13LinCombEltActINS1E_6thread7SigmoidESJ_fSJ_fLNS_15FloatRoundStyleE2EEESI_S1L_JEEES10_NS11_INS12_ILi1ELi4ELi3EEES15_NST_INS5_IJS16_S1K_EEENS5_IJS1K_SC_EEEEEEENS4_39AutoVectorizingCopyWithAssumedAlignmentILi128EEENS4_14SM90_TMA_STOREES1Y_S20_NS4_9Copy_AtomIJNS4_17SM90_U32x4_STSM_NENS_6half_tEEEEvEEEvvEEEEvNT_6ParamsE)
        /*0020*/ 	.word	0x00000000


	//----- nvinfo : EIATTR_MIN_STACK_SIZE
	.align		4
.L_20:
        /*0024*/ 	.byte	0x04, 0x12
        /*0026*/ 	.short	(.L_22 - .L_21)
	.align		4
.L_21:
        /*0028*/ 	.word	index@(_ZN7cutlass13device_kernelINS_4gemm6kernel13GemmUniversalIN4cute5tupleIJiiiiEEENS1_10collective13CollectiveMmaINS1_37MainloopSm90TmaGmmaWarpSpecializedFP8ILi10ENS5_IJNS4_1CILi2EEENSA_ILi1EEESC_EEENS1_35KernelTmaWarpSpecializedCooperativeEEENS5_IJNSA_ILi256EEENSA_ILi64EEESH_EEENS_12float_e4m3_tENS5_IJlSC_lEEESJ_SK_NS4_8TiledMMAINS4_8MMA_AtomIJNS4_4SM904GMMA30MMA_64x64x32_F32E4M3E4M3_SS_TNILNSO_7ScaleInE1ELSQ_1EEEEEENS4_6LayoutISD_NS5_IJSC_NSA_ILi0EEESU_EEEEENS5_IJNS4_10UnderscoreESX_SX_EEEEENS4_13SM90_TMA_LOADENS4_14ComposedLayoutINS4_7SwizzleILi2ELi4ELi3EEENS4_18smem_ptr_flag_bitsILi8EEENST_INS5_IJNSA_ILi8EEESH_EEENS5_IJSH_SC_EEEEEEEvNS4_8identityENS4_23SM90_TMA_LOAD_MULTICASTES1A_vS1B_EENS_8epilogue10collective18CollectiveEpilogueINS1E_22Sm90TmaWarpSpecializedILi4ELi2ELi16ELb0ELb0EEEJSI_NS5_IJNSA_ILi128EEENSA_ILi32EEEEEESJ_SK_SJ_SK_NS1E_6fusion15FusionCallbacksIS1I_NS1M_13LinCombEltActINS1E_6thread7SigmoidESJ_fSJ_fLNS_15FloatRoundStyleE2EEESI_S1L_JEEES10_NS11_INS12_ILi1ELi4ELi3EEES15_NST_INS5_IJS16_S1K_EEENS5_IJS1K_SC_EEEEEEENS4_39AutoVectorizingCopyWithAssumedAlignmentILi128EEENS4_14SM90_TMA_STOREES1Y_S20_NS4_9Copy_AtomIJNS4_17SM90_U32x4_STSM_NENS_6half_tEEEEvEEEvvEEEEvNT_6ParamsE)
        /*002c*/ 	.word	0x00000000
.L_22:


//--------------------- .nv.compat                --------------------------
	.section	.nv.compat,"",@"SHT_CUDA_COMPAT_INFO"
	.align	4
        /*0000*/ 	.byte	0x02, 0x09, 0x01, 0x00, 0x02, 0x02, 0x04, 0x00, 0x02, 0x05, 0x05, 0x00, 0x03, 0x07, 0x01, 0x01
        /*0010*/ 	.byte	0x02, 0x03, 0x01, 0x00, 0x02, 0x06, 0x01, 0x00, 0x04, 0x0b, 0x08, 0x00, 0x00, 0x00, 0x00, 0x00
        /*0020*/ 	.byte	0x00, 0x00, 0x00, 0x00


//--------------------- .nv.info._ZN7cutlass13device_kernelINS_4gemm6kernel13GemmUniversalIN4cute5tupleIJiiiiEEENS1_10collective13CollectiveMmaINS1_37MainloopSm90TmaGmmaWarpSpecializedFP8ILi10ENS5_IJNS4_1CILi2EEENSA_ILi1EEESC_EEENS1_35KernelTmaWarpSpecializedCooperativeEEENS5_IJNSA_ILi256EEENSA_ILi64EEESH_EEENS_12float_e4m3_tENS5_IJlSC_lEEESJ_SK_NS4_8TiledMMAINS4_8MMA_AtomIJNS4_4SM904GMMA30MMA_64x64x32_F32E4M3E4M3_SS_TNILNSO_7ScaleInE1ELSQ_1EEEEEENS4_6LayoutISD_NS5_IJSC_NSA_ILi0EEESU_EEEEENS5_IJNS4_10UnderscoreESX_SX_EEEEENS4_13SM90_TMA_LOADENS4_14ComposedLayoutINS4_7SwizzleILi2ELi4ELi3EEENS4_18smem_ptr_flag_bitsILi8EEENST_INS5_IJNSA_ILi8EEESH_EEENS5_IJSH_SC_EEEEEEEvNS4_8identityENS4_23SM90_TMA_LOAD_MULTICASTES1A_vS1B_EENS_8epilogue10collective18CollectiveEpilogueINS1E_22Sm90TmaWarpSpecializedILi4ELi2ELi16ELb0ELb0EEEJSI_NS5_IJNSA_ILi128EEENSA_ILi32EEEEEESJ_SK_SJ_SK_NS1E_6fusion15FusionCallbacksIS1I_NS1M_13LinCombEltActINS1E_6thread7SigmoidESJ_fSJ_fLNS_15FloatRoundStyleE2EEESI_S1L_JEEES10_NS11_INS12_ILi1ELi4ELi3EEES15_NST_INS5_IJS16_S1K_EEENS5_IJS1K_SC_EEEEEEENS4_39AutoVectorizingCopyWithAssumedAlignmentILi128EEENS4_14SM90_TMA_STOREES1Y_S20_NS4_9Copy_AtomIJNS4_17SM90_U32x4_STSM_NENS_6half_tEEEEvEEEvvEEEEvNT_6ParamsE --------------------------
	.section	.nv.info._ZN7cutlass13device_kernelINS_4gemm6kernel13GemmUniversalIN4cute5tupleIJiiiiEEENS1_10collective13CollectiveMmaINS1_37MainloopSm90TmaGmmaWarpSpecializedFP8ILi10ENS5_IJNS4_1CILi2EEENSA_ILi1EEESC_EEENS1_35KernelTmaWarpSpecializedCooperativeEEENS5_IJNSA_ILi256EEENSA_ILi64EEESH_EEENS_12float_e4m3_tENS5_IJlSC_lEEESJ_SK_NS4_8TiledMMAINS4_8MMA_AtomIJNS4_4SM904GMMA30MMA_64x64x32_F32E4M3E4M3_SS_TNILNSO_7ScaleInE1ELSQ_1EEEEEENS4_6LayoutISD_NS5_IJSC_NSA_ILi0EEESU_EEEEENS5_IJNS4_10UnderscoreESX_SX_EEEEENS4_13SM90_TMA_LOADENS4_14ComposedLayoutINS4_7SwizzleILi2ELi4ELi3EEENS4_18smem_ptr_flag_bitsILi8EEENST_INS5_IJNSA_ILi8EEESH_EEENS5_IJSH_SC_EEEEEEEvNS4_8identityENS4_23SM90_TMA_LOAD_MULTICASTES1A_vS1B_EENS_8epilogue10collective18CollectiveEpilogueINS1E_22Sm90TmaWarpSpecializedILi4ELi2ELi16ELb0ELb0EEEJSI_NS5_IJNSA_ILi128EEENSA_ILi32EEEEEESJ_SK_SJ_SK_NS1E_6fusion15FusionCallbacksIS1I_NS1M_13LinCombEltActINS1E_6thread7SigmoidESJ_fSJ_fLNS_15FloatRoundStyleE2EEESI_S1L_JEEES10_NS11_INS12_ILi1ELi4ELi3EEES15_NST_INS5_IJS16_S1K_EEENS5_IJS1K_SC_EEEEEEENS4_39AutoVectorizingCopyWithAssumedAlignmentILi128EEENS4_14SM90_TMA_STOREES1Y_S20_NS4_9Copy_AtomIJNS4_17SM90_U32x4_STSM_NENS_6half_tEEEEvEEEvvEEEEvNT_6ParamsE,"",@"SHT_CUDA_INFO"
	.sectionflags	@""
	.align	4


	//----- nvinfo : EIATTR_CUDA_API_VERSION
	.align		4
        /*0000*/ 	.byte	0x04, 0x37
        /*0002*/ 	.short	(.L_24 - .L_23)
.L_23:
        /*0004*/ 	.word	0x00000082


	//----- nvinfo : EIATTR_KPARAM_INFO
	.align		4
.L_24:
        /*0008*/ 	.byte	0x04, 0x17
        /*000a*/ 	.short	(.L_26 - .L_25)
.L_25:
        /*000c*/ 	.word	0x00000000
        /*0010*/ 	.short	0x0000
        /*0012*/ 	.short	0x0070
        /*0014*/ 	.byte	0x00, 0xf0, 0x01, 0x1c


	//----- nvinfo : EIATTR_SPARSE_MMA_MASK
	.align		4
.L_26:
        /*0018*/ 	.byte	0x03, 0x50
        /*001a*/ 	.short	0x0000


	//----- nvinfo : EIATTR_MAXREG_COUNT
	.align		4
        /*001c*/ 	.byte	0x03, 0x1b
        /*001e*/ 	.short	0x00a8


	//----- nvinfo : EIATTR_NUM_BARRIERS
	.align		4
        /*0020*/ 	.byte	0x02, 0x4c
        /*0022*/ 	.byte	0x02
	.zero		1


	//----- nvinfo : EIATTR_EXTERNS
	.align		4
        /*0024*/ 	.byte	0x04, 0x0f
        /*0026*/ 	.short	(.L_28 - .L_27)


	//   ....[0]....
	.align		4
.L_27:
        /*0028*/ 	.word	index@(__assertfail)


	//----- nvinfo : EIATTR_MERCURY_ISA_VERSION
	.align		4
.L_28:
        /*002c*/ 	.byte	0x03, 0x5f
        /*002e*/ 	.short	0x0101


	//----- nvinfo : EIATTR_INT_WARP_WIDE_INSTR_OFFSETS
	.align		4
        /*0030*/ 	.byte	0x04, 0x31
        /*0032*/ 	.short	(.L_30 - .L_29)


	//   ....[0]....
.L_29:
        /*0034*/ 	.word	0x00000b20


	//   ....[1]....
        /*0038*/ 	.word	0x00000b40


	//   ....[2]....
        /*003c*/ 	.word	0x00000c40


	//----- nvinfo : EIATTR_COOP_GROUP_MASK_REGIDS
	.align		4
.L_30:
        /*0040*/ 	.byte	0x04, 0x29
        /*0042*/ 	.short	(.L_32 - .L_31)


	//   ....[0]....
.L_31:
        /*0044*/ 	.word	0xffffffff


	//   ....[1]....
        /*0048*/ 	.word	0xffffffff


	//   ....[2]....
        /*004c*/ 	.word	0xffffffff


	//   ....[3]....
        /*0050*/ 	.word	0xffffffff


	//   ....[4]....
        /*0054*/ 	.word	0xffffffff


	//   ....[5]....
        /*0058*/ 	.word	0xffffffff


	//   ....[6]....
        /*005c*/ 	.word	0xffffffff


	//----- nvinfo : EIATTR_COOP_GROUP_INSTR_OFFSETS
	.align		4
.L_32:
        /*0060*/ 	.byte	0x04, 0x28
        /*0062*/ 	.short	(.L_34 - .L_33)


	//   ....[0]....
.L_33:
        /*0064*/ 	.word	0x00000070


	//   ....[1]....
        /*0068*/ 	.word	0x00000080


	//   ....[2]....
        /*006c*/ 	.word	0x00000440


	//   ....[3]....
        /*0070*/ 	.word	0x00000700


	//   ....[4]....
        /*0074*/ 	.word	0x00000960


	//   ....[5]....
        /*0078*/ 	.word	0x00000d70


	//   ....[6]....
        /*007c*/ 	.word	0x00001800


	//----- nvinfo : EIATTR_REG_RECONFIG
	.align		4
.L_34:
        /*0080*/ 	.byte	0x01, 0x54
	.zero		2


	//----- nvinfo : EIATTR_SYSCALL_OFFSETS
	.align		4
        /*0084*/ 	.byte	0x04, 0x46
        /*0086*/ 	.short	(.L_36 - .L_35)


	//   ....[0]....
.L_35:
        /*0088*/ 	.word	0x00003770


	//   ....[1]....
        /*008c*/ 	.word	0x000038b0


	//----- nvinfo : EIATTR_MBARRIER_INSTR_OFFSETS
	.align		4
.L_36:
        /*0090*/ 	.byte	0x04, 0x39
        /*0092*/ 	.short	(.L_38 - .L_37)


	//   ....[0]....
.L_37:
        /*0094*/ 	.word	0x00000560
        /*0098*/ 	.word	0x000000ff
        /*009c*/ 	.word	0x00000000
        /*00a0*/ 	.short	0x0100
        /*00a2*/ 	.byte	0x08
	.zero		1


	//   ....[1]....
        /*00a4*/ 	.word	0x00000570
        /*00a8*/ 	.word	0x000000ff
        /*00ac*/ 	.word	0x00000050
        /*00b0*/ 	.short	0x0100
        /*00b2*/ 	.byte	0x08
	.zero		1


	//   ....[2]....
        /*00b4*/ 	.word	0x00000580
        /*00b8*/ 	.word	0x000000ff
        /*00bc*/ 	.word	0x00000008
        /*00c0*/ 	.short	0x0100
        /*00c2*/ 	.byte	0x08
	.zero		1


	//   ....[3]....
        /*00c4*/ 	.word	0x00000590
        /*00c8*/ 	.word	0x000000ff
        /*00cc*/ 	.word	0x00000058
        /*00d0*/ 	.short	0x0100
        /*00d2*/ 	.byte	0x08
	.zero		1


	//   ....[4]....
        /*00d4*/ 	.word	0x000005a0
        /*00d8*/ 	.word	0x000000ff
        /*00dc*/ 	.word	0x00000010
        /*00e0*/ 	.short	0x0100
        /*00e2*/ 	.byte	0x08
	.zero		1


	//   ....[5]....
        /*00e4*/ 	.word	0x000005b0
        /*00e8*/ 	.word	0x000000ff
        /*00ec*/ 	.word	0x00000060
        /*00f0*/ 	.short	0x0100
        /*00f2*/ 	.byte	0x08
	.zero		1


	//   ....[6]....
        /*00f4*/ 	.word	0x000005c0
        /*00f8*/ 	.word	0x000000ff
        /*00fc*/ 	.word	0x00000018
        /*0100*/ 	.short	0x0100
        /*0102*/ 	.byte	0x08
	.zero		1


	//   ....[7]....
        /*0104*/ 	.word	0x000005d0
        /*0108*/ 	.word	0x000000ff
        /*010c*/ 	.word	0x00000068
        /*0110*/ 	.short	0x0100
        /*0112*/ 	.byte	0x08
	.zero		1


	//   ....[8]....
        /*0114*/ 	.word	0x000005e0
        /*0118*/ 	.word	0x000000ff
        /*011c*/ 	.word	0x00000020
        /*0120*/ 	.short	0x0100
        /*0122*/ 	.byte	0x08
	.zero		1


	//   ....[9]....
        /*0124*/ 	.word	0x000005f0
        /*0128*/ 	.word	0x000000ff
        /*012c*/ 	.word	0x00000070
        /*0130*/ 	.short	0x0100
        /*0132*/ 	.byte	0x08
	.zero		1


	//   ....[10]....
        /*0134*/ 	.word	0x00000600
        /*0138*/ 	.word	0x000000ff
        /*013c*/ 	.word	0x00000028
        /*0140*/ 	.short	0x0100
        /*0142*/ 	.byte	0x08
	.zero		1


	//   ....[11]....
        /*0144*/ 	.word	0x00000610
        /*0148*/ 	.word	0x000000ff
        /*014c*/ 	.word	0x00000078
        /*0150*/ 	.short	0x0100
        /*0152*/ 	.byte	0x08
	.zero		1


	//   ....[12]....
        /*0154*/ 	.word	0x00000620
        /*0158*/ 	.word	0x000000ff
        /*015c*/ 	.word	0x00000030
        /*0160*/ 	.short	0x0100
        /*0162*/ 	.byte	0x08
	.zero		1


	//   ....[13]....
        /*0164*/ 	.word	0x00000630
        /*0168*/ 	.word	0x000000ff
        /*016c*/ 	.word	0x00000080
        /*0170*/ 	.short	0x0100
        /*0172*/ 	.byte	0x08
	.zero		1


	//   ....[14]....
        /*0174*/ 	.word	0x00000640
        /*0178*/ 	.word	0x000000ff
        /*017c*/ 	.word	0x00000038
        /*0180*/ 	.short	0x0100
        /*0182*/ 	.byte	0x08
	.zero		1


	//   ....[15]....
        /*0184*/ 	.word	0x00000650
        /*0188*/ 	.word	0x000000ff
        /*018c*/ 	.word	0x00000088
        /*0190*/ 	.short	0x0100
        /*0192*/ 	.byte	0x08
	.zero		1


	//   ....[16]....
        /*0194*/ 	.word	0x00000660
        /*0198*/ 	.word	0x000000ff
        /*019c*/ 	.word	0x00000040
        /*01a0*/ 	.short	0x0100
        /*01a2*/ 	.byte	0x08
	.zero		1


	//   ....[17]....
        /*01a4*/ 	.word	0x00000670
        /*01a8*/ 	.word	0x000000ff
        /*01ac*/ 	.word	0x00000090
        /*01b0*/ 	.short	0x0100
        /*01b2*/ 	.byte	0x08
	.zero		1


	//   ....[18]....
        /*01b4*/ 	.word	0x00000680
        /*01b8*/ 	.word	0x000000ff
        /*01bc*/ 	.word	0x00000048
        /*01c0*/ 	.short	0x0100
        /*01c2*/ 	.byte	0x08
	.zero		1


	//   ....[19]....
        /*01c4*/ 	.word	0x00000690
        /*01c8*/ 	.word	0x000000ff
        /*01cc*/ 	.word	0x00000098
        /*01d0*/ 	.short	0x0100
        /*01d2*/ 	.byte	0x08
	.zero		1


	//   ....[20]....
        /*01d4*/ 	.word	0x000008c0
        /*01d8*/ 	.word	0x000000ff
        /*01dc*/ 	.word	0x000000a0
        /*01e0*/ 	.short	0x0100
        /*01e2*/ 	.byte	0x08
	.zero		1


	//   ....[21]....
        /*01e4*/ 	.word	0x000008d0
        /*01e8*/ 	.word	0x000000ff
        /*01ec*/ 	.word	0x000000c0
        /*01f0*/ 	.short	0x0100
        /*01f2*/ 	.byte	0x08
	.zero		1


	//   ....[22]....
        /*01f4*/ 	.word	0x000008e0
        /*01f8*/ 	.word	0x000000ff
        /*01fc*/ 	.word	0x000000a8
        /*0200*/ 	.short	0x0100
        /*0202*/ 	.byte	0x08
	.zero		1


	//   ....[23]....
        /*0204*/ 	.word	0x000008f0
        /*0208*/ 	.word	0x000000ff
        /*020c*/ 	.word	0x000000c8
        /*0210*/ 	.short	0x0100
        /*0212*/ 	.byte	0x08
	.zero		1


	//   ....[24]....
        /*0214*/ 	.word	0x00000900
        /*0218*/ 	.word	0x000000ff
        /*021c*/ 	.word	0x000000b0
        /*0220*/ 	.short	0x0100
        /*0222*/ 	.byte	0x08
	.zero		1


	//   ....[25]....
        /*0224*/ 	.word	0x00000910
        /*0228*/ 	.word	0x000000ff
        /*022c*/ 	.word	0x000000d0
        /*0230*/ 	.short	0x0100
        /*0232*/ 	.byte	0x08
	.zero		1


	//   ....[26]....
        /*0234*/ 	.word	0x00000920
        /*0238*/ 	.word	0x000000ff
        /*023c*/ 	.word	0x000000b8
        /*0240*/ 	.short	0x0100
        /*0242*/ 	.byte	0x08
	.zero		1


	//   ....[27]....
        /*0244*/ 	.word	0x00000930
        /*0248*/ 	.word	0x000000ff
        /*024c*/ 	.word	0x000000d8
        /*0250*/ 	.short	0x0100
        /*0252*/ 	.byte	0x08
	.zero		1


	//   ....[28]....
        /*0254*/ 	.word	0x00000cb0
        /*0258*/ 	.word	0x000000ff
        /*025c*/ 	.word	0x000000e0
        /*0260*/ 	.short	0x0100
        /*0262*/ 	.byte	0x06
	.zero		1


	//   ....[29]....
        /*0264*/ 	.word	0x00000d20
        /*0268*/ 	.word	0x000000ff
        /*026c*/ 	.word	0x000000e8
        /*0270*/ 	.short	0x0100
        /*0272*/ 	.byte	0x06
	.zero		1


	//   ....[30]....
        /*0274*/ 	.word	0x00001d20
        /*0278*/ 	.word	0x000000ff
        /*027c*/ 	.word	0x00000000
        /*0280*/ 	.short	0x010a
        /*0282*/ 	.byte	0x05
	.zero		1


	//   ....[31]....
        /*0284*/ 	.word	0x00001d60
        /*0288*/ 	.word	0x000000ff
        /*028c*/ 	.word	0x00000000
        /*0290*/ 	.short	0x010a
        /*0292*/ 	.byte	0x05
	.zero		1


	//   ....[32]....
        /*0294*/ 	.word	0x00002750
        /*0298*/ 	.word	0x000000ff
        /*029c*/ 	.word	0x00000000
        /*02a0*/ 	.short	0x010a
        /*02a2*/ 	.byte	0x08
	.zero		1


	//   ....[33]....
        /*02a4*/ 	.word	0x00002790
        /*02a8*/ 	.word	0x000000ff
        /*02ac*/ 	.word	0x00000000
        /*02b0*/ 	.short	0x010a
        /*02b2*/ 	.byte	0x08
	.zero		1


	//   ....[34]....
        /*02b4*/ 	.word	0x00002eb0
        /*02b8*/ 	.word	0x00000006
        /*02bc*/ 	.word	0x00000000
        /*02c0*/ 	.short	0x0101
        /*02c2*/ 	.byte	0x3f
	.zero		1


	//   ....[35]....
        /*02c4*/ 	.word	0x00003530
        /*02c8*/ 	.word	0x00000000
        /*02cc*/ 	.word	0x00000000
        /*02d0*/ 	.short	0x0101
        /*02d2*/ 	.byte	0x3f
	.zero		1


	//   ....[36]....
        /*02d4*/ 	.word	0x00003d30
        /*02d8*/ 	.word	0x0000000d
        /*02dc*/ 	.word	0x000000a0
        /*02e0*/ 	.short	0x010a
        /*02e2*/ 	.byte	0x3f
	.zero		1


	//   ....[37]....
        /*02e4*/ 	.word	0x00004050
        /*02e8*/ 	.word	0x00000000
        /*02ec*/ 	.word	0x00000000
        /*02f0*/ 	.short	0x0101
        /*02f2*/ 	.byte	0x3f
	.zero		1


	//   ....[38]....
        /*02f4*/ 	.word	0x00005ef0
        /*02f8*/ 	.word	0x0000000e
        /*02fc*/ 	.word	0x000000a0
        /*0300*/ 	.short	0x010a
        /*0302*/ 	.byte	0x3f
	.zero		1


	//   ....[39]....
        /*0304*/ 	.word	0x00006130
        /*0308*/ 	.word	0x00000000
        /*030c*/ 	.word	0x00000000
        /*0310*/ 	.short	0x0101
        /*0312*/ 	.byte	0x3f
	.zero		1


	//   ....[40]....
        /*0314*/ 	.word	0x00007ed0
        /*0318*/ 	.word	0x0000000d
        /*031c*/ 	.word	0x000000a0
        /*0320*/ 	.short	0x010a
        /*0322*/ 	.byte	0x3f
	.zero		1


	//   ....[41]....
        /*0324*/ 	.word	0x00008110
        /*0328*/ 	.word	0x00000000
        /*032c*/ 	.word	0x00000000
        /*0330*/ 	.short	0x0101
        /*0332*/ 	.byte	0x3f
	.zero		1


	//   ....[42]....
        /*0334*/ 	.word	0x00009eb0
        /*0338*/ 	.word	0x00000003
        /*033c*/ 	.word	0x000000a0
        /*0340*/ 	.short	0x010a
        /*0342*/ 	.byte	0x3f
	.zero		1


	//   ....[43]....
        /*0344*/ 	.word	0x0000a100
        /*0348*/ 	.word	0x00000000
        /*034c*/ 	.word	0x00000000
        /*0350*/ 	.short	0x0101
        /*0352*/ 	.byte	0x3f
	.zero		1


	//   ....[44]....
        /*0354*/ 	.word	0x0000cac0
        /*0358*/ 	.word	0x000000ff
        /*035c*/ 	.word	0x000000e8
        /*0360*/ 	.short	0x010a
        /*0362*/ 	.byte	0x04
	.zero		1


	//   ....[45]....
        /*0364*/ 	.word	0x0000ced0
        /*0368*/ 	.word	0x000000ff
        /*036c*/ 	.word	0x000000c0
        /*0370*/ 	.short	0x010a
        /*0372*/ 	.byte	0x05
	.zero		1


	//   ....[46]....
        /*0374*/ 	.word	0x0000cfc0
        /*0378*/ 	.word	0x000000ff
        /*037c*/ 	.word	0x000000a0
        /*0380*/ 	.short	0x010b
        /*0382*/ 	.byte	0x05
	.zero		1


	//   ....[47]....
        /*0384*/ 	.word	0x0000d020
        /*0388*/ 	.word	0x000000ff
        /*038c*/ 	.word	0x00000000
        /*0390*/ 	.short	0x0101
        /*0392*/ 	.byte	0x04
	.zero		1


	//   ....[48]....
        /*0394*/ 	.word	0x0000d050
        /*0398*/ 	.word	0x000000ff
        /*039c*/ 	.word	0x000000c8
        /*03a0*/ 	.short	0x010a
        /*03a2*/ 	.byte	0x05
	.zero		1


	//   ....[49]....
        /*03a4*/ 	.word	0x0000d160
        /*03a8*/ 	.word	0x000000ff
        /*03ac*/ 	.word	0x000000a8
        /*03b0*/ 	.short	0x010b
        /*03b2*/ 	.byte	0x05
	.zero		1


	//   ....[50]....
        /*03b4*/ 	.word	0x0000d1d0
        /*03b8*/ 	.word	0x000000ff
        /*03bc*/ 	.word	0x00000000
        /*03c0*/ 	.short	0x0101
        /*03c2*/ 	.byte	0x04
	.zero		1


	//   ....[51]....
        /*03c4*/ 	.word	0x0000d200
        /*03c8*/ 	.word	0x000000ff
        /*03cc*/ 	.word	0x000000d0
        /*03d0*/ 	.short	0x010a
        /*03d2*/ 	.byte	0x05
	.zero		1


	//   ....[52]....
        /*03d4*/ 	.word	0x0000d2f0
        /*03d8*/ 	.word	0x000000ff
        /*03dc*/ 	.word	0x000000b0
        /*03e0*/ 	.short	0x010b
        /*03e2*/ 	.byte	0x05
	.zero		1


	//   ....[53]....
        /*03e4*/ 	.word	0x0000d350
        /*03e8*/ 	.word	0x000000ff
        /*03ec*/ 	.word	0x00000000
        /*03f0*/ 	.short	0x0101
        /*03f2*/ 	.byte	0x04
	.zero		1


	//   ....[54]....
        /*03f4*/ 	.word	0x0000d380
        /*03f8*/ 	.word	0x000000ff
        /*03fc*/ 	.word	0x000000d8
        /*0400*/ 	.short	0x010a
        /*0402*/ 	.byte	0x05
	.zero		1


	//   ....[55]....
        /*0404*/ 	.word	0x0000d490
        /*0408*/ 	.word	0x000000ff
        /*040c*/ 	.word	0x000000b8
        /*0410*/ 	.short	0x010b
        /*0412*/ 	.byte	0x05
	.zero		1


	//   ....[56]....
        /*0414*/ 	.word	0x0000d570
        /*0418*/ 	.word	0x000000ff
        /*041c*/ 	.word	0x00000000
        /*0420*/ 	.short	0x0101
        /*0422*/ 	.byte	0x04
	.zero		1


	//   ....[57]....
        /*0424*/ 	.word	0x0000dbd0
        /*0428*/ 	.word	0x00000003
        /*042c*/ 	.word	0x000000c0
        /*0430*/ 	.short	0x010a
        /*0432*/ 	.byte	0x3f
	.zero		1


	//   ....[58]....
        /*0434*/ 	.word	0x0000dc10
        /*0438*/ 	.word	0x00000003
        /*043c*/ 	.word	0x000000c8
        /*0440*/ 	.short	0x010a
        /*0442*/ 	.byte	0x3f
	.zero		1


	//   ....[59]....
        /*0444*/ 	.word	0x0000dc50
        /*0448*/ 	.word	0x00000003
        /*044c*/ 	.word	0x000000d0
        /*0450*/ 	.short	0x010a
        /*0452*/ 	.byte	0x3f
	.zero		1


	//   ....[60]....
        /*0454*/ 	.word	0x0000dca0
        /*0458*/ 	.word	0x00000003
        /*045c*/ 	.word	0x000000d8
        /*0460*/ 	.short	0x010a
        /*0462*/ 	.byte	0x3f
	.zero		1


	//   ....[61]....
        /*0464*/ 	.word	0x0000e000
        /*0468*/ 	.word	0x0000000e
        /*046c*/ 	.word	0x00000050
        /*0470*/ 	.short	0x010a
        /*0472*/ 	.byte	0x3f
	.zero		1


	//   ....[62]....
        /*0474*/ 	.word	0x0000e360
        /*0478*/ 	.word	0x00000006
        /*047c*/ 	.word	0x000000e8
        /*0480*/ 	.short	0x0101
        /*0482*/ 	.byte	0x3f
	.zero		1


	//   ....[63]....
        /*0484*/ 	.word	0x0000eac0
        /*0488*/ 	.word	0x00000007
        /*048c*/ 	.word	0x00000000
        /*0490*/ 	.short	0x010a
        /*0492*/ 	.byte	0x3f
	.zero		1


	//   ....[64]....
        /*0494*/ 	.word	0x0000eb40
        /*0498*/ 	.word	0x00000009
        /*049c*/ 	.word	0x00000000
        /*04a0*/ 	.short	0x010a
        /*04a2*/ 	.byte	0x3f
	.zero		1


	//   ....[65]....
        /*04a4*/ 	.word	0x0000ebd0
        /*04a8*/ 	.word	0x00000006
        /*04ac*/ 	.word	0x00000000
        /*04b0*/ 	.short	0x010a
        /*04b2*/ 	.byte	0x3f
	.zero		1


	//   ....[66]....
        /*04b4*/ 	.word	0x0000ec60
        /*04b8*/ 	.word	0x00000009
        /*04bc*/ 	.word	0x00000000
        /*04c0*/ 	.short	0x010a
        /*04c2*/ 	.byte	0x3f
	.zero		1


	//   ....[67]....
        /*04c4*/ 	.word	0x0000ecf0
        /*04c8*/ 	.word	0x00000006
        /*04cc*/ 	.word	0x00000000
        /*04d0*/ 	.short	0x010a
        /*04d2*/ 	.byte	0x3f
	.zero		1


	//   ....[68]....
        /*04d4*/ 	.word	0x0000ed80
        /*04d8*/ 	.word	0x00000009
        /*04dc*/ 	.word	0x00000000
        /*04e0*/ 	.short	0x010a
        /*04e2*/ 	.byte	0x3f
	.zero		1


	//   ....[69]....
        /*04e4*/ 	.word	0x0000ee10
        /*04e8*/ 	.word	0x00000006
        /*04ec*/ 	.word	0x00000000
        /*04f0*/ 	.short	0x010a
        /*04f2*/ 	.byte	0x3f
	.zero		1


	//   ....[70]....
        /*04f4*/ 	.word	0x0000eea0
        /*04f8*/ 	.word	0x00000009
        /*04fc*/ 	.word	0x00000000
        /*0500*/ 	.short	0x010a
        /*0502*/ 	.byte	0x3f
	.zero		1


	//   ....[71]....
        /*0504*/ 	.word	0x0000ef30
        /*0508*/ 	.word	0x00000006
        /*050c*/ 	.word	0x00000000
        /*0510*/ 	.short	0x010a
        /*0512*/ 	.byte	0x3f
	.zero		1


	//   ....[72]....
        /*0514*/ 	.word	0x0000efc0
        /*0518*/ 	.word	0x00000003
        /*051c*/ 	.word	0x00000000
        /*0520*/ 	.short	0x010a
        /*0522*/ 	.byte	0x3f
	.zero		1


	//   ....[73]....
        /*0524*/ 	.word	0x0000f030
        /*0528*/ 	.word	0x00000005
        /*052c*/ 	.word	0x00000000
        /*0530*/ 	.short	0x010a
        /*0532*/ 	.byte	0x3f
	.zero		1


	//   ....[74]....
        /*0534*/ 	.word	0x0000f090
        /*0538*/ 	.word	0x00000006
        /*053c*/ 	.word	0x00000000
        /*0540*/ 	.short	0x010a
        /*0542*/ 	.byte	0x3f
	.zero		1


	//   ....[75]....
        /*0544*/ 	.word	0x0000f0e0
        /*0548*/ 	.word	0x0000000d
        /*054c*/ 	.word	0x000000a0
        /*0550*/ 	.short	0x010a
        /*0552*/ 	.byte	0x3f
	.zero		1


	//   ....[76]....
        /*0554*/ 	.word	0x0000f130
        /*0558*/ 	.word	0x0000000e
        /*055c*/ 	.word	0x000000a0
        /*0560*/ 	.short	0x010a
        /*0562*/ 	.byte	0x3f
	.zero		1


	//   ....[77]....
        /*0564*/ 	.word	0x0000f180
        /*0568*/ 	.word	0x0000000d
        /*056c*/ 	.word	0x000000a0
        /*0570*/ 	.short	0x010a
        /*0572*/ 	.byte	0x3f
	.zero		1


	//   ....[78]....
        /*0574*/ 	.word	0x0000f1d0
        /*0578*/ 	.word	0x00000003
        /*057c*/ 	.word	0x000000a0
        /*0580*/ 	.short	0x010a
        /*0582*/ 	.byte	0x3f
	.zero		1


	//   ....[79]....
        /*0584*/ 	.word	0x0000f230
        /*0588*/ 	.word	0x00000004
        /*058c*/ 	.word	0x000000e8
        /*0590*/ 	.short	0x010a
        /*0592*/ 	.byte	0x3f
	.zero		1


	//   ....[80]....
        /*0594*/ 	.word	0x0000f290
        /*0598*/ 	.word	0x00000005
        /*059c*/ 	.word	0x000000c0
        /*05a0*/ 	.short	0x010a
        /*05a2*/ 	.byte	0x3f
	.zero		1


	//   ....[81]....
        /*05a4*/ 	.word	0x0000f2f0
        /*05a8*/ 	.word	0x00000005
        /*05ac*/ 	.word	0x000000c8
        /*05b0*/ 	.short	0x010a
        /*05b2*/ 	.byte	0x3f
	.zero		1


	//   ....[82]....
        /*05b4*/ 	.word	0x0000f350
        /*05b8*/ 	.word	0x00000005
        /*05bc*/ 	.word	0x000000d0
        /*05c0*/ 	.short	0x010a
        /*05c2*/ 	.byte	0x3f
	.zero		1


	//   ....[83]....
        /*05c4*/ 	.word	0x0000f3b0
        /*05c8*/ 	.word	0x00000005
        /*05cc*/ 	.word	0x000000d8
        /*05d0*/ 	.short	0x010a
        /*05d2*/ 	.byte	0x3f
	.zero		1


	//   ....[84]....
        /*05d4*/ 	.word	0x0000f400
        /*05d8*/ 	.word	0x00000003
        /*05dc*/ 	.word	0x000000c0
        /*05e0*/ 	.short	0x010a
        /*05e2*/ 	.byte	0x3f
	.zero		1


	//   ....[85]....
        /*05e4*/ 	.word	0x0000f450
        /*05e8*/ 	.word	0x00000003
        /*05ec*/ 	.word	0x000000c8
        /*05f0*/ 	.short	0x010a
        /*05f2*/ 	.byte	0x3f
	.zero		1


	//   ....[86]....
        /*05f4*/ 	.word	0x0000f4a0
        /*05f8*/ 	.word	0x00000003
        /*05fc*/ 	.word	0x000000d0
        /*0600*/ 	.short	0x010a
        /*0602*/ 	.byte	0x3f
	.zero		1


	//   ....[87]....
        /*0604*/ 	.word	0x0000f570
        /*0608*/ 	.word	0x0000000e
        /*060c*/ 	.word	0x00000050
        /*0610*/ 	.short	0x010a
        /*0612*/ 	.byte	0x3f
	.zero		1


	//   ....[88]....
        /*0614*/ 	.word	0x0000f640
        /*0618*/ 	.word	0x00000007
        /*061c*/ 	.word	0x00000000
        /*0620*/ 	.short	0x010a
        /*0622*/ 	.byte	0x3f
	.zero		1


	//   ....[89]....
        /*0624*/ 	.word	0x0000f690
        /*0628*/ 	.word	0x00000009
        /*062c*/ 	.word	0x00000000
        /*0630*/ 	.short	0x010a
        /*0632*/ 	.byte	0x3f
	.zero		1


	//   ....[90]....
        /*0634*/ 	.word	0x0000f6e0
        /*0638*/ 	.word	0x00000006
        /*063c*/ 	.word	0x00000000
        /*0640*/ 	.short	0x010a
        /*0642*/ 	.byte	0x3f
	.zero		1


	//   ....[91]....
        /*0644*/ 	.word	0x0000f730
        /*0648*/ 	.word	0x00000009
        /*064c*/ 	.word	0x00000000
        /*0650*/ 	.short	0x010a
        /*0652*/ 	.byte	0x3f
	.zero		1


	//   ....[92]....
        /*0654*/ 	.word	0x0000f780
        /*0658*/ 	.word	0x00000006
        /*065c*/ 	.word	0x00000000
        /*0660*/ 	.short	0x010a
        /*0662*/ 	.byte	0x3f
	.zero		1


	//   ....[93]....
        /*0664*/ 	.word	0x0000f7d0
        /*0668*/ 	.word	0x00000009
        /*066c*/ 	.word	0x00000000
        /*0670*/ 	.short	0x010a
        /*0672*/ 	.byte	0x3f
	.zero		1


	//   ....[94]....
        /*0674*/ 	.word	0x0000f820
        /*0678*/ 	.word	0x00000006
        /*067c*/ 	.word	0x00000000
        /*0680*/ 	.short	0x010a
        /*0682*/ 	.byte	0x3f
	.zero		1


	//   ....[95]....
        /*0684*/ 	.word	0x0000f870
        /*0688*/ 	.word	0x00000009
        /*068c*/ 	.word	0x00000000
        /*0690*/ 	.short	0x010a
        /*0692*/ 	.byte	0x3f
	.zero		1


	//   ....[96]....
        /*0694*/ 	.word	0x0000f8c0
        /*0698*/ 	.word	0x00000006
        /*069c*/ 	.word	0x00000000
        /*06a0*/ 	.short	0x010a
        /*06a2*/ 	.byte	0x3f
	.zero		1


	//----- nvinfo : EIATTR_NUM_MBARRIERS
	.align		4
.L_38:
        /*06a4*/ 	.byte	0x03, 0x38
        /*06a6*/ 	.short	0x001e


	//----- nvinfo : EIATTR_EXIT_INSTR_OFFSETS
	.align		4
        /*06a8*/ 	.byte	0x04, 0x1c
        /*06aa*/ 	.short	(.L_40 - .L_39)


	//   ....[0]....
.L_39:
        /*06ac*/ 	.word	0x00000f50


	//   ....[1]....
        /*06b0*/ 	.word	0x000016a0


	//   ....[2]....
        /*06b4*/ 	.word	0x0000c4c0


	//   ....[3]....
        /*06b8*/ 	.word	0x0000ca20


	//   ....[4]....
        /*06bc*/ 	.word	0x0000ca50


	//   ....[5]....
        /*06c0*/ 	.word	0x0000dcf0


	//   ....[6]....
        /*06c4*/ 	.word	0x0000f010


	//----- nvinfo : EIATTR_MAX_THREADS
	.align		4
.L_40:
        /*06c8*/ 	.byte	0x04, 0x05
        /*06ca*/ 	.short	(.L_42 - .L_41)
.L_41:
        /*06cc*/ 	.word	0x00000180
        /*06d0*/ 	.word	0x00000001
        /*06d4*/ 	.word	0x00000001


	//----- nvinfo : EIATTR_CRS_STACK_SIZE
	.align		4
.L_42:
        /*06d8*/ 	.byte	0x04, 0x1e
        /*06da*/ 	.short	(.L_44 - .L_43)
.L_43:
        /*06dc*/ 	.word	0x00000000


	//----- nvinfo : EIATTR_CBANK_PARAM_SIZE
	.align		4
.L_44:
        /*06e0*/ 	.byte	0x03, 0x19
        /*06e2*/ 	.short	0x0770


	//----- nvinfo : EIATTR_PARAM_CBANK
	.align		4
        /*06e4*/ 	.byte	0x04, 0x0a
        /*06e6*/ 	.short	(.L_46 - .L_45)
	.align		4
.L_45:
        /*06e8*/ 	.word	index@(.nv.constant0._ZN7cutlass13device_kernelINS_4gemm6kernel13GemmUniversalIN4cute5tupleIJiiiiEEENS1_10collective13CollectiveMmaINS1_37MainloopSm90TmaGmmaWarpSpecializedFP8ILi10ENS5_IJNS4_1CILi2EEENSA_ILi1EEESC_EEENS1_35KernelTmaWarpSpecializedCooperativeEEENS5_IJNSA_ILi256EEENSA_ILi64EEESH_EEENS_12float_e4m3_tENS5_IJlSC_lEEESJ_SK_NS4_8TiledMMAINS4_8MMA_AtomIJNS4_4SM904GMMA30MMA_64x64x32_F32E4M3E4M3_SS_TNILNSO_7ScaleInE1ELSQ_1EEEEEENS4_6LayoutISD_NS5_IJSC_NSA_ILi0EEESU_EEEEENS5_IJNS4_10UnderscoreESX_SX_EEEEENS4_13SM90_TMA_LOADENS4_14ComposedLayoutINS4_7SwizzleILi2ELi4ELi3EEENS4_18smem_ptr_flag_bitsILi8EEENST_INS5_IJNSA_ILi8EEESH_EEENS5_IJSH_SC_EEEEEEEvNS4_8identityENS4_23SM90_TMA_LOAD_MULTICASTES1A_vS1B_EENS_8epilogue10collective18CollectiveEpilogueINS1E_22Sm90TmaWarpSpecializedILi4ELi2ELi16ELb0ELb0EEEJSI_NS5_IJNSA_ILi128EEENSA_ILi32EEEEEESJ_SK_SJ_SK_NS1E_6fusion15FusionCallbacksIS1I_NS1M_13LinCombEltActINS1E_6thread7SigmoidESJ_fSJ_fLNS_15FloatRoundStyleE2EEESI_S1L_JEEES10_NS11_INS12_ILi1ELi4ELi3EEES15_NST_INS5_IJS16_S1K_EEENS5_IJS1K_SC_EEEEEEENS4_39AutoVectorizingCopyWithAssumedAlignmentILi128EEENS4_14SM90_TMA_STOREES1Y_S20_NS4_9Copy_AtomIJNS4_17SM90_U32x4_STSM_NENS_6half_tEEEEvEEEvvEEEEvNT_6ParamsE)
        /*06ec*/ 	.short	0x0210
        /*06ee*/ 	.short	0x0770


	//----- nvinfo : EIATTR_SW_WAR
	.align		4
.L_46:
        /*06f0*/ 	.byte	0x04, 0x36
        /*06f2*/ 	.short	(.L_48 - .L_47)
.L_47:
        /*06f4*/ 	.word	0x00000008
.L_48:


//--------------------- .nv.callgraph             --------------------------
	.section	.nv.callgraph,"",@"SHT_CUDA_CALLGRAPH"
	.align	4
	.sectionentsize	8
	.align		4
        /*0000*/ 	.word	0x00000000
	.align		4
        /*0004*/ 	.word	0xffffffff
	.align		4
        /*0008*/ 	.word	index@(_ZN7cutlass13device_kernelINS_4gemm6kernel13GemmUniversalIN4cute5tupleIJiiiiEEENS1_10collective13CollectiveMmaINS1_37MainloopSm90TmaGmmaWarpSpecializedFP8ILi10ENS5_IJNS4_1CILi2EEENSA_ILi1EEESC_EEENS1_35KernelTmaWarpSpecializedCooperativeEEENS5_IJNSA_ILi256EEENSA_ILi64EEESH_EEENS_12float_e4m3_tENS5_IJlSC_lEEESJ_SK_NS4_8TiledMMAINS4_8MMA_AtomIJNS4_4SM904GMMA30MMA_64x64x32_F32E4M3E4M3_SS_TNILNSO_7ScaleInE1ELSQ_1EEEEEENS4_6LayoutISD_NS5_IJSC_NSA_ILi0EEESU_EEEEENS5_IJNS4_10UnderscoreESX_SX_EEEEENS4_13SM90_TMA_LOADENS4_14ComposedLayoutINS4_7SwizzleILi2ELi4ELi3EEENS4_18smem_ptr_flag_bitsILi8EEENST_INS5_IJNSA_ILi8EEESH_EEENS5_IJSH_SC_EEEEEEEvNS4_8identityENS4_23SM90_TMA_LOAD_MULTICASTES1A_vS1B_EENS_8epilogue10collective18CollectiveEpilogueINS1E_22Sm90TmaWarpSpecializedILi4ELi2ELi16ELb0ELb0EEEJSI_NS5_IJNSA_ILi128EEENSA_ILi32EEEEEESJ_SK_SJ_SK_NS1E_6fusion15FusionCallbacksIS1I_NS1M_13LinCombEltActINS1E_6thread7SigmoidESJ_fSJ_fLNS_15FloatRoundStyleE2EEESI_S1L_JEEES10_NS11_INS12_ILi1ELi4ELi3EEES15_NST_INS5_IJS16_S1K_EEENS5_IJS1K_SC_EEEEEEENS4_39AutoVectorizingCopyWithAssumedAlignmentILi128EEENS4_14SM90_TMA_STOREES1Y_S20_NS4_9Copy_AtomIJNS4_17SM90_U32x4_STSM_NENS_6half_tEEEEvEEEvvEEEEvNT_6ParamsE)
	.align		4
        /*000c*/ 	.word	index@(__assertfail)
	.align		4
        /*0010*/ 	.word	0x00000000
	.align		4
        /*0014*/ 	.word	0xfffffffe
	.align		4
        /*0018*/ 	.word	0x00000000
	.align		4
        /*001c*/ 	.word	0xfffffffd
	.align		4
        /*0020*/ 	.word	0x00000000
	.align		4
        /*0024*/ 	.word	0xfffffffc


//--------------------- .nv.constant4             --------------------------
	.section	.nv.constant4,"a",@progbits
	.align	8
	.align		8
.nv.constant4:
        /*0000*/ 	.dword	__assertfail
	.align		8
        /*0008*/ 	.dword	__unnamed_1
	.align		8
        /*0010*/ 	.dword	__unnamed_2
	.align		8
        /*0018*/ 	.dword	_ZN39_INTERNAL_818213a0_4_k_cu_10a17423_27974cuda3std3__45__cpo5beginE
	.align		8
        /*0020*/ 	.dword	_ZN39_INTERNAL_818213a0_4_k_cu_10a17423_27974cuda3std3__45__cpo3endE
	.align		8
        /*0028*/ 	.dword	_ZN39_INTERNAL_818213a0_4_k_cu_10a17423_27974cuda3std3__45__cpo6cbeginE
	.align		8
        /*0030*/ 	.dword	_ZN39_INTERNAL_818213a0_4_k_cu_10a17423_27974cuda3std3__45__cpo4cendE
	.align		8
        /*0038*/ 	.dword	_ZN39_INTERNAL_818213a0_4_k_cu_10a17423_27974cuda3std3__441_GLOBAL__N__818213a0_4_k_cu_10a17423_27976ignoreE
	.align		8
        /*0040*/ 	.dword	_ZN39_INTERNAL_818213a0_4_k_cu_10a17423_27974cuda3std3__419piecewise_constructE
	.align		8
        /*0048*/ 	.dword	_ZN39_INTERNAL_818213a0_4_k_cu_10a17423_27974cuda3std3__48in_placeE
	.align		8
        /*0050*/ 	.dword	_ZN39_INTERNAL_818213a0_4_k_cu_10a17423_27974cuda3std6ranges3__45__cpo4swapE
	.align		8
        /*0058*/ 	.dword	_ZN39_INTERNAL_818213a0_4_k_cu_10a17423_27974cuda3std6ranges3__45__cpo9iter_moveE
	.align		8
        /*0060*/ 	.dword	_ZN39_INTERNAL_818213a0_4_k_cu_10a17423_27974cute7productE
	.align		8
        /*0068*/ 	.dword	_ZN39_INTERNAL_818213a0_4_k_cu_10a17423_27974cute1_E
	.align		8
        /*0070*/ 	.dword	$str$24
	.align		8
        /*0078*/ 	.dword	$str$25


//--------------------- .text._ZN7cutlass13device_kernelINS_4gemm6kernel13GemmUniversalIN4cute5tupleIJiiiiEEENS1_10collective13CollectiveMmaINS1_37MainloopSm90TmaGmmaWarpSpecializedFP8ILi10ENS5_IJNS4_1CILi2EEENSA_ILi1EEESC_EEENS1_35KernelTmaWarpSpecializedCooperativeEEENS5_IJNSA_ILi256EEENSA_ILi64EEESH_EEENS_12float_e4m3_tENS5_IJlSC_lEEESJ_SK_NS4_8TiledMMAINS4_8MMA_AtomIJNS4_4SM904GMMA30MMA_64x64x32_F32E4M3E4M3_SS_TNILNSO_7ScaleInE1ELSQ_1EEEEEENS4_6LayoutISD_NS5_IJSC_NSA_ILi0EEESU_EEEEENS5_IJNS4_10UnderscoreESX_SX_EEEEENS4_13SM90_TMA_LOADENS4_14ComposedLayoutINS4_7SwizzleILi2ELi4ELi3EEENS4_18smem_ptr_flag_bitsILi8EEENST_INS5_IJNSA_ILi8EEESH_EEENS5_IJSH_SC_EEEEEEEvNS4_8identityENS4_23SM90_TMA_LOAD_MULTICASTES1A_vS1B_EENS_8epilogue10collective18CollectiveEpilogueINS1E_22Sm90TmaWarpSpecializedILi4ELi2ELi16ELb0ELb0EEEJSI_NS5_IJNSA_ILi128EEENSA_ILi32EEEEEESJ_SK_SJ_SK_NS1E_6fusion15FusionCallbacksIS1I_NS1M_13LinCombEltActINS1E_6thread7SigmoidESJ_fSJ_fLNS_15FloatRoundStyleE2EEESI_S1L_JEEES10_NS11_INS12_ILi1ELi4ELi3EEES15_NST_INS5_IJS16_S1K_EEENS5_IJS1K_SC_EEEEEEENS4_39AutoVectorizingCopyWithAssumedAlignmentILi128EEENS4_14SM90_TMA_STOREES1Y_S20_NS4_9Copy_AtomIJNS4_17SM90_U32x4_STSM_NENS_6half_tEEEEvEEEvvEEEEvNT_6ParamsE --------------------------
	.section	.text._ZN7cutlass13device_kernelINS_4gemm6kernel13GemmUniversalIN4cute5tupleIJiiiiEEENS1_10collective13CollectiveMmaINS1_37MainloopSm90TmaGmmaWarpSpecializedFP8ILi10ENS5_IJNS4_1CILi2EEENSA_ILi1EEESC_EEENS1_35KernelTmaWarpSpecializedCooperativeEEENS5_IJNSA_ILi256EEENSA_ILi64EEESH_EEENS_12float_e4m3_tENS5_IJlSC_lEEESJ_SK_NS4_8TiledMMAINS4_8MMA_AtomIJNS4_4SM904GMMA30MMA_64x64x32_F32E4M3E4M3_SS_TNILNSO_7ScaleInE1ELSQ_1EEEEEENS4_6LayoutISD_NS5_IJSC_NSA_ILi0EEESU_EEEEENS5_IJNS4_10UnderscoreESX_SX_EEEEENS4_13SM90_TMA_LOADENS4_14ComposedLayoutINS4_7SwizzleILi2ELi4ELi3EEENS4_18smem_ptr_flag_bitsILi8EEENST_INS5_IJNSA_ILi8EEESH_EEENS5_IJSH_SC_EEEEEEEvNS4_8identityENS4_23SM90_TMA_LOAD_MULTICASTES1A_vS1B_EENS_8epilogue10collective18CollectiveEpilogueINS1E_22Sm90TmaWarpSpecializedILi4ELi2ELi16ELb0ELb0EEEJSI_NS5_IJNSA_ILi128EEENSA_ILi32EEEEEESJ_SK_SJ_SK_NS1E_6fusion15FusionCallbacksIS1I_NS1M_13LinCombEltActINS1E_6thread7SigmoidESJ_fSJ_fLNS_15FloatRoundStyleE2EEESI_S1L_JEEES10_NS11_INS12_ILi1ELi4ELi3EEES15_NST_INS5_IJS16_S1K_EEENS5_IJS1K_SC_EEEEEEENS4_39AutoVectorizingCopyWithAssumedAlignmentILi128EEENS4_14SM90_TMA_STOREES1Y_S20_NS4_9Copy_AtomIJNS4_17SM90_U32x4_STSM_NENS_6half_tEEEEvEEEvvEEEEvNT_6ParamsE,"ax",@progbits
	.align	128
.text._ZN7cutlass13device_kernelINS_4gemm6kernel13GemmUniversalIN4cute5tupleIJiiiiEEENS1_10collective13CollectiveMmaINS1_37MainloopSm90TmaGmmaWarpSpecializedFP8ILi10ENS5_IJNS4_1CILi2EEENSA_ILi1EEESC_EEENS1_35KernelTmaWarpSpecializedCooperativeEEENS5_IJNSA_ILi256EEENSA_ILi64EEESH_EEENS_12float_e4m3_tENS5_IJlSC_lEEESJ_SK_NS4_8TiledMMAINS4_8MMA_AtomIJNS4_4SM904GMMA30MMA_64x64x32_F32E4M3E4M3_SS_TNILNSO_7ScaleInE1ELSQ_1EEEEEENS4_6LayoutISD_NS5_IJSC_NSA_ILi0EEESU_EEEEENS5_IJNS4_10UnderscoreESX_SX_EEEEENS4_13SM90_TMA_LOADENS4_14ComposedLayoutINS4_7SwizzleILi2ELi4ELi3EEENS4_18smem_ptr_flag_bitsILi8EEENST_INS5_IJNSA_ILi8EEESH_EEENS5_IJSH_SC_EEEEEEEvNS4_8identityENS4_23SM90_TMA_LOAD_MULTICASTES1A_vS1B_EENS_8epilogue10collective18CollectiveEpilogueINS1E_22Sm90TmaWarpSpecializedILi4ELi2ELi16ELb0ELb0EEEJSI_NS5_IJNSA_ILi128EEENSA_ILi32EEEEEESJ_SK_SJ_SK_NS1E_6fusion15FusionCallbacksIS1I_NS1M_13LinCombEltActINS1E_6thread7SigmoidESJ_fSJ_fLNS_15FloatRoundStyleE2EEESI_S1L_JEEES10_NS11_INS12_ILi1ELi4ELi3EEES15_NST_INS5_IJS16_S1K_EEENS5_IJS1K_SC_EEEEEEENS4_39AutoVectorizingCopyWithAssumedAlignmentILi128EEENS4_14SM90_TMA_STOREES1Y_S20_NS4_9Copy_AtomIJNS4_17SM90_U32x4_STSM_NENS_6half_tEEEEvEEEvvEEEEvNT_6ParamsE:
        .type           _ZN7cutlass13device_kernelINS_4gemm6kernel13GemmUniversalIN4cute5tupleIJiiiiEEENS1_10collective13CollectiveMmaINS1_37MainloopSm90TmaGmmaWarpSpecializedFP8ILi10ENS5_IJNS4_1CILi2EEENSA_ILi1EEESC_EEENS1_35KernelTmaWarpSpecializedCooperativeEEENS5_IJNSA_ILi256EEENSA_ILi64EEESH_EEENS_12float_e4m3_tENS5_IJlSC_lEEESJ_SK_NS4_8TiledMMAINS4_8MMA_AtomIJNS4_4SM904GMMA30MMA_64x64x32_F32E4M3E4M3_SS_TNILNSO_7ScaleInE1ELSQ_1EEEEEENS4_6LayoutISD_NS5_IJSC_NSA_ILi0EEESU_EEEEENS5_IJNS4_10UnderscoreESX_SX_EEEEENS4_13SM90_TMA_LOADENS4_14ComposedLayoutINS4_7SwizzleILi2ELi4ELi3EEENS4_18smem_ptr_flag_bitsILi8EEENST_INS5_IJNSA_ILi8EEESH_EEENS5_IJSH_SC_EEEEEEEvNS4_8identityENS4_23SM90_TMA_LOAD_MULTICASTES1A_vS1B_EENS_8epilogue10collective18CollectiveEpilogueINS1E_22Sm90TmaWarpSpecializedILi4ELi2ELi16ELb0ELb0EEEJSI_NS5_IJNSA_ILi128EEENSA_ILi32EEEEEESJ_SK_SJ_SK_NS1E_6fusion15FusionCallbacksIS1I_NS1M_13LinCombEltActINS1E_6thread7SigmoidESJ_fSJ_fLNS_15FloatRoundStyleE2EEESI_S1L_JEEES10_NS11_INS12_ILi1ELi4ELi3EEES15_NST_INS5_IJS16_S1K_EEENS5_IJS1K_SC_EEEEEEENS4_39AutoVectorizingCopyWithAssumedAlignmentILi128EEENS4_14SM90_TMA_STOREES1Y_S20_NS4_9Copy_AtomIJNS4_17SM90_U32x4_STSM_NENS_6half_tEEEEvEEEvvEEEEvNT_6ParamsE,@function
        .size           _ZN7cutlass13device_kernelINS_4gemm6kernel13GemmUniversalIN4cute5tupleIJiiiiEEENS1_10collective13CollectiveMmaINS1_37MainloopSm90TmaGmmaWarpSpecializedFP8ILi10ENS5_IJNS4_1CILi2EEENSA_ILi1EEESC_EEENS1_35KernelTmaWarpSpecializedCooperativeEEENS5_IJNSA_ILi256EEENSA_ILi64EEESH_EEENS_12float_e4m3_tENS5_IJlSC_lEEESJ_SK_NS4_8TiledMMAINS4_8MMA_AtomIJNS4_4SM904GMMA30MMA_64x64x32_F32E4M3E4M3_SS_TNILNSO_7ScaleInE1ELSQ_1EEEEEENS4_6LayoutISD_NS5_IJSC_NSA_ILi0EEESU_EEEEENS5_IJNS4_10UnderscoreESX_SX_EEEEENS4_13SM90_TMA_LOADENS4_14ComposedLayoutINS4_7SwizzleILi2ELi4ELi3EEENS4_18smem_ptr_flag_bitsILi8EEENST_INS5_IJNSA_ILi8EEESH_EEENS5_IJSH_SC_EEEEEEEvNS4_8identityENS4_23SM90_TMA_LOAD_MULTICASTES1A_vS1B_EENS_8epilogue10collective18CollectiveEpilogueINS1E_22Sm90TmaWarpSpecializedILi4ELi2ELi16ELb0ELb0EEEJSI_NS5_IJNSA_ILi128EEENSA_ILi32EEEEEESJ_SK_SJ_SK_NS1E_6fusion15FusionCallbacksIS1I_NS1M_13LinCombEltActINS1E_6thread7SigmoidESJ_fSJ_fLNS_15FloatRoundStyleE2EEESI_S1L_JEEES10_NS11_INS12_ILi1ELi4ELi3EEES15_NST_INS5_IJS16_S1K_EEENS5_IJS1K_SC_EEEEEEENS4_39AutoVectorizingCopyWithAssumedAlignmentILi128EEENS4_14SM90_TMA_STOREES1Y_S20_NS4_9Copy_AtomIJNS4_17SM90_U32x4_STSM_NENS_6half_tEEEEvEEEvvEEEEvNT_6ParamsE,(.L_x_402 - _ZN7cutlass13device_kernelINS_4gemm6kernel13GemmUniversalIN4cute5tupleIJiiiiEEENS1_10collective13CollectiveMmaINS1_37MainloopSm90TmaGmmaWarpSpecializedFP8ILi10ENS5_IJNS4_1CILi2EEENSA_ILi1EEESC_EEENS1_35KernelTmaWarpSpecializedCooperativeEEENS5_IJNSA_ILi256EEENSA_ILi64EEESH_EEENS_12float_e4m3_tENS5_IJlSC_lEEESJ_SK_NS4_8TiledMMAINS4_8MMA_AtomIJNS4_4SM904GMMA30MMA_64x64x32_F32E4M3E4M3_SS_TNILNSO_7ScaleInE1ELSQ_1EEEEEENS4_6LayoutISD_NS5_IJSC_NSA_ILi0EEESU_EEEEENS5_IJNS4_10UnderscoreESX_SX_EEEEENS4_13SM90_TMA_LOADENS4_14ComposedLayoutINS4_7SwizzleILi2ELi4ELi3EEENS4_18smem_ptr_flag_bitsILi8EEENST_INS5_IJNSA_ILi8EEESH_EEENS5_IJSH_SC_EEEEEEEvNS4_8identityENS4_23SM90_TMA_LOAD_MULTICASTES1A_vS1B_EENS_8epilogue10collective18CollectiveEpilogueINS1E_22Sm90TmaWarpSpecializedILi4ELi2ELi16ELb0ELb0EEEJSI_NS5_IJNSA_ILi128EEENSA_ILi32EEEEEESJ_SK_SJ_SK_NS1E_6fusion15FusionCallbacksIS1I_NS1M_13LinCombEltActINS1E_6thread7SigmoidESJ_fSJ_fLNS_15FloatRoundStyleE2EEESI_S1L_JEEES10_NS11_INS12_ILi1ELi4ELi3EEES15_NST_INS5_IJS16_S1K_EEENS5_IJS1K_SC_EEEEEEENS4_39AutoVectorizingCopyWithAssumedAlignmentILi128EEENS4_14SM90_TMA_STOREES1Y_S20_NS4_9Copy_AtomIJNS4_17SM90_U32x4_STSM_NENS_6half_tEEEEvEEEvvEEEEvNT_6ParamsE)
        .other          _ZN7cutlass13device_kernelINS_4gemm6kernel13GemmUniversalIN4cute5tupleIJiiiiEEENS1_10collective13CollectiveMmaINS1_37MainloopSm90TmaGmmaWarpSpecializedFP8ILi10ENS5_IJNS4_1CILi2EEENSA_ILi1EEESC_EEENS1_35KernelTmaWarpSpecializedCooperativeEEENS5_IJNSA_ILi256EEENSA_ILi64EEESH_EEENS_12float_e4m3_tENS5_IJlSC_lEEESJ_SK_NS4_8TiledMMAINS4_8MMA_AtomIJNS4_4SM904GMMA30MMA_64x64x32_F32E4M3E4M3_SS_TNILNSO_7ScaleInE1ELSQ_1EEEEEENS4_6LayoutISD_NS5_IJSC_NSA_ILi0EEESU_EEEEENS5_IJNS4_10UnderscoreESX_SX_EEEEENS4_13SM90_TMA_LOADENS4_14ComposedLayoutINS4_7SwizzleILi2ELi4ELi3EEENS4_18smem_ptr_flag_bitsILi8EEENST_INS5_IJNSA_ILi8EEESH_EEENS5_IJSH_SC_EEEEEEEvNS4_8identityENS4_23SM90_TMA_LOAD_MULTICASTES1A_vS1B_EENS_8epilogue10collective18CollectiveEpilogueINS1E_22Sm90TmaWarpSpecializedILi4ELi2ELi16ELb0ELb0EEEJSI_NS5_IJNSA_ILi128EEENSA_ILi32EEEEEESJ_SK_SJ_SK_NS1E_6fusion15FusionCallbacksIS1I_NS1M_13LinCombEltActINS1E_6thread7SigmoidESJ_fSJ_fLNS_15FloatRoundStyleE2EEESI_S1L_JEEES10_NS11_INS12_ILi1ELi4ELi3EEES15_NST_INS5_IJS16_S1K_EEENS5_IJS1K_SC_EEEEEEENS4_39AutoVectorizingCopyWithAssumedAlignmentILi128EEENS4_14SM90_TMA_STOREES1Y_S20_NS4_9Copy_AtomIJNS4_17SM90_U32x4_STSM_NENS_6half_tEEEEvEEEvvEEEEvNT_6ParamsE,@"STO_CUDA_ENTRY STV_DEFAULT"
_ZN7cutlass13device_kernelINS_4gemm6kernel13GemmUniversalIN4cute5tupleIJiiiiEEENS1_10collective13CollectiveMmaINS1_37MainloopSm90TmaGmmaWarpSpecializedFP8ILi10ENS5_IJNS4_1CILi2EEENSA_ILi1EEESC_EEENS1_35KernelTmaWarpSpecializedCooperativeEEENS5_IJNSA_ILi256EEENSA_ILi64EEESH_EEENS_12float_e4m3_tENS5_IJlSC_lEEESJ_SK_NS4_8TiledMMAINS4_8MMA_AtomIJNS4_4SM904GMMA30MMA_64x64x32_F32E4M3E4M3_SS_TNILNSO_7ScaleInE1ELSQ_1EEEEEENS4_6LayoutISD_NS5_IJSC_NSA_ILi0EEESU_EEEEENS5_IJNS4_10UnderscoreESX_SX_EEEEENS4_13SM90_TMA_LOADENS4_14ComposedLayoutINS4_7SwizzleILi2ELi4ELi3EEENS4_18smem_ptr_flag_bitsILi8EEENST_INS5_IJNSA_ILi8EEESH_EEENS5_IJSH_SC_EEEEEEEvNS4_8identityENS4_23SM90_TMA_LOAD_MULTICASTES1A_vS1B_EENS_8epilogue10collective18CollectiveEpilogueINS1E_22Sm90TmaWarpSpecializedILi4ELi2ELi16ELb0ELb0EEEJSI_NS5_IJNSA_ILi128EEENSA_ILi32EEEEEESJ_SK_SJ_SK_NS1E_6fusion15FusionCallbacksIS1I_NS1M_13LinCombEltActINS1E_6thread7SigmoidESJ_fSJ_fLNS_15FloatRoundStyleE2EEESI_S1L_JEEES10_NS11_INS12_ILi1ELi4ELi3EEES15_NST_INS5_IJS16_S1K_EEENS5_IJS1K_SC_EEEEEEENS4_39AutoVectorizingCopyWithAssumedAlignmentILi128EEENS4_14SM90_TMA_STOREES1Y_S20_NS4_9Copy_AtomIJNS4_17SM90_U32x4_STSM_NENS_6half_tEEEEvEEEvvEEEEvNT_6ParamsE:
[----:B------:R-:W1:Y:S01]  /*0000*/  LDC R1, c[0x0][0x28] ;  /* 0x00000a00ff017b82 */ /* 0x000e620000000800 */
[----:B------:R-:W2:Y:S07]  /*0010*/  S2R R18, SR_TID.X ;  /* 0x0000000000127919 */ /* 0x000eae0000002100 */
[----:B------:R-:W3:Y:S01]  /*0020*/  LDC.64 R8, c[0x0][0x588] ;  /* 0x00016200ff087b82 */ /* 0x000ee20000000a00 */
[----:B------:R-:W-:Y:S01]  /*0030*/  ELECT P0, URZ, PT ;  /* 0x00000000003f782f */ /* 0x000fe20003800000 */
[----:B------:R-:W-:Y:S01]  /*0040*/  BSSY B0, `(.L_x_0) ;  /* 0x0000016000007945 */ /* 0x000fe20003800000 */
[----:B--2---:R-:W-:-:S02]  /*0050*/  SHF.R.U32.HI R0, RZ, 0x5, R18 ;  /* 0x00000005ff007819 */ /* 0x004fc40000011612 */
[----:B------:R-:W-:-:S03]  /*0060*/  SHF.R.U32.HI R4, RZ, 0x7, R18 ;  /* 0x00000007ff047819 */ /* 0x000fc60000011612 */
[----:B------:R-:W2:Y:S04]  /*0070*/  SHFL.IDX PT, R3, R0, RZ, 0x1f ;  /* 0x00001fff00037589 */ /* 0x000ea800000e0000 */
[----:B------:R4:W1:Y:S01]  /*0080*/  SHFL.IDX PT, R6, R4, RZ, 0x1f ;  /* 0x00001fff04067589 */ /* 0x00086200000e0000 */
[----:B--2---:R-:W-:Y:S02]  /*0090*/  ISETP.NE.OR P0, PT, R3, RZ, !P0 ;  /* 0x000000ff0300720c */ /* 0x004fe40004705670 */
[----:B------:R-:W-:-:S11]  /*00a0*/  SHF.R.S32.HI R2, RZ, 0x1f, R3 ;  /* 0x0000001fff027819 */ /* 0x000fd60000011403 */
[----:B-1-34-:R-:W-:Y:S05]  /*00b0*/  @P0 BRA `(.L_x_1) ;  /* 0x0000000000380947 */ /* 0x01afea0003800000 */
[----:B------:R-:W-:Y:S02]  /*00c0*/  ULDC.64 UR4, c[0x0][0x198] ;  /* 0x0000660000047ab9 */ /* 0x000fe40000000a00 */
[----:B------:R-:W-:Y:S02]  /*00d0*/  UIADD3 UR6, UP0, UR4, 0xf0, URZ ;  /* 0x000000f004067890 */ /* 0x000fe4000ff1e03f */
[----:B------:R-:W-:Y:S02]  /*00e0*/  UIADD3 UR8, UP1, UR4, 0x1f0, URZ ;  /* 0x000001f004087890 */ /* 0x000fe4000ff3e03f */
[----:B------:R-:W-:Y:S02]  /*00f0*/  UIADD3 UR10, UP2, UR4, 0x3f0, URZ ;  /* 0x000003f0040a7890 */ /* 0x000fe4000ff5e03f */
[----:B------:R-:W-:Y:S02]  /*0100*/  UIADD3 UR4, UP3, UR4, 0x4f0, URZ ;  /* 0x000004f004047890 */ /* 0x000fe4000ff7e03f */
[----:B------:R-:W-:-:S02]  /*0110*/  UIADD3.X UR7, URZ, UR5, URZ, UP0, !UPT ;  /* 0x000000053f077290 */ /* 0x000fc400087fe43f */
[----:B------:R-:W-:Y:S02]  /*0120*/  UIADD3.X UR9, URZ, UR5, URZ, UP1, !UPT ;  /* 0x000000053f097290 */ /* 0x000fe40008ffe43f */
[----:B------:R-:W-:Y:S02]  /*0130*/  UIADD3.X UR11, URZ, UR5, URZ, UP2, !UPT ;  /* 0x000000053f0b7290 */ /* 0x000fe400097fe43f */
[----:B------:R-:W-:-:S03]  /*0140*/  UIADD3.X UR5, URZ, UR5, URZ, UP3, !UPT ;  /* 0x000000053f057290 */ /* 0x000fc60009ffe43f */
[----:B------:R1:W-:Y:S02]  /*0150*/  UTMACCTL.PF [UR6] ;  /* 0x00000000060079b9 */ /* 0x0003e40008040000 */
[----:B------:R1:W-:Y:S02]  /*0160*/  UTMACCTL.PF [UR8] ;  /* 0x00000000080079b9 */ /* 0x0003e40008040000 */
[----:B------:R1:W-:Y:S02]  /*0170*/  UTMACCTL.PF [UR10] ;  /* 0x000000000a0079b9 */ /* 0x0003e40008040000 */
[----:B------:R1:W-:Y:S02]  /*0180*/  UTMACCTL.PF [UR4] ;  /* 0x00000000040079b9 */ /* 0x0003e40008040000 */
[----:B-1----:R-:W-:Y:S01]  /*0190*/  NOP ;  /* 0x0000000000007918 */ /* 0x002fe20000000000 */
.L_x_1:
[----:B------:R-:W-:Y:S05]  /*01a0*/  BSYNC B0 ;  /* 0x0000000000007941 */ /* 0x000fea0003800000 */
.L_x_0:
[----:B------:R-:W-:Y:S01]  /*01b0*/  ULDC.64 UR4, c[0x0][0x590] ;  /* 0x0001640000047ab9 */ /* 0x000fe20000000a00 */
[----:B------:R-:W-:Y:S01]  /*01c0*/  LEA.HI R2, R2, R3, RZ, 0x2 ;  /* 0x0000000302027211 */ /* 0x000fe200078f10ff */
[----:B------:R-:W-:Y:S01]  /*01d0*/  ULDC.64 UR40, c[0x0][0x208] ;  /* 0x0000820000287ab9 */ /* 0x000fe20000000a00 */
[----:B------:R-:W-:Y:S01]  /*01e0*/  ISETP.NE.U32.AND P2, PT, RZ, UR4, PT ;  /* 0x00000004ff007c0c */ /* 0x000fe2000bf45070 */
[----:B------:R-:W-:Y:S01]  /*01f0*/  IMAD.MOV.U32 R5, RZ, RZ, R9 ;  /* 0x000000ffff057224 */ /* 0x000fe200078e0009 */
[----:B------:R-:W-:Y:S02]  /*0200*/  LOP3.LUT R2, R2, 0xfffffffc, RZ, 0xc0, !PT ;  /* 0xfffffffc02027812 */ /* 0x000fe400078ec0ff */
[----:B------:R-:W-:Y:S02]  /*0210*/  ISETP.NE.AND.EX P3, PT, RZ, UR5, PT, P2 ;  /* 0x00000005ff007c0c */ /* 0x000fe4000bf65320 */
[----:B------:R-:W-:Y:S02]  /*0220*/  IADD3 R3, R3, -R2, RZ ;  /* 0x8000000203037210 */ /* 0x000fe40007ffe0ff */
[----:B------:R-:W-:-:S02]  /*0230*/  PRMT R2, RZ, 0x7610, R2 ;  /* 0x00007610ff027816 */ /* 0x000fc40000000002 */
[----:B------:R-:W-:-:S07]  /*0240*/  MOV R4, R8 ;  /* 0x0000000800047202 */ /* 0x000fce0000000f00 */
[----:B------:R-:W-:Y:S05]  /*0250*/  @P3 BRA `(.L_x_2) ;  /* 0x0000000000303947 */ /* 0x000fea0003800000 */
[----:B------:R-:W-:Y:S02]  /*0260*/  ULDC.64 UR6, c[0x0][0x588] ;  /* 0x0001620000067ab9 */ /* 0x000fe40000000a00 */
[----:B------:R-:W-:-:S04]  /*0270*/  ISETP.NE.U32.AND P0, PT, RZ, UR6, PT ;  /* 0x00000006ff007c0c */ /* 0x000fc8000bf05070 */
[----:B------:R-:W-:-:S13]  /*0280*/  ISETP.NE.AND.EX P0, PT, RZ, UR7, PT, P0 ;  /* 0x00000007ff007c0c */ /* 0x000fda000bf05300 */
[----:B------:R-:W-:Y:S05]  /*0290*/  @!P0 BRA `(.L_x_3) ;  /* 0x0000000000108947 */ /* 0x000fea0003800000 */
[----:B------:R-:W2:Y:S02]  /*02a0*/  LDG.E R2, desc[UR40][R4.64] ;  /* 0x0000002804027981 */ /* 0x000ea4000c1e1900 */
[----:B--2---:R-:W-:Y:S02]  /*02b0*/  FSETP.NEU.AND P1, PT, R2, RZ, PT ;  /* 0x000000ff0200720b */ /* 0x004fe40003f2d000 */
[----:B------:R-:W-:Y:S01]  /*02c0*/  MOV R2, 0x1 ;  /* 0x0000000100027802 */ /* 0x000fe20000000f00 */
[----:B------:R-:W-:Y:S10]  /*02d0*/  BRA `(.L_x_2) ;  /* 0x0000000000107947 */ /* 0x000ff40003800000 */
.L_x_3:
[----:B------:R-:W-:Y:S01]  /*02e0*/  ULDC UR6, c[0x0][0x580] ;  /* 0x0001600000067ab9 */ /* 0x000fe20000000800 */
[----:B------:R-:W-:Y:S02]  /*02f0*/  MOV R2, 0x1 ;  /* 0x0000000100027802 */ /* 0x000fe40000000f00 */
[----:B------:R-:W-:Y:S02]  /*0300*/  CS2R R4, SRZ ;  /* 0x0000000000047805 */ /* 0x000fe4000001ff00 */
[----:B------:R-:W-:-:S13]  /*0310*/  FSETP.NEU.AND P1, PT, RZ, UR6, PT ;  /* 0x00000006ff007c0b */ /* 0x000fda000bf2d000 */
.L_x_2:
[----:B------:R-:W-:Y:S02]  /*0320*/  ISETP.NE.U32.AND P4, PT, R4, RZ, PT ;  /* 0x000000ff0400720c */ /* 0x000fe40003f85070 */
[----:B------:R-:W-:Y:S02]  /*0330*/  ISETP.NE.AND.EX P5, PT, RZ, UR5, PT, P2 ;  /* 0x00000005ff007c0c */ /* 0x000fe4000bfa5320 */
[----:B------:R-:W-:Y:S02]  /*0340*/  ISETP.NE.AND.EX P2, PT, R5, RZ, PT, P4 ;  /* 0x000000ff0500720c */ /* 0x000fe40003f45340 */
[----:B------:R-:W-:-:S11]  /*0350*/  PLOP3.LUT P0, PT, PT, PT, PT, 0x8, 0x0 ;  /* 0x000000000000781c */ /* 0x000fd60003f0e170 */
[----:B------:R-:W-:Y:S05]  /*0360*/  @P2 BRA P5, `(.L_x_4) ;  /* 0x0000000000342947 */ /* 0x000fea0002800000 */
[----:B------:R-:W-:-:S04]  /*0370*/  ISETP.NE.U32.AND P0, PT, RZ, UR4, PT ;  /* 0x00000004ff007c0c */ /* 0x000fc8000bf05070 */
[----:B------:R-:W-:-:S13]  /*0380*/  ISETP.NE.AND.EX P0, PT, RZ, UR5, PT, P0 ;  /* 0x00000005ff007c0c */ /* 0x000fda000bf05300 */
[----:B------:R-:W-:Y:S05]  /*0390*/  @!P0 BRA `(.L_x_5) ;  /* 0x0000000000248947 */ /* 0x000fea0003800000 */
[----:B------:R-:W-:Y:S02]  /*03a0*/  PRMT R2, R2, 0x9910, RZ ;  /* 0x0000991002027816 */ /* 0x000fe400000000ff */
[----:B------:R-:W-:Y:S02]  /*03b0*/  ISETP.NE.U32.AND P0, PT, R4, RZ, PT ;  /* 0x000000ff0400720c */ /* 0x000fe40003f05070 */
[----:B------:R-:W-:Y:S02]  /*03c0*/  ISETP.NE.AND P2, PT, R2, RZ, PT ;  /* 0x000000ff0200720c */ /* 0x000fe40003f45270 */
[----:B------:R-:W-:Y:S02]  /*03d0*/  ISETP.NE.AND.EX P0, PT, R5, RZ, PT, P0 ;  /* 0x000000ff0500720c */ /* 0x000fe40003f05300 */
[----:B------:R-:W-:-:S09]  /*03e0*/  SEL R2, RZ, 0xffffffff, P1 ;  /* 0xffffffffff027807 */ /* 0x000fd20000800000 */
[----:B------:R-:W-:-:S04]  /*03f0*/  @!P2 SEL R2, RZ, 0xffffffff, P0 ;  /* 0xffffffffff02a807 */ /* 0x000fc80000000000 */
[----:B------:R-:W-:-:S04]  /*0400*/  LOP3.LUT R2, R2, 0x1, RZ, 0xc0, !PT ;  /* 0x0000000102027812 */ /* 0x000fc800078ec0ff */
[----:B------:R-:W-:Y:S01]  /*0410*/  ISETP.EQ.U32.AND P0, PT, R2, 0x1, PT ;  /* 0x000000010200780c */ /* 0x000fe20003f02070 */
[----:B------:R-:W-:-:S12]  /*0420*/  BRA `(.L_x_4) ;  /* 0x0000000000047947 */ /* 0x000fd80003800000 */
.L_x_5:
[----:B------:R-:W-:-:S13]  /*0430*/  PLOP3.LUT P0, PT, P1, PT, PT, 0x8, 0x0 ;  /* 0x000000000000781c */ /* 0x000fda0000f0e170 */
.L_x_4:
[----:B------:R-:W1:Y:S02]  /*0440*/  SHFL.IDX PT, R2, R0, RZ, 0x1f ;  /* 0x00001fff00027589 */ /* 0x000e6400000e0000 */
[----:B-1----:R-:W-:-:S13]  /*0450*/  ISETP.NE.AND P1, PT, R2, RZ, PT ;  /* 0x000000ff0200720c */ /* 0x002fda0003f25270 */
[----:B------:R-:W-:Y:S05]  /*0460*/  @P1 BRA `(.L_x_6) ;  /* 0x0000000000941947 */ /* 0x000fea0003800000 */
[----:B------:R-:W-:Y:S01]  /*0470*/  ELECT P1, URZ, PT ;  /* 0x00000000003f782f */ /* 0x000fe20003820000 */
[----:B------:R-:W-:-:S12]  /*0480*/  BSSY B0, `(.L_x_6) ;  /* 0x0000023000007945 */ /* 0x000fd80003800000 */
[----:B------:R-:W-:Y:S05]  /*0490*/  @!P1 BRA `(.L_x_7) ;  /* 0x0000000000849947 */ /* 0x000fea0003800000 */
[----:B------:R-:W1:Y:S01]  /*04a0*/  S2UR UR8, SR_CgaCtaId ;  /* 0x00000000000879c3 */ /* 0x000e620000008800 */
[----:B------:R-:W-:Y:S01]  /*04b0*/  UMOV UR4, 0x400 ;  /* 0x0000040000047882 */ /* 0x000fe20000000000 */
[----:B------:R-:W-:Y:S01]  /*04c0*/  UMOV UR5, 0x1 ;  /* 0x0000000100057882 */ /* 0x000fe20000000000 */
[----:B------:R-:W-:Y:S02]  /*04d0*/  UMOV UR6, 0x4 ;  /* 0x0000000400067882 */ /* 0x000fe40000000000 */
[----:B------:R-:W-:-:S04]  /*04e0*/  UIADD3 UR6, -UR6, 0x100000, URZ ;  /* 0x0010000006067890 */ /* 0x000fc8000fffe13f */
[----:B------:R-:W-:Y:S02]  /*04f0*/  USHF.L.U32 UR7, UR6, 0xb, URZ ;  /* 0x0000000b06077899 */ /* 0x000fe4000800063f */
[----:B------:R-:W-:Y:S02]  /*0500*/  USHF.L.U32 UR6, UR6, 0x1, URZ ;  /* 0x0000000106067899 */ /* 0x000fe4000800063f */
[----:B-1----:R-:W-:Y:S02]  /*0510*/  ULEA UR8, UR8, UR4, 0x18 ;  /* 0x0000000408087291 */ /* 0x002fe4000f8ec03f */
[----:B------:R-:W-:-:S04]  /*0520*/  UIADD3 UR4, -UR5, 0x100000, URZ ;  /* 0x0010000005047890 */ /* 0x000fc8000fffe13f */
[----:B------:R-:W-:Y:S02]  /*0530*/  USHF.L.U32 UR5, UR4, 0xb, URZ ;  /* 0x0000000b04057899 */ /* 0x000fe4000800063f */
[----:B------:R-:W-:Y:S01]  /*0540*/  USHF.L.U32 UR4, UR4, 0x1, URZ ;  /* 0x0000000104047899 */ /* 0x000fe2000800063f */
[----:B------:R-:W1:Y:S11]  /*0550*/  FENCE.VIEW.ASYNC.S ;  /* 0x00000000000073c6 */ /* 0x000e760000000000 */
[----:B-1----:R1:W2:Y:S01]  /*0560*/  SYNCS.EXCH.64 URZ, [UR8], UR4 ;  /* 0x00000004083f75b2 */ /* 0x0022a20008000100 */
[----:B------:R1:W3:Y:S01]  /*0570*/  SYNCS.EXCH.64 URZ, [UR8+0x50], UR6 ;  /* 0x00005006083f75b2 */ /* 0x0002e20008000100 */
[----:B------:R1:W4:Y:S01]  /*0580*/  SYNCS.EXCH.64 URZ, [UR8+0x8], UR4 ;  /* 0x00000804083f75b2 */ /* 0x0003220008000100 */
[----:B------:R1:W1:Y:S01]  /*0590*/  SYNCS.EXCH.64 URZ, [UR8+0x58], UR6 ;  /* 0x00005806083f75b2 */ /* 0x0002620008000100 */
        /* <DEDUP_REMOVED lines=16> */
[----:B------:R-:W-:Y:S01]  /*06a0*/  NOP ;  /* 0x0000000000007918 */ /* 0x000fe20000000000 */
.L_x_7:
[----:B-1----:R-:W-:Y:S05]  /*06b0*/  BSYNC B0 ;  /* 0x0000000000007941 */ /* 0x002fea0003800000 */
.L_x_6:
[----:B------:R-:W1:Y:S01]  /*06c0*/  S2UR UR9, SR_CTAID.X ;  /* 0x00000000000979c3 */ /* 0x000e620000002500 */
[----:B------:R-:W5:Y:S01]  /*06d0*/  S2R R4, SR_CTAID.Y ;  /* 0x0000000000047919 */ /* 0x000f620000002600 */
[----:B------:R-:W-:Y:S01]  /*06e0*/  ULDC UR4, c[0x0][0x150] ;  /* 0x0000540000047ab9 */ /* 0x000fe20000000800 */
[----:B------:R-:W-:Y:S01]  /*06f0*/  NOP ;  /* 0x0000000000007918 */ /* 0x000fe20000000000 */
[----:B------:R-:W2:Y:S04]  /*0700*/  SHFL.IDX PT, R12, R0, RZ, 0x1f ;  /* 0x00001fff000c7589 */ /* 0x000ea800000e0000 */
[----:B------:R-:W3:Y:S01]  /*0710*/  LDC R10, c[0x0][0x144] ;  /* 0x00005100ff0a7b82 */ /* 0x000ee20000000800 */
[----:B-1----:R-:W-:-:S05]  /*0720*/  I2FP.F32.U32 R7, UR9 ;  /* 0x0000000900077c45 */ /* 0x002fca0008201000 */
[----:B------:R-:W-:Y:S01]  /*0730*/  FMUL R11, R7, UR4 ;  /* 0x00000004070b7c20 */ /* 0x000fe20008400000 */
[----:B--2---:R-:W-:Y:S01]  /*0740*/  ISETP.NE.AND P1, PT, R12, RZ, PT ;  /* 0x000000ff0c00720c */ /* 0x004fe20003f25270 */
[----:B------:R-:W-:Y:S01]  /*0750*/  ULDC UR4, c[0x0][0x154] ;  /* 0x0000550000047ab9 */ /* 0x000fe20000000800 */
[----:B------:R-:W-:Y:S02]  /*0760*/  SHF.R.S32.HI R7, RZ, 0x1f, R18 ;  /* 0x0000001fff077819 */ /* 0x000fe40000011412 */
[----:B-----5:R-:W-:Y:S01]  /*0770*/  I2FP.F32.U32 R12, R4 ;  /* 0x00000004000c7245 */ /* 0x020fe20000201000 */
[----:B------:R-:W1:Y:S01]  /*0780*/  F2I.U32.TRUNC.NTZ R11, R11 ;  /* 0x0000000b000b7305 */ /* 0x000e62000020f000 */
[----:B------:R-:W-:-:S03]  /*0790*/  LEA.HI R7, R7, R18, RZ, 0x7 ;  /* 0x0000001207077211 */ /* 0x000fc600078f38ff */
[----:B------:R-:W-:Y:S01]  /*07a0*/  FMUL R14, R12, UR4 ;  /* 0x000000040c0e7c20 */ /* 0x000fe20008400000 */
[----:B------:R-:W-:Y:S01]  /*07b0*/  LOP3.LUT R7, R7, 0xffffff80, RZ, 0xc0, !PT ;  /* 0xffffff8007077812 */ /* 0x000fe200078ec0ff */
[----:B-1----:R-:W-:-:S04]  /*07c0*/  IMAD.MOV R13, RZ, RZ, -R11 ;  /* 0x000000ffff0d7224 */ /* 0x002fc800078e0a0b */
[----:B---3--:R-:W-:Y:S01]  /*07d0*/  IMAD R10, R10, R13, UR9 ;  /* 0x000000090a0a7e24 */ /* 0x008fe2000f8e020d */
[----:B------:R-:W-:Y:S06]  /*07e0*/  @P1 BRA `(.L_x_8) ;  /* 0x0000000000581947 */ /* 0x000fec0003800000 */
[----:B------:R-:W1:Y:S01]  /*07f0*/  S2UR UR5, SR_CgaCtaId ;  /* 0x00000000000579c3 */ /* 0x000e620000008800 */
[----:B------:R-:W-:Y:S01]  /*0800*/  UMOV UR4, 0x400 ;  /* 0x0000040000047882 */ /* 0x000fe20000000000 */
[----:B------:R-:W-:Y:S01]  /*0810*/  UMOV UR6, 0x20 ;  /* 0x0000002000067882 */ /* 0x000fe20000000000 */
[----:B------:R-:W-:Y:S01]  /*0820*/  UMOV UR7, 0x100 ;  /* 0x0000010000077882 */ /* 0x000fe20000000000 */
[----:B------:R-:W-:Y:S01]  /*0830*/  ELECT P1, URZ, PT ;  /* 0x00000000003f782f */ /* 0x000fe20003820000 */
[----:B-1----:R-:W-:Y:S02]  /*0840*/  ULEA UR8, UR5, UR4, 0x18 ;  /* 0x0000000405087291 */ /* 0x002fe4000f8ec03f */
[----:B------:R-:W-:-:S04]  /*0850*/  UIADD3 UR4, -UR6, 0x100000, URZ ;  /* 0x0010000006047890 */ /* 0x000fc8000fffe13f */
[----:B------:R-:W-:Y:S02]  /*0860*/  USHF.L.U32 UR5, UR4, 0xb, URZ ;  /* 0x0000000b04057899 */ /* 0x000fe4000800063f */
[----:B------:R-:W-:Y:S02]  /*0870*/  USHF.L.U32 UR4, UR4, 0x1, URZ ;  /* 0x0000000104047899 */ /* 0x000fe4000800063f */
[----:B------:R-:W-:-:S04]  /*0880*/  UIADD3 UR6, -UR7, 0x100000, URZ ;  /* 0x0010000007067890 */ /* 0x000fc8000fffe13f */
[----:B------:R-:W-:Y:S02]  /*0890*/  USHF.L.U32 UR7, UR6, 0xb, URZ ;  /* 0x0000000b06077899 */ /* 0x000fe4000800063f */
[----:B------:R-:W-:Y:S01]  /*08a0*/  USHF.L.U32 UR6, UR6, 0x1, URZ ;  /* 0x0000000106067899 */ /* 0x000fe2000800063f */
[----:B------:R-:W1:Y:S03]  /*08b0*/  FENCE.VIEW.ASYNC.S ;  /* 0x00000000000073c6 */ /* 0x000e660000000000 */
[----:B-1----:R1:W2:Y:S08]  /*08c0*/  SYNCS.EXCH.64 URZ, [UR8+0xa0], UR4 ;  /* 0x0000a004083f75b2 */ /* 0x0022b00008000100 */
[----:B------:R1:W3:Y:S01]  /*08d0*/  SYNCS.EXCH.64 URZ, [UR8+0xc0], UR6 ;  /* 0x0000c006083f75b2 */ /* 0x0002e20008000100 */
[----:B------:R1:W1:Y:S01]  /*08e0*/  SYNCS.EXCH.64 URZ, [UR8+0xa8], UR4 ;  /* 0x0000a804083f75b2 */ /* 0x0002620008000100 */
[----:B------:R1:W1:Y:S01]  /*08f0*/  SYNCS.EXCH.64 URZ, [UR8+0xc8], UR6 ;  /* 0x0000c806083f75b2 */ /* 0x0002620008000100 */
[----:B------:R1:W1:Y:S01]  /*0900*/  SYNCS.EXCH.64 URZ, [UR8+0xb0], UR4 ;  /* 0x0000b004083f75b2 */ /* 0x0002620008000100 */
[----:B------:R1:W1:Y:S01]  /*0910*/  SYNCS.EXCH.64 URZ, [UR8+0xd0], UR6 ;  /* 0x0000d006083f75b2 */ /* 0x0002620008000100 */
[----:B------:R1:W1:Y:S01]  /*0920*/  SYNCS.EXCH.64 URZ, [UR8+0xb8], UR4 ;  /* 0x0000b804083f75b2 */ /* 0x0002620008000100 */
[----:B------:R1:W1:Y:S01]  /*0930*/  SYNCS.EXCH.64 URZ, [UR8+0xd8], UR6 ;  /* 0x0000d806083f75b2 */ /* 0x0002620008000100 */
[----:B------:R-:W-:Y:S01]  /*0940*/  NOP ;  /* 0x0000000000007918 */ /* 0x000fe20000000000 */
.L_x_8:
[----:B------:R-:W-:Y:S01]  /*0950*/  IADD3 R7, -R7, R18, RZ ;  /* 0x0000001207077210 */ /* 0x000fe20007ffe1ff */
[----:B------:R-:W5:Y:S01]  /*0960*/  SHFL.IDX PT, R0, R0, RZ, 0x1f ;  /* 0x00001fff00007589 */ /* 0x000f6200000e0000 */
[----:B------:R-:W-:Y:S02]  /*0970*/  SHF.R.S32.HI R13, RZ, 0x1f, R2 ;  /* 0x0000001fff0d7819 */ /* 0x000fe40000011402 */
[----:B------:R-:W-:Y:S02]  /*0980*/  ELECT P1, URZ, PT ;  /* 0x00000000003f782f */ /* 0x000fe40003820000 */
[----:B------:R-:W-:Y:S01]  /*0990*/  SHF.R.S32.HI R12, RZ, 0x1f, R7 ;  /* 0x0000001fff0c7819 */ /* 0x000fe20000011407 */
[----:B------:R-:W4:Y:S01]  /*09a0*/  F2I.U32.TRUNC.NTZ R14, R14 ;  /* 0x0000000e000e7305 */ /* 0x000f22000020f000 */
[----:B------:R-:W-:Y:S01]  /*09b0*/  LEA.HI R13, R13, R2, RZ, 0x2 ;  /* 0x000000020d0d7211 */ /* 0x000fe200078f10ff */
[----:B-1----:R-:W-:Y:S01]  /*09c0*/  UMOV UR4, 0x20 ;  /* 0x0000002000047882 */ /* 0x002fe20000000000 */
[----:B------:R-:W-:Y:S01]  /*09d0*/  LEA.HI R12, R12, R7, RZ, 0x3 ;  /* 0x000000070c0c7211 */ /* 0x000fe200078f18ff */
[----:B------:R-:W-:Y:S01]  /*09e0*/  NOP ;  /* 0x0000000000007918 */ /* 0x000fe20000000000 */
[----:B------:R-:W-:-:S02]  /*09f0*/  LOP3.LUT R13, R13, 0x3ffffffc, RZ, 0xc0, !PT ;  /* 0x3ffffffc0d0d7812 */ /* 0x000fc400078ec0ff */
[--C-:B------:R-:W-:Y:S02]  /*0a00*/  SHF.R.S32.HI R11, RZ, 0x3, R12.reuse ;  /* 0x00000003ff0b7819 */ /* 0x100fe4000001140c */
[----:B------:R-:W-:Y:S02]  /*0a10*/  SHF.R.S32.HI R12, RZ, 0x1f, R12 ;  /* 0x0000001fff0c7819 */ /* 0x000fe4000001140c */
[----:B------:R-:W-:Y:S02]  /*0a20*/  IADD3 R13, R2, -R13, RZ ;  /* 0x8000000d020d7210 */ /* 0x000fe40007ffe0ff */
[----:B------:R-:W-:Y:S01]  /*0a30*/  LEA.HI R12, R12, R11, RZ, 0x2 ;  /* 0x0000000b0c0c7211 */ /* 0x000fe200078f10ff */
[----:B------:R-:W1:Y:S01]  /*0a40*/  LDC R2, c[0x0][0x140] ;  /* 0x00005000ff027b82 */ /* 0x000e620000000800 */
[----:B------:R-:W-:Y:S02]  /*0a50*/  ISETP.NE.AND P4, PT, R3, RZ, PT ;  /* 0x000000ff0300720c */ /* 0x000fe40003f85270 */
[----:B------:R-:W-:-:S02]  /*0a60*/  LOP3.LUT R12, R12, 0xfffffffc, RZ, 0xc0, !PT ;  /* 0xfffffffc0c0c7812 */ /* 0x000fc400078ec0ff */
[----:B----4-:R-:W-:Y:S02]  /*0a70*/  IADD3 R24, -R14, RZ, RZ ;  /* 0x000000ff0e187210 */ /* 0x010fe40007ffe1ff */
[----:B-----5:R-:W-:Y:S01]  /*0a80*/  ISETP.NE.OR P1, PT, R0, RZ, !P1 ;  /* 0x000000ff0000720c */ /* 0x020fe20004f25670 */
[----:B------:R-:W-:Y:S01]  /*0a90*/  IMAD.IADD R12, R11, 0x1, -R12 ;  /* 0x000000010b0c7824 */ /* 0x000fe200078e0a0c */
[----:B------:R-:W-:Y:S01]  /*0aa0*/  ISETP.EQ.OR P2, PT, R3, 0x3, !P4 ;  /* 0x000000030300780c */ /* 0x000fe20006742670 */
[----:B------:R-:W4:Y:S01]  /*0ab0*/  LDC R11, c[0x0][0x148] ;  /* 0x00005200ff0b7b82 */ /* 0x000f220000000800 */
[----:B------:R-:W-:Y:S02]  /*0ac0*/  MOV R22, 0x1 ;  /* 0x0000000100167802 */ /* 0x000fe40000000f00 */
[----:B------:R-:W-:Y:S02]  /*0ad0*/  LEA R12, R13, R12, 0x2 ;  /* 0x0000000c0d0c7211 */ /* 0x000fe400078e10ff */
[----:B------:R-:W-:-:S02]  /*0ae0*/  ISETP.EQ.AND P2, PT, R6, RZ, P2 ;  /* 0x000000ff0600720c */ /* 0x000fc40001742270 */
[C---:B------:R-:W-:Y:S01]  /*0af0*/  LEA.HI R0, R12.reuse, R12, RZ, 0x1 ;  /* 0x0000000c0c007211 */ /* 0x040fe200078f08ff */
[----:B------:R-:W-:Y:S01]  /*0b00*/  IMAD.SHL.U32 R23, R12, 0x4, RZ ;  /* 0x000000040c177824 */ /* 0x000fe200078e00ff */
[----:B------:R-:W-:Y:S01]  /*0b10*/  SEL R19, RZ, 0x1, !P2 ;  /* 0x00000001ff137807 */ /* 0x000fe20005000000 */
[----:B------:R-:W-:Y:S01]  /*0b20*/  VOTEU.ALL UP0, P1 ;  /* 0x00000000003f7886 */ /* 0x000fe20000800000 */
[----:B------:R-:W-:Y:S01]  /*0b30*/  LOP3.LUT R13, R0, 0xfffffffe, RZ, 0xc0, !PT ;  /* 0xfffffffe000d7812 */ /* 0x000fe200078ec0ff */
[----:B------:R-:W-:Y:S01]  /*0b40*/  VOTEU.ALL UP1, P1 ;  /* 0x00000000003f7886 */ /* 0x000fe20000820000 */
[C---:B------:R-:W-:Y:S02]  /*0b50*/  LOP3.LUT R23, R12.reuse, 0xc, R23, 0x78, !PT ;  /* 0x0000000c0c177812 */ /* 0x040fe400078e7817 */
[----:B------:R-:W-:Y:S01]  /*0b60*/  IADD3 R13, R12, -R13, RZ ;  /* 0x8000000d0c0d7210 */ /* 0x000fe20007ffe0ff */
[----:B------:R-:W5:Y:S01]  /*0b70*/  @!UP0 S2UR UR7, SR_CgaCtaId ;  /* 0x00000000000789c3 */ /* 0x000f620000008800 */
[----:B------:R-:W-:Y:S01]  /*0b80*/  @!UP0 UMOV UR6, 0x400 ;  /* 0x0000040000068882 */ /* 0x000fe20000000000 */
[----:B------:R-:W-:-:S04]  /*0b90*/  @!UP0 UIADD3 UR4, -UR4, 0x100000, URZ ;  /* 0x0010000004048890 */ /* 0x000fc8000fffe13f */
[----:B------:R-:W-:Y:S02]  /*0ba0*/  @!UP0 USHF.L.U32 UR5, UR4, 0xb, URZ ;  /* 0x0000000b04058899 */ /* 0x000fe4000800063f */
[----:B------:R-:W-:Y:S01]  /*0bb0*/  @!UP0 USHF.L.U32 UR4, UR4, 0x1, URZ ;  /* 0x0000000104048899 */ /* 0x000fe2000800063f */
[----:B------:R-:W-:Y:S01]  /*0bc0*/  ISETP.NE.AND P5, PT, R13, R10, PT ;  /* 0x0000000a0d00720c */ /* 0x000fe20003fa5270 */
[----:B------:R-:W-:Y:S01]  /*0bd0*/  VIADD R12, R6, 0xffffffff ;  /* 0xffffffff060c7836 */ /* 0x000fe20000000000 */
[----:B-1----:R-:W-:Y:S01]  /*0be0*/  ISETP.EQ.U32.AND P2, PT, R2, 0x1, PT ;  /* 0x000000010200780c */ /* 0x002fe20003f42070 */
[----:B----4-:R-:W-:-:S10]  /*0bf0*/  IMAD R13, R11, R24, R4 ;  /* 0x000000180b0d7224 */ /* 0x010fd400078e0204 */
[----:B------:R-:W-:-:S04]  /*0c00*/  @P5 LEA.HI R0, R23, R23, RZ, 0x1 ;  /* 0x0000001717005211 */ /* 0x000fc800078f08ff */
[----:B------:R-:W-:-:S04]  /*0c10*/  @P5 SHF.R.S32.HI R0, RZ, 0x1, R0 ;  /* 0x00000001ff005819 */ /* 0x000fc80000011400 */
[----:B------:R-:W-:Y:S01]  /*0c20*/  @P5 ISETP.NE.AND P6, PT, R0, R13, PT ;  /* 0x0000000d0000520c */ /* 0x000fe20003fc5270 */
[----:B-----5:R-:W-:Y:S01]  /*0c30*/  @!UP0 ULEA UR6, UR7, UR6, 0x18 ;  /* 0x0000000607068291 */ /* 0x020fe2000f8ec03f */
[----:B------:R-:W-:Y:S01]  /*0c40*/  VOTEU.ALL UP0, P1 ;  /* 0x00000000003f7886 */ /* 0x000fe20000800000 */
[----:B------:R-:W-:Y:S02]  /*0c50*/  LOP3.LUT P1, RZ, R7, 0x7, RZ, 0xc0, !PT ;  /* 0x0000000707ff7812 */ /* 0x000fe4000782c0ff */
[----:B------:R-:W-:Y:S02]  /*0c60*/  @P5 SEL R22, RZ, 0x1, P6 ;  /* 0x00000001ff165807 */ /* 0x000fe40003000000 */
[----:B------:R-:W-:Y:S02]  /*0c70*/  ISETP.NE.AND P5, PT, R6, RZ, PT ;  /* 0x000000ff0600720c */ /* 0x000fe40003fa5270 */
[----:B------:R-:W-:Y:S02]  /*0c80*/  ISETP.LT.U32.AND P1, PT, R23, 0x2, !P1 ;  /* 0x000000021700780c */ /* 0x000fe40004f21070 */
[----:B------:R-:W-:Y:S01]  /*0c90*/  ISETP.EQ.AND P6, PT, R3, 0x2, !P5 ;  /* 0x000000020300780c */ /* 0x000fe20006fc2270 */
[----:B------:R-:W1:Y:S02]  /*0ca0*/  FENCE.VIEW.ASYNC.S ;  /* 0x00000000000073c6 */ /* 0x000e640000000000 */
[----:B-1----:R1:W4:Y:S01]  /*0cb0*/  @!UP0 SYNCS.EXCH.64 URZ, [UR6+0xe0], UR4 ;  /* 0x0000e004063f85b2 */ /* 0x0023220008000100 */
[----:B------:R-:W-:-:S02]  /*0cc0*/  SEL R7, RZ, 0x1, !P1 ;  /* 0x00000001ff077807 */ /* 0x000fc40004800000 */
[----:B------:R-:W-:Y:S02]  /*0cd0*/  ISETP.GE.U32.AND P1, PT, R12, 0x2, PT ;  /* 0x000000020c00780c */ /* 0x000fe40003f26070 */
[----:B------:R-:W-:Y:S02]  /*0ce0*/  SEL R0, RZ, 0x1, !P6 ;  /* 0x00000001ff007807 */ /* 0x000fe40007000000 */
[----:B------:R-:W-:Y:S02]  /*0cf0*/  LOP3.LUT R22, R22, R7, RZ, 0xc0, !PT ;  /* 0x0000000716167212 */ /* 0x000fe400078ec0ff */
[----:B------:R-:W-:Y:S02]  /*0d00*/  SEL R0, R0, 0x2, P1 ;  /* 0x0000000200007807 */ /* 0x000fe40000800000 */
[----:B------:R-:W-:Y:S01]  /*0d10*/  SEL R19, R19, 0x2, P1 ;  /* 0x0000000213137807 */ /* 0x000fe20000800000 */
[----:B------:R1:W1:Y:S01]  /*0d20*/  @!UP1 SYNCS.EXCH.64 URZ, [UR6+0xe8], UR4 ;  /* 0x0000e804063f95b2 */ /* 0x0002620008000100 */
[----:B------:R-:W-:Y:S01]  /*0d30*/  NOP ;  /* 0x0000000000007918 */ /* 0x000fe20000000000 */
[----:B------:R-:W-:Y:S05]  /*0d40*/  @!P2 BRA `(.L_x_9) ;  /* 0x000000000008a947 */ /* 0x000fea0003800000 */
[----:B-1234-:R-:W-:Y:S01]  /*0d50*/  UCGABAR_ARV ;  /* 0x00000000000079c7 */ /* 0x01efe20008000000 */
[----:B------:R-:W-:Y:S05]  /*0d60*/  BRA `(.L_x_10) ;  /* 0x0000000000047947 */ /* 0x000fea0003800000 */
.L_x_9:
[----:B-1234-:R-:W-:Y:S01]  /*0d70*/  NOP ;  /* 0x0000000000007918 */ /* 0x01efe20000000000 */
.L_x_10:
[----:B------:R-:W1:Y:S01]  /*0d80*/  LDC R2, c[0x0][0x904] ;  /* 0x00024100ff027b82 */ /* 0x000e620000000800 */
[----:B------:R-:W-:Y:S01]  /*0d90*/  MOV R6, UR9 ;  /* 0x0000000900067c02 */ /* 0x000fe20008000f00 */
[----:B------:R-:W-:Y:S01]  /*0da0*/  IMAD.MOV.U32 R7, RZ, RZ, RZ ;  /* 0x000000ffff077224 */ /* 0x000fe200078e00ff */
[----:B-1----:R-:W-:-:S04]  /*0db0*/  ISETP.NE.AND P1, PT, R2, 0x1, PT ;  /* 0x000000010200780c */ /* 0x002fc80003f25270 */
[----:B------:R-:W-:-:S09]  /*0dc0*/  P2R R5, PR, RZ, 0x2 ;  /* 0x00000002ff057803 */ /* 0x000fd20000000000 */
[----:B------:R-:W1:Y:S01]  /*0dd0*/  @P1 LDC R17, c[0x0][0x10] ;  /* 0x00000400ff111b82 */ /* 0x000e620000000800 */
[----:B------:R-:W-:Y:S02]  /*0de0*/  @P1 MOV R5, RZ ;  /* 0x000000ff00051202 */ /* 0x000fe40000000f00 */
[----:B------:R-:W-:-:S05]  /*0df0*/  @P1 MOV R15, RZ ;  /* 0x000000ff000f1202 */ /* 0x000fca0000000f00 */
[----:B------:R-:W2:Y:S01]  /*0e00*/  @!P1 LDC R13, c[0x0][0xc] ;  /* 0x00000300ff0d9b82 */ /* 0x000ea20000000800 */
[----:B------:R-:W-:Y:S01]  /*0e10*/  ULDC UR4, c[0x0][0xc] ;  /* 0x0000030000047ab9 */ /* 0x000fe20000000800 */
[----:B------:R-:W-:Y:S01]  /*0e20*/  ULDC UR5, c[0x0][0x10] ;  /* 0x0000040000057ab9 */ /* 0x000fe20000000800 */
[----:B------:R-:W-:Y:S01]  /*0e30*/  ULDC UR6, c[0x0][0x14] ;  /* 0x0000050000067ab9 */ /* 0x000fe20000000800 */
[----:B------:R-:W-:-:S04]  /*0e40*/  UIMAD.WIDE.U32 UR4, UR4, UR5, URZ ;  /* 0x00000005040472a5 */ /* 0x000fc8000f8e003f */
[----:B------:R-:W-:Y:S02]  /*0e50*/  UIMAD.WIDE.U32 UR38, UR4, UR6, URZ ;  /* 0x00000006042672a5 */ /* 0x000fe4000f8e003f */
[----:B------:R-:W-:-:S04]  /*0e60*/  UIMAD UR37, UR5, UR6, URZ ;  /* 0x00000006052572a4 */ /* 0x000fc8000f8e023f */
[----:B------:R-:W-:Y:S01]  /*0e70*/  UIADD3 UR37, UR39, UR37, URZ ;  /* 0x0000002527257290 */ /* 0x000fe2000fffe03f */
[----:B-1----:R-:W-:-:S05]  /*0e80*/  @P1 IMAD.WIDE.U32 R16, R17, UR9, R4 ;  /* 0x0000000911101c25 */ /* 0x002fca000f8e0004 */
[----:B------:R-:W-:Y:S01]  /*0e90*/  @P1 IADD3 R17, R17, R15, RZ ;  /* 0x0000000f11111210 */ /* 0x000fe20007ffe0ff */
[----:B--2---:R-:W-:-:S04]  /*0ea0*/  @!P1 IMAD.WIDE.U32 R6, R4, R13, R6 ;  /* 0x0000000d04069225 */ /* 0x004fc800078e0006 */
[----:B------:R-:W-:Y:S01]  /*0eb0*/  @!P1 IMAD.MOV.U32 R16, RZ, RZ, R6 ;  /* 0x000000ffff109224 */ /* 0x000fe200078e0006 */
[----:B------:R-:W-:Y:S01]  /*0ec0*/  @!P1 MOV R17, R7 ;  /* 0x0000000700119202 */ /* 0x000fe20000000f00 */
[----:B------:R-:W-:Y:S06]  /*0ed0*/  @!P2 BRA `(.L_x_11) ;  /* 0x00000000000ca947 */ /* 0x000fec0003800000 */
[----:B------:R-:W-:Y:S01]  /*0ee0*/  UCGABAR_WAIT ;  /* 0x0000000000007dc7 */ /* 0x000fe20008000000 */
[----:B------:R-:W-:Y:S01]  /*0ef0*/  CCTL.IVALL ;  /* 0x00000000ff00798f */ /* 0x000fe20002000000 */
[----:B------:R-:W-:Y:S05]  /*0f00*/  BRA `(.L_x_12) ;  /* 0x0000000000047947 */ /* 0x000fea0003800000 */
.L_x_11:
[----:B------:R-:W-:Y:S06]  /*0f10*/  BAR.SYNC.DEFER_BLOCKING 0x0 ;  /* 0x0000000000007b1d */ /* 0x000fec0000010000 */
.L_x_12:
[----:B------:R-:W1:Y:S01]  /*0f20*/  S2UR UR36, SR_CgaCtaId ;  /* 0x00000000002479c3 */ /* 0x000e620000008800 */
[----:B------:R-:W-:Y:S05]  /*0f30*/  @!P5 BRA `(.L_x_13) ;  /* 0x000000b40064d947 */ /* 0x000fea0003800000 */
[----:B------:R-:W-:-:S13]  /*0f40*/  ISETP.GT.U32.AND P0, PT, R12, 0x1, PT ;  /* 0x000000010c00780c */ /* 0x000fda0003f04070 */
[----:B-1----:R-:W-:Y:S05]  /*0f50*/  @P0 EXIT ;  /* 0x000000000000094d */ /* 0x002fea0003800000 */
[----:B------:R-:W-:Y:S01]  /*0f60*/  ULDC.64 UR4, c[0x0][0x8f8] ;  /* 0x00023e0000047ab9 */ /* 0x000fe20000000a00 */
[----:B------:R-:W-:Y:S01]  /*0f70*/  UMOV UR47, 0xffffffff ;  /* 0xffffffff002f7882 */ /* 0x000fe20000000000 */
[----:B------:R-:W-:Y:S01]  /*0f80*/  ISETP.GE.U32.AND P0, PT, R16, UR4, PT ;  /* 0x0000000410007c0c */ /* 0x000fe2000bf06070 */
[----:B------:R-:W-:Y:S01]  /*0f90*/  IMAD.MOV.U32 R7, RZ, RZ, -0x1 ;  /* 0xffffffffff077424 */ /* 0x000fe200078e00ff */
[----:B------:R-:W-:Y:S02]  /*0fa0*/  PRMT R88, RZ, 0x7610, R88 ;  /* 0x00007610ff587816 */ /* 0x000fe40000000058 */
[----:B------:R-:W-:Y:S02]  /*0fb0*/  ISETP.GE.U32.AND.EX P0, PT, R17, UR5, PT, P0 ;  /* 0x0000000511007c0c */ /* 0x000fe4000bf06100 */
[----:B------:R-:W-:Y:S02]  /*0fc0*/  MOV R3, 0xffffffff ;  /* 0xffffffff00037802 */ /* 0x000fe40000000f00 */
[----:B------:R-:W-:-:S09]  /*0fd0*/  PRMT R6, RZ, 0x7610, R6 ;  /* 0x00007610ff067816 */ /* 0x000fd20000000006 */
[----:B------:R-:W-:Y:S05]  /*0fe0*/  @P0 BRA `(.L_x_14) ;  /* 0x0000000400280947 */ /* 0x000fea0003800000 */
[----:B------:R-:W1:Y:S01]  /*0ff0*/  LDC.64 R20, c[0x0][0x8d0] ;  /* 0x00023400ff147b82 */ /* 0x000e620000000a00 */
[----:B------:R-:W-:Y:S02]  /*1000*/  MOV R6, R16 ;  /* 0x0000001000067202 */ /* 0x000fe40000000f00 */
[----:B------:R-:W-:-:S05]  /*1010*/  MOV R7, R17 ;  /* 0x0000001100077202 */ /* 0x000fca0000000f00 */
[----:B------:R-:W2:Y:S08]  /*1020*/  LDC R14, c[0x0][0x8d8] ;  /* 0x00023600ff0e7b82 */ /* 0x000eb00000000800 */
[----:B------:R-:W3:Y:S01]  /*1030*/  LDC.64 R26, c[0x0][0x8c8] ;  /* 0x00023200ff1a7b82 */ /* 0x000ee20000000a00 */
[----:B-1----:R-:W-:-:S04]  /*1040*/  ISETP.NE.U32.AND P0, PT, R20, RZ, PT ;  /* 0x000000ff1400720c */ /* 0x002fc80003f05070 */
[----:B------:R-:W-:-:S13]  /*1050*/  ISETP.NE.AND.EX P0, PT, R21, RZ, PT, P0 ;  /* 0x000000ff1500720c */ /* 0x000fda0003f05300 */
[----:B--23--:R-:W-:Y:S05]  /*1060*/  @!P0 BRA `(.L_x_15) ;  /* 0x0000000000288947 */ /* 0x00cfea0003800000 */
[----:B------:R-:W1:Y:S02]  /*1070*/  LDC R3, c[0x0][0x8dc] ;  /* 0x00023700ff037b82 */ /* 0x000e640000000800 */
[----:B-1----:R-:W-:-:S05]  /*1080*/  IADD3 R3, P0, R16, R3, RZ ;  /* 0x0000000310037210 */ /* 0x002fca0007f1e0ff */
[----:B------:R-:W-:-:S04]  /*1090*/  IMAD.X R15, RZ, RZ, R17, P0 ;  /* 0x000000ffff0f7224 */ /* 0x000fc800000e0611 */
[----:B------:R-:W-:-:S04]  /*10a0*/  IMAD.WIDE.U32 R6, R15, R20, RZ ;  /* 0x000000140f067225 */ /* 0x000fc800078e00ff */
[----:B------:R-:W-:-:S04]  /*10b0*/  IMAD.WIDE.U32 R8, P0, R3, R21, R6 ;  /* 0x0000001503087225 */ /* 0x000fc80007800006 */
[----:B------:R-:W-:Y:S01]  /*10c0*/  IMAD.WIDE.U32 R6, R3, R20, RZ ;  /* 0x0000001403067225 */ /* 0x000fe200078e00ff */
[----:B------:R-:W-:Y:S02]  /*10d0*/  IADD3.X R13, RZ, RZ, RZ, P0, !PT ;  /* 0x000000ffff0d7210 */ /* 0x000fe400007fe4ff */
[----:B------:R-:W-:Y:S02]  /*10e0*/  MOV R12, R9 ;  /* 0x00000009000c7202 */ /* 0x000fe40000000f00 */
[----:B------:R-:W-:-:S05]  /*10f0*/  IADD3 RZ, P0, R7, R8, RZ ;  /* 0x0000000807ff7210 */ /* 0x000fca0007f1e0ff */
[----:B------:R-:W-:-:S08]  /*1100*/  IMAD.WIDE.U32.X R6, R15, R21, R12, P0 ;  /* 0x000000150f067225 */ /* 0x000fd000000e040c */
.L_x_15:
[----:B------:R-:W1:Y:S01]  /*1110*/  LDC.64 R28, c[0x0][0x8e8] ;  /* 0x00023a00ff1c7b82 */ /* 0x000e620000000a00 */
[-CC-:B------:R-:W-:Y:S01]  /*1120*/  SHF.R.U64 R30, R6, R14.reuse, R7.reuse ;  /* 0x0000000e061e7219 */ /* 0x180fe20000001207 */
[----:B------:R-:W-:Y:S01]  /*1130*/  IMAD.MOV.U32 R31, RZ, RZ, 0x1 ;  /* 0x00000001ff1f7424 */ /* 0x000fe200078e00ff */
[----:B------:R-:W-:Y:S02]  /*1140*/  SHF.R.U32.HI R3, RZ, R14, R7 ;  /* 0x0000000eff037219 */ /* 0x000fe40000011607 */
[----:B------:R-:W-:-:S03]  /*1150*/  IADD3 R5, P0, RZ, -R30, RZ ;  /* 0x8000001eff057210 */ /* 0x000fc60007f1e0ff */
[----:B------:R-:W2:Y:S02]  /*1160*/  LDC R12, c[0x0][0x8c0] ;  /* 0x00023000ff0c7b82 */ /* 0x000ea40000000800 */
[----:B------:R-:W-:Y:S02]  /*1170*/  IMAD.X R3, RZ, RZ, ~R3, P0 ;  /* 0x000000ffff037224 */ /* 0x000fe400000e0e03 */
[----:B------:R-:W-:-:S04]  /*1180*/  IMAD.WIDE.U32 R6, R5, R26, R16 ;  /* 0x0000001a05067225 */ /* 0x000fc800078e0010 */
[----:B------:R-:W3:Y:S01]  /*1190*/  LDC R9, c[0x0][0x8b0] ;  /* 0x00022c00ff097b82 */ /* 0x000ee20000000800 */
[----:B------:R-:W-:-:S04]  /*11a0*/  IMAD R8, R3, R26, RZ ;  /* 0x0000001a03087224 */ /* 0x000fc800078e02ff */
[----:B------:R-:W-:Y:S02]  /*11b0*/  IMAD R3, R5, R27, R8 ;  /* 0x0000001b05037224 */ /* 0x000fe400078e0208 */
[----:B------:R-:W-:Y:S01]  /*11c0*/  IMAD R27, R11, R24, R4 ;  /* 0x000000180b1b7224 */ /* 0x000fe200078e0204 */
[----:B------:R-:W4:Y:S01]  /*11d0*/  LDC R20, c[0x0][0x900] ;  /* 0x00024000ff147b82 */ /* 0x000f220000000800 */
[----:B-1----:R-:W-:Y:S02]  /*11e0*/  ISETP.NE.U32.AND P0, PT, R28, RZ, PT ;  /* 0x000000ff1c00720c */ /* 0x002fe40003f05070 */
[----:B------:R-:W-:Y:S02]  /*11f0*/  IADD3 R3, R7, R3, RZ ;  /* 0x0000000307037210 */ /* 0x000fe40007ffe0ff */
[----:B------:R-:W-:-:S03]  /*1200*/  ISETP.NE.AND.EX P0, PT, R29, RZ, PT, P0 ;  /* 0x000000ff1d00720c */ /* 0x000fc60003f05300 */
[----:B------:R-:W1:Y:S01]  /*1210*/  LDC R14, c[0x0][0x8a8] ;  /* 0x00022a00ff0e7b82 */ /* 0x000e620000000800 */
[-CC-:B--2---:R-:W-:Y:S02]  /*1220*/  SHF.R.U64 R15, R6, R12.reuse, R3.reuse ;  /* 0x0000000c060f7219 */ /* 0x184fe40000001203 */
[----:B------:R-:W-:Y:S02]  /*1230*/  SHF.R.U32.HI R6, RZ, R12, R3 ;  /* 0x0000000cff067219 */ /* 0x000fe40000011603 */
[----:B------:R-:W-:-:S03]  /*1240*/  MOV R3, 0xffffffff ;  /* 0xffffffff00037802 */ /* 0x000fc60000000f00 */
[----:B------:R-:W2:Y:S01]  /*1250*/  LDC R21, c[0x0][0x8f0] ;  /* 0x00023c00ff157b82 */ /* 0x000ea20000000800 */
[-CC-:B---3--:R-:W-:Y:S02]  /*1260*/  SHF.R.U64 R12, R15, R9.reuse, R6.reuse ;  /* 0x000000090f0c7219 */ /* 0x188fe40000001206 */
[----:B------:R-:W-:-:S05]  /*1270*/  SHF.R.U32.HI R5, RZ, R9, R6 ;  /* 0x00000009ff057219 */ /* 0x000fca0000011606 */
[----:B------:R-:W3:Y:S01]  /*1280*/  LDC R26, c[0x0][0x8e0] ;  /* 0x00023800ff1a7b82 */ /* 0x000ee20000000800 */
[-C--:B----4-:R-:W-:Y:S02]  /*1290*/  SHF.L.U32 R3, R3, R20.reuse, RZ ;  /* 0x0000001403037219 */ /* 0x090fe400000006ff */
[-CC-:B------:R-:W-:Y:S02]  /*12a0*/  SHF.R.U64 R24, R12, R20.reuse, R5.reuse ;  /* 0x000000140c187219 */ /* 0x180fe40000001205 */
[----:B------:R-:W-:Y:S02]  /*12b0*/  SHF.R.U32.HI R5, RZ, R20, R5 ;  /* 0x00000014ff057219 */ /* 0x000fe40000011605 */
[----:B------:R-:W-:Y:S01]  /*12c0*/  LOP3.LUT R11, RZ, R3, RZ, 0x33, !PT ;  /* 0x00000003ff0b7212 */ /* 0x000fe200078e33ff */
[----:B------:R-:W4:Y:S01]  /*12d0*/  LDC R25, c[0x0][0x8b8] ;  /* 0x00022e00ff197b82 */ /* 0x000f220000000800 */
[----:B------:R-:W-:Y:S01]  /*12e0*/  MOV R4, R24 ;  /* 0x0000001800047202 */ /* 0x000fe20000000f00 */
[----:B------:R-:W-:Y:S06]  /*12f0*/  @!P0 BRA `(.L_x_16) ;  /* 0x0000000000288947 */ /* 0x000fec0003800000 */
[----:B------:R-:W5:Y:S02]  /*1300*/  LDC R3, c[0x0][0x8f4] ;  /* 0x00023d00ff037b82 */ /* 0x000f640000000800 */
[----:B-----5:R-:W-:-:S04]  /*1310*/  IADD3 R3, P0, R24, R3, RZ ;  /* 0x0000000318037210 */ /* 0x020fc80007f1e0ff */
[----:B------:R-:W-:-:S05]  /*1320*/  IADD3.X R13, RZ, R5, RZ, P0, !PT ;  /* 0x00000005ff0d7210 */ /* 0x000fca00007fe4ff */
[----:B------:R-:W-:-:S04]  /*1330*/  IMAD.WIDE.U32 R4, R13, R28, RZ ;  /* 0x0000001c0d047225 */ /* 0x000fc800078e00ff */
[----:B------:R-:W-:-:S04]  /*1340*/  IMAD.WIDE.U32 R6, P0, R3, R29, R4 ;  /* 0x0000001d03067225 */ /* 0x000fc80007800004 */
[----:B------:R-:W-:Y:S01]  /*1350*/  IMAD.WIDE.U32 R4, R3, R28, RZ ;  /* 0x0000001c03047225 */ /* 0x000fe200078e00ff */
[----:B------:R-:W-:-:S03]  /*1360*/  MOV R8, R7 ;  /* 0x0000000700087202 */ /* 0x000fc60000000f00 */
[----:B------:R-:W-:Y:S01]  /*1370*/  IMAD.X R9, RZ, RZ, RZ, P0 ;  /* 0x000000ffff097224 */ /* 0x000fe200000e06ff */
[----:B------:R-:W-:-:S05]  /*1380*/  IADD3 RZ, P0, R5, R6, RZ ;  /* 0x0000000605ff7210 */ /* 0x000fca0007f1e0ff */
[----:B------:R-:W-:-:S08]  /*1390*/  IMAD.WIDE.U32.X R4, R13, R29, R8, P0 ;  /* 0x0000001d0d047225 */ /* 0x000fd000000e0408 */
.L_x_16:
[----:B--2---:R-:W-:Y:S02]  /*13a0*/  SHF.R.U64 R5, R4, R21, R5 ;  /* 0x0000001504057219 */ /* 0x004fe40000001205 */
[----:B------:R-:W-:Y:S02]  /*13b0*/  SHF.L.U32 R3, R31, R20, RZ ;  /* 0x000000141f037219 */ /* 0x000fe400000006ff */
[----:B------:R-:W-:Y:S01]  /*13c0*/  LOP3.LUT R4, R12, R11, RZ, 0xc0, !PT ;  /* 0x0000000b0c047212 */ /* 0x000fe200078ec0ff */
[----:B------:R-:W-:Y:S01]  /*13d0*/  IMAD.MOV R7, RZ, RZ, -R5 ;  /* 0x000000ffff077224 */ /* 0x000fe200078e0a05 */
[----:B-1----:R-:W-:Y:S02]  /*13e0*/  IADD3 R6, R14, -0x1, RZ ;  /* 0xffffffff0e067810 */ /* 0x002fe40007ffe0ff */
[----:B------:R-:W-:Y:S01]  /*13f0*/  SEL R10, R10, R27, !P1 ;  /* 0x0000001b0a0a7207 */ /* 0x000fe20004800000 */
[----:B------:R-:W-:Y:S01]  /*1400*/  IMAD R5, R3, R5, R4 ;  /* 0x0000000503057224 */ /* 0x000fe200078e0204 */
[----:B------:R-:W-:Y:S01]  /*1410*/  LOP3.LUT R6, R15, R6, RZ, 0xc0, !PT ;  /* 0x000000060f067212 */ /* 0x000fe200078ec0ff */
[----:B---3--:R-:W-:Y:S01]  /*1420*/  IMAD R3, R7, R26, R24 ;  /* 0x0000001a07037224 */ /* 0x008fe200078e0218 */
[----:B------:R-:W-:Y:S01]  /*1430*/  R2UR UR47, R30 ;  /* 0x000000001e2f72ca */ /* 0x000fe200000e0000 */
[----:B----4-:R-:W-:-:S02]  /*1440*/  IMAD R10, R5, R25, R10 ;  /* 0x00000019050a7224 */ /* 0x010fc400078e020a */
[----:B------:R-:W-:Y:S01]  /*1450*/  IMAD R3, R3, R14, R6 ;  /* 0x0000000e03037224 */ /* 0x000fe200078e0206 */
[----:B------:R-:W-:-:S04]  /*1460*/  MOV R6, 0x1 ;  /* 0x0000000100067802 */ /* 0x000fc80000000f00 */
[----:B------:R-:W-:Y:S02]  /*1470*/  SEL R7, R3, R10, !P1 ;  /* 0x0000000a03077207 */ /* 0x000fe40004800000 */
[----:B------:R-:W-:-:S07]  /*1480*/  SEL R3, R10, R3, !P1 ;  /* 0x000000030a037207 */ /* 0x000fce0004800000 */
.L_x_14:
[----:B------:R-:W-:-:S08]  /*1490*/  NOP ;  /* 0x0000000000007918 */ /* 0x000fd00000000000 */
[----:B------:R-:W1:Y:S02]  /*14a0*/  USETMAXREG.TRY_ALLOC.CTAPOOL UP0, 0xe8 ;  /* 0x000000e8000079c8 */ /* 0x000e640008000600 */
[----:B-1----:R-:W-:-:S13]  /*14b0*/  PLOP3.LUT P0, PT, PT, PT, UP0, 0x80, 0x0 ;  /* 0x000000000000781c */ /* 0x002fda0003f0f008 */
[----:B------:R-:W-:Y:S05]  /*14c0*/  @!P0 BRA `(.L_x_14) ;  /* 0xfffffffc00f08947 */ /* 0x000fea000383ffff */
[----:B------:R-:W-:Y:S02]  /*14d0*/  ULDC.64 UR4, c[0x0][0x590] ;  /* 0x0001640000047ab9 */ /* 0x000fe40000000a00 */
[----:B------:R-:W-:-:S04]  /*14e0*/  ISETP.NE.U32.AND P0, PT, RZ, UR4, PT ;  /* 0x00000004ff007c0c */ /* 0x000fc8000bf05070 */
[----:B------:R-:W-:-:S13]  /*14f0*/  ISETP.NE.AND.EX P0, PT, RZ, UR5, PT, P0 ;  /* 0x00000005ff007c0c */ /* 0x000fda000bf05300 */
[----:B------:R-:W-:Y:S05]  /*1500*/  @P0 BRA `(.L_x_17) ;  /* 0x00000000002c0947 */ /* 0x000fea0003800000 */
[----:B------:R-:W-:Y:S02]  /*1510*/  ULDC.64 UR4, c[0x0][0x588] ;  /* 0x0001620000047ab9 */ /* 0x000fe40000000a00 */
[----:B------:R-:W-:-:S04]  /*1520*/  ISETP.NE.U32.AND P0, PT, RZ, UR4, PT ;  /* 0x00000004ff007c0c */ /* 0x000fc8000bf05070 */
[----:B------:R-:W-:-:S13]  /*1530*/  ISETP.NE.AND.EX P0, PT, RZ, UR5, PT, P0 ;  /* 0x00000005ff007c0c */ /* 0x000fda000bf05300 */
[----:B------:R-:W-:Y:S05]  /*1540*/  @!P0 BRA `(.L_x_18) ;  /* 0x0000000000108947 */ /* 0x000fea0003800000 */
[----:B------:R-:W1:Y:S02]  /*1550*/  LDC.64 R90, c[0x0][0x588] ;  /* 0x00016200ff5a7b82 */ /* 0x000e640000000a00 */
[----:B-1----:R1:W5:Y:S01]  /*1560*/  LDG.E R90, desc[UR40][R90.64] ;  /* 0x000000285a5a7981 */ /* 0x002362000c1e1900 */
[----:B------:R-:W-:Y:S01]  /*1570*/  MOV R88, 0x1 ;  /* 0x0000000100587802 */ /* 0x000fe20000000f00 */
[----:B------:R-:W-:Y:S06]  /*1580*/  BRA `(.L_x_17) ;  /* 0x00000000000c7947 */ /* 0x000fec0003800000 */
.L_x_18:
[----:B------:R-:W-:Y:S01]  /*1590*/  ULDC UR4, c[0x0][0x580] ;  /* 0x0001600000047ab9 */ /* 0x000fe20000000800 */
[----:B------:R-:W-:Y:S01]  /*15a0*/  IMAD.MOV.U32 R88, RZ, RZ, 0x1 ;  /* 0x00000001ff587424 */ /* 0x000fe200078e00ff */
[----:B------:R-:W-:-:S07]  /*15b0*/  MOV R90, UR4 ;  /* 0x00000004005a7c02 */ /* 0x000fce0008000f00 */
.L_x_17:
        /* <DEDUP_REMOVED lines=10> */
[----:B------:R-:W-:Y:S05]  /*1660*/  BRA `(.L_x_19) ;  /* 0x0000000000087947 */ /* 0x000fea0003800000 */
.L_x_20:
[----:B------:R-:W-:Y:S02]  /*1670*/  ULDC UR4, c[0x0][0x5a0] ;  /* 0x0001680000047ab9 */ /* 0x000fe40000000800 */
[----:B-1----:R-:W-:-:S07]  /*1680*/  MOV R91, UR4 ;  /* 0x00000004005b7c02 */ /* 0x002fce0008000f00 */
.L_x_19:
[----:B------:R-:W-:-:S13]  /*1690*/  LOP3.LUT P0, RZ, R6, 0xff, RZ, 0xc0, !PT ;  /* 0x000000ff06ff7812 */ /* 0x000fda000780c0ff */
[----:B------:R-:W-:Y:S05]  /*16a0*/  @!P0 EXIT ;  /* 0x000000000000894d */ /* 0x000fea0003800000 */
[----:B------:R-:W-:Y:S01]  /*16b0*/  ULDC UR4, c[0x0][0x28c] ;  /* 0x0000a30000047ab9 */ /* 0x000fe20000000800 */
[----:B------:R-:W-:Y:S01]  /*16c0*/  LOP3.LUT R89, R0, 0x1, RZ, 0xfc, !PT ;  /* 0x0000000100597812 */ /* 0x000fe200078efcff */
[----:B------:R-:W-:Y:S01]  /*16d0*/  UIADD3 UR4, UR4, 0x3f, URZ ;  /* 0x0000003f04047890 */ /* 0x000fe2000fffe03f */
[----:B------:R-:W-:Y:S02]  /*16e0*/  LOP3.LUT R158, R19, 0x1, RZ, 0xfc, !PT ;  /* 0x00000001139e7812 */ /* 0x000fe400078efcff */
[----:B------:R-:W-:Y:S01]  /*16f0*/  CS2R R92, SRZ ;  /* 0x00000000005c7805 */ /* 0x000fe2000001ff00 */
[----:B------:R-:W-:Y:S01]  /*1700*/  ULDC.64 UR42, c[0x0][0x198] ;  /* 0x00006600002a7ab9 */ /* 0x000fe20000000a00 */
[----:B------:R-:W-:Y:S01]  /*1710*/  USHF.R.S32.HI UR5, URZ, 0x1f, UR4 ;  /* 0x0000001f3f057899 */ /* 0x000fe20008011404 */
[----:B------:R-:W-:-:S03]  /*1720*/  UMOV UR48, URZ ;  /* 0x0000003f00307c82 */ /* 0x000fc60008000000 */
[----:B------:R-:W-:-:S03]  /*1730*/  ULEA.HI UR5, UR5, UR4, URZ, 0x6 ;  /* 0x0000000405057291 */ /* 0x000fc6000f8f303f */
[----:B------:R-:W-:Y:S01]  /*1740*/  UMOV UR4, URZ ;  /* 0x0000003f00047c82 */ /* 0x000fe20008000000 */
[----:B------:R-:W-:-:S12]  /*1750*/  USHF.R.S32.HI UR49, URZ, 0x6, UR5 ;  /* 0x000000063f317899 */ /* 0x000fd80008011405 */
.L_x_292:
[----:B------:R-:W-:Y:S01]  /*1760*/  LOP3.LUT R0, R18, 0x80, RZ, 0xc0, !PT ;  /* 0x0000008012007812 */ /* 0x000fe200078ec0ff */
[----:B------:R-:W3:Y:S01]  /*1770*/  S2UR UR9, SR_CgaCtaId ;  /* 0x00000000000979c3 */ /* 0x000ee20000008800 */
[----:B------:R-:W-:Y:S01]  /*1780*/  UMOV UR50, 0x400 ;  /* 0x0000040000327882 */ /* 0x000fe20000000000 */
[----:B------:R-:W-:Y:S01]  /*1790*/  UMOV UR6, URZ ;  /* 0x0000003f00067c82 */ /* 0x000fe20008000000 */
[----:B------:R-:W-:Y:S01]  /*17a0*/  SHF.R.U32.HI R0, RZ, 0x7, R0 ;  /* 0x00000007ff007819 */ /* 0x000fe20000011600 */
[----:B------:R-:W-:Y:S01]  /*17b0*/  UMOV UR5, URZ ;  /* 0x0000003f00057c82 */ /* 0x000fe20008000000 */
[----:B------:R-:W-:Y:S01]  /*17c0*/  UMOV UR13, UR4 ;  /* 0x00000004000d7c82 */ /* 0x000fe20008000000 */
[----:B------:R-:W-:Y:S02]  /*17d0*/  CS2R R94, SRZ ;  /* 0x00000000005e7805 */ /* 0x000fe4000001ff00 */
[----:B------:R-:W-:Y:S01]  /*17e0*/  CS2R R96, SRZ ;  /* 0x0000000000607805 */ /* 0x000fe2000001ff00 */
[----:B--2---:R-:W2:Y:S01]  /*17f0*/  LDC R4, c[0x0][0x28c] ;  /* 0x0000a300ff047b82 */ /* 0x004ea20000000800 */
[----:B------:R-:W4:Y:S01]  /*1800*/  SHFL.IDX PT, R0, R0, RZ, 0x1f ;  /* 0x00001fff00007589 */ /* 0x000f2200000e0000 */
[----:B------:R-:W-:-:S02]  /*1810*/  CS2R R98, SRZ ;  /* 0x0000000000627805 */ /* 0x000fc4000001ff00 */
[----:B------:R-:W-:Y:S02]  /*1820*/  CS2R R100, SRZ ;  /* 0x0000000000647805 */ /* 0x000fe4000001ff00 */
[----:B------:R-:W-:Y:S02]  /*1830*/  CS2R R102, SRZ ;  /* 0x0000000000667805 */ /* 0x000fe4000001ff00 */
[----:B------:R-:W-:Y:S02]  /*1840*/  CS2R R104, SRZ ;  /* 0x0000000000687805 */ /* 0x000fe4000001ff00 */
[----:B------:R-:W-:Y:S02]  /*1850*/  CS2R R106, SRZ ;  /* 0x00000000006a7805 */ /* 0x000fe4000001ff00 */
[----:B------:R-:W-:Y:S02]  /*1860*/  CS2R R108, SRZ ;  /* 0x00000000006c7805 */ /* 0x000fe4000001ff00 */
[----:B------:R-:W-:-:S02]  /*1870*/  CS2R R126, SRZ ;  /* 0x00000000007e7805 */ /* 0x000fc4000001ff00 */
[----:B------:R-:W-:Y:S02]  /*1880*/  CS2R R128, SRZ ;  /* 0x0000000000807805 */ /* 0x000fe4000001ff00 */
[----:B------:R-:W-:Y:S02]  /*1890*/  CS2R R130, SRZ ;  /* 0x0000000000827805 */ /* 0x000fe4000001ff00 */
[----:B------:R-:W-:Y:S02]  /*18a0*/  CS2R R132, SRZ ;  /* 0x0000000000847805 */ /* 0x000fe4000001ff00 */
[----:B------:R-:W-:Y:S02]  /*18b0*/  CS2R R134, SRZ ;  /* 0x0000000000867805 */ /* 0x000fe4000001ff00 */
[----:B------:R-:W-:Y:S02]  /*18c0*/  CS2R R136, SRZ ;  /* 0x0000000000887805 */ /* 0x000fe4000001ff00 */
[----:B------:R-:W-:-:S02]  /*18d0*/  CS2R R138, SRZ ;  /* 0x00000000008a7805 */ /* 0x000fc4000001ff00 */
[----:B------:R-:W-:Y:S01]  /*18e0*/  CS2R R140, SRZ ;  /* 0x00000000008c7805 */ /* 0x000fe2000001ff00 */
[----:B---3--:R-:W-:Y:S01]  /*18f0*/  ULEA UR50, UR9, UR50, 0x18 ;  /* 0x0000003209327291 */ /* 0x008fe2000f8ec03f */
[----:B------:R-:W-:Y:S02]  /*1900*/  CS2R R110, SRZ ;  /* 0x00000000006e7805 */ /* 0x000fe4000001ff00 */
[----:B------:R-:W-:Y:S02]  /*1910*/  CS2R R112, SRZ ;  /* 0x0000000000707805 */ /* 0x000fe4000001ff00 */
[----:B------:R-:W-:Y:S02]  /*1920*/  CS2R R114, SRZ ;  /* 0x0000000000727805 */ /* 0x000fe4000001ff00 */
[----:B------:R-:W-:Y:S02]  /*1930*/  CS2R R116, SRZ ;  /* 0x0000000000747805 */ /* 0x000fe4000001ff00 */
[----:B------:R-:W-:-:S02]  /*1940*/  CS2R R118, SRZ ;  /* 0x0000000000767805 */ /* 0x000fc4000001ff00 */
[----:B------:R-:W-:Y:S02]  /*1950*/  CS2R R120, SRZ ;  /* 0x0000000000787805 */ /* 0x000fe4000001ff00 */
[----:B------:R-:W-:Y:S02]  /*1960*/  CS2R R122, SRZ ;  /* 0x00000000007a7805 */ /* 0x000fe4000001ff00 */
[----:B--2---:R-:W-:Y:S02]  /*1970*/  ISETP.GE.AND P0, PT, R4, 0x1, PT ;  /* 0x000000010400780c */ /* 0x004fe40003f06270 */
[----:B------:R-:W-:Y:S02]  /*1980*/  CS2R R124, SRZ ;  /* 0x00000000007c7805 */ /* 0x000fe4000001ff00 */
[----:B----4-:R-:W-:Y:S02]  /*1990*/  R2UR UR7, R0 ;  /* 0x00000000000772ca */ /* 0x010fe400000e0000 */
        /* <DEDUP_REMOVED lines=8> */
[----:B------:R-:W-:Y:S01]  /*1a20*/  IMAD.U32 R8, RZ, RZ, UR48 ;  /* 0x00000030ff087e24 */ /* 0x000fe2000f8e00ff */
[----:B------:R-:W-:Y:S02]  /*1a30*/  CS2R R56, SRZ ;  /* 0x0000000000387805 */ /* 0x000fe4000001ff00 */
[----:B------:R-:W-:Y:S02]  /*1a40*/  CS2R R58, SRZ ;  /* 0x00000000003a7805 */ /* 0x000fe4000001ff00 */
[----:B------:R-:W-:Y:S01]  /*1a50*/  CS2R R60, SRZ ;  /* 0x00000000003c7805 */ /* 0x000fe2000001ff00 */
[----:B------:R-:W-:Y:S01]  /*1a60*/  ULEA.HI UR8, UR7, UR7, URZ, 0x1 ;  /* 0x0000000707087291 */ /* 0x000fe2000f8f083f */
[----:B------:R-:W-:Y:S02]  /*1a70*/  CS2R R62, SRZ ;  /* 0x00000000003e7805 */ /* 0x000fe4000001ff00 */
[----:B------:R-:W-:-:S02]  /*1a80*/  CS2R R64, SRZ ;  /* 0x0000000000407805 */ /* 0x000fc4000001ff00 */
[----:B------:R-:W-:Y:S01]  /*1a90*/  CS2R R66, SRZ ;  /* 0x0000000000427805 */ /* 0x000fe2000001ff00 */
[----:B------:R-:W-:Y:S01]  /*1aa0*/  ULOP3.LUT UR8, UR8, 0xffffe, URZ, 0xc0, !UPT ;  /* 0x000ffffe08087892 */ /* 0x000fe2000f8ec03f */
[----:B------:R-:W-:Y:S02]  /*1ab0*/  CS2R R68, SRZ ;  /* 0x0000000000447805 */ /* 0x000fe4000001ff00 */
[----:B------:R-:W-:Y:S02]  /*1ac0*/  CS2R R70, SRZ ;  /* 0x0000000000467805 */ /* 0x000fe4000001ff00 */
[----:B------:R-:W-:Y:S01]  /*1ad0*/  CS2R R72, SRZ ;  /* 0x0000000000487805 */ /* 0x000fe2000001ff00 */
[----:B------:R-:W-:Y:S01]  /*1ae0*/  UIADD3 UR8, UR7, -UR8, URZ ;  /* 0x8000000807087290 */ /* 0x000fe2000fffe03f */
[----:B------:R-:W-:Y:S02]  /*1af0*/  CS2R R74, SRZ ;  /* 0x00000000004a7805 */ /* 0x000fe4000001ff00 */
[----:B------:R-:W-:Y:S01]  /*1b00*/  CS2R R76, SRZ ;  /* 0x00000000004c7805 */ /* 0x000fe2000001ff00 */
[----:B------:R-:W-:Y:S01]  /*1b10*/  UMOV UR7, URZ ;  /* 0x0000003f00077c82 */ /* 0x000fe20008000000 */
[----:B------:R-:W-:Y:S01]  /*1b20*/  ULEA UR8, UR8, UR50, 0xc ;  /* 0x0000003208087291 */ /* 0x000fe2000f8e603f */
[----:B------:R-:W-:-:S02]  /*1b30*/  CS2R R78, SRZ ;  /* 0x00000000004e7805 */ /* 0x000fc4000001ff00 */
[----:B------:R-:W-:Y:S02]  /*1b40*/  CS2R R80, SRZ ;  /* 0x0000000000507805 */ /* 0x000fe4000001ff00 */
[----:B------:R-:W-:Y:S01]  /*1b50*/  CS2R R82, SRZ ;  /* 0x0000000000527805 */ /* 0x000fe2000001ff00 */
[----:B------:R-:W-:Y:S01]  /*1b60*/  UIADD3 UR8, UR8, 0x6200, URZ ;  /* 0x0000620008087890 */ /* 0x000fe2000fffe03f */
[----:B------:R-:W-:Y:S02]  /*1b70*/  CS2R R84, SRZ ;  /* 0x0000000000547805 */ /* 0x000fe4000001ff00 */
[----:B------:R-:W-:Y:S02]  /*1b80*/  CS2R R86, SRZ ;  /* 0x0000000000567805 */ /* 0x000fe4000001ff00 */
[----:B------:R-:W-:Y:S01]  /*1b90*/  CS2R R24, SRZ ;  /* 0x0000000000187805 */ /* 0x000fe2000001ff00 */
[----:B------:R-:W-:Y:S01]  /*1ba0*/  USHF.R.U32.HI UR8, URZ, 0x4, UR8 ;  /* 0x000000043f087899 */ /* 0x000fe20008011608 */
[----:B------:R-:W-:-:S02]  /*1bb0*/  CS2R R26, SRZ ;  /* 0x00000000001a7805 */ /* 0x000fc4000001ff00 */
[----:B------:R-:W-:Y:S02]  /*1bc0*/  CS2R R28, SRZ ;  /* 0x00000000001c7805 */ /* 0x000fe4000001ff00 */
[----:B------:R-:W-:Y:S01]  /*1bd0*/  CS2R R30, SRZ ;  /* 0x00000000001e7805 */ /* 0x000fe2000001ff00 */
[----:B------:R-:W-:Y:S01]  /*1be0*/  ULOP3.LUT UR12, UR8, 0x3fff, URZ, 0xc0, !UPT ;  /* 0x00003fff080c7892 */ /* 0x000fe2000f8ec03f */
        /* <DEDUP_REMOVED lines=11> */
[----:B------:R-:W-:Y:S01]  /*1ca0*/  CS2R R54, SRZ ;  /* 0x0000000000367805 */ /* 0x000fe2000001ff00 */
[----:B------:R-:W-:Y:S06]  /*1cb0*/  @!P0 BRA `(.L_x_21) ;  /* 0x00000008006c8947 */ /* 0x000fec0003800000 */
[----:B------:R-:W-:-:S13]  /*1cc0*/  ISETP.NE.AND P1, PT, R158, 0x3, PT ;  /* 0x000000039e00780c */ /* 0x000fda0003f25270 */
[----:B------:R-:W-:Y:S05]  /*1cd0*/  @!P1 BRA `(.L_x_22) ;  /* 0x0000000000049947 */ /* 0x000fea0003800000 */
[----:B------:R-:W-:Y:S01]  /*1ce0*/  BPT.TRAP 0x1 ;  /* 0x000000040000795c */ /* 0x000fe20000300000 */
.L_x_22:
[----:B------:R-:W-:Y:S01]  /*1cf0*/  ULEA UR5, UR4, UR50, 0x3 ;  /* 0x0000003204057291 */ /* 0x000fe2000f8e183f */
[----:B------:R-:W-:-:S04]  /*1d00*/  MOV R0, UR48 ;  /* 0x0000003000007c02 */ /* 0x000fc80008000f00 */
[----:B------:R-:W-:-:S04]  /*1d10*/  SHF.L.U32 R0, R0, 0x1f, RZ ;  /* 0x0000001f00007819 */ /* 0x000fc800000006ff */
[----:B------:R2:W3:Y:S01]  /*1d20*/  SYNCS.PHASECHK.TRANS64.TRYWAIT P0, [UR5], R0 ;  /* 0x00000000ff0075a7 */ /* 0x0004e20008000145 */
[----:B------:R-:W-:Y:S05]  /*1d30*/  @!P1 BRA `(.L_x_23) ;  /* 0x0000000000049947 */ /* 0x000fea0003800000 */
[----:B------:R-:W-:Y:S01]  /*1d40*/  BPT.TRAP 0x1 ;  /* 0x000000040000795c */ /* 0x000fe20000300000 */
.L_x_23:
[----:B---3--:R-:W-:Y:S05]  /*1d50*/  @P0 BRA `(.L_x_24) ;  /* 0x0000000000080947 */ /* 0x008fea0003800000 */
[----:B------:R-:W3:Y:S02]  /*1d60*/  SYNCS.PHASECHK.TRANS64.TRYWAIT P0, [UR5], R0 ;  /* 0x00000000ff0075a7 */ /* 0x000ee40008000145 */
[----:B---3--:R-:W-:Y:S05]  /*1d70*/  @!P0 BRA `(.L_x_25) ;  /* 0x000000d000a88947 */ /* 0x008fea0003800000 */
.L_x_24:
[----:B------:R-:W-:Y:S01]  /*1d80*/  UIADD3 UR5, UR50, 0x2e200, URZ ;  /* 0x0002e20032057890 */ /* 0x000fe2000fffe03f */
[----:B------:R-:W-:Y:S01]  /*1d90*/  WARPGROUP.ARRIVE ;  /* 0x00000000000079c5 */ /* 0x000fe20000000000 */
[----:B------:R-:W-:Y:S01]  /*1da0*/  ULOP3.LUT UR7, UR12, 0x10000, URZ, 0xfc, !UPT ;  /* 0x000100000c077892 */ /* 0x000fe2000f8efc3f */
[----:B------:R-:W-:Y:S01]  /*1db0*/  CS2R R94, SRZ ;  /* 0x00000000005e7805 */ /* 0x000fe2000001ff00 */
[----:B------:R-:W-:Y:S01]  /*1dc0*/  USHF.R.U32.HI UR5, URZ, 0x4, UR5 ;  /* 0x000000043f057899 */ /* 0x000fe20008011605 */
[----:B------:R-:W-:Y:S01]  /*1dd0*/  CS2R R96, SRZ ;  /* 0x0000000000607805 */ /* 0x000fe2000001ff00 */
[----:B------:R-:W-:Y:S01]  /*1de0*/  ULEA UR7, UR4, UR7, 0xa ;  /* 0x0000000704077291 */ /* 0x000fe2000f8e503f */
[----:B------:R-:W-:Y:S01]  /*1df0*/  CS2R R98, SRZ ;  /* 0x0000000000627805 */ /* 0x000fe2000001ff00 */
[----:B------:R-:W-:Y:S01]  /*1e00*/  ULOP3.LUT UR5, UR5, 0x3fff, URZ, 0xc0, !UPT ;  /* 0x00003fff05057892 */ /* 0x000fe2000f8ec03f */
[----:B------:R-:W-:Y:S01]  /*1e10*/  CS2R R100, SRZ ;  /* 0x0000000000647805 */ /* 0x000fe2000001ff00 */
[----:B------:R-:W-:Y:S01]  /*1e20*/  UMOV UR9, 0x80000020 ;  /* 0x8000002000097882 */ /* 0x000fe20000000000 */
[----:B------:R-:W-:Y:S01]  /*1e30*/  UMOV UR11, 0x80000020 ;  /* 0x80000020000b7882 */ /* 0x000fe20000000000 */
[----:B------:R-:W-:Y:S01]  /*1e40*/  ULOP3.LUT UR5, UR5, 0x10000, URZ, 0xfc, !UPT ;  /* 0x0001000005057892 */ /* 0x000fe2000f8efc3f */
[----:B------:R-:W-:Y:S01]  /*1e50*/  CS2R R102, SRZ ;  /* 0x0000000000667805 */ /* 0x000fe2000001ff00 */
[----:B------:R-:W-:Y:S01]  /*1e60*/  UMOV UR8, UR7 ;  /* 0x0000000700087c82 */ /* 0x000fe20008000000 */
[----:B------:R-:W-:Y:S01]  /*1e70*/  CS2R R104, SRZ ;  /* 0x0000000000687805 */ /* 0x000fe2000001ff00 */
[----:B------:R-:W-:Y:S01]  /*1e80*/  ULEA UR6, UR4, UR5, 0x8 ;  /* 0x0000000504067291 */ /* 0x000fe2000f8e403f */
[----:B------:R-:W-:Y:S01]  /*1e90*/  CS2R R106, SRZ ;  /* 0x00000000006a7805 */ /* 0x000fe2000001ff00 */
[----:B------:R-:W-:Y:S01]  /*1ea0*/  UIADD3 UR5, UR7, 0x200, URZ ;  /* 0x0000020007057890 */ /* 0x000fe2000fffe03f */
[----:B------:R-:W-:-:S02]  /*1eb0*/  CS2R R108, SRZ ;  /* 0x00000000006c7805 */ /* 0x000fc4000001ff00 */
[----:B------:R-:W-:Y:S02]  /*1ec0*/  CS2R R126, SRZ ;  /* 0x00000000007e7805 */ /* 0x000fe4000001ff00 */
[----:B------:R-:W-:Y:S02]  /*1ed0*/  CS2R R128, SRZ ;  /* 0x0000000000807805 */ /* 0x000fe4000001ff00 */
[----:B------:R-:W-:Y:S01]  /*1ee0*/  CS2R R130, SRZ ;  /* 0x0000000000827805 */ /* 0x000fe2000001ff00 */
[----:B------:R-:W-:Y:S01]  /*1ef0*/  UMOV UR10, UR6 ;  /* 0x00000006000a7c82 */ /* 0x000fe20008000000 */
[----:B------:R-:W-:Y:S01]  /*1f00*/  CS2R R132, SRZ ;  /* 0x0000000000847805 */ /* 0x000fe2000001ff00 */
[----:B------:R-:W-:Y:S01]  /*1f10*/  QGMMA.64x64x32.F32.E4M3.E4M3 R56, gdesc[UR8], RZ, !UPT, gsb0 ;  /* 0x00e00000083879f3 */ /* 0x000fe2000c0008ff */
[----:B------:R-:W-:Y:S01]  /*1f20*/  UMOV UR8, UR5 ;  /* 0x0000000500087c82 */ /* 0x000fe20008000000 */
[----:B------:R-:W-:Y:S01]  /*1f30*/  UMOV UR9, 0x80000020 ;  /* 0x8000002000097882 */ /* 0x000fe20000000000 */
[----:B------:R-:W-:Y:S01]  /*1f40*/  UMOV UR5, 0x2 ;  /* 0x0000000200057882 */ /* 0x000fe20000000000 */
        /* <DEDUP_REMOVED lines=20> */
[----:B------:R-:W-:Y:S02]  /*2090*/  WARPGROUP.DEPBAR.LE gsb0, 0x0 ;  /* 0x00008000000079c5 */ /* 0x000fe40000010000 */
[----:B------:R-:W-:-:S06]  /*20a0*/  WARPGROUP.ARRIVE ;  /* 0x00000000000079c5 */ /* 0x000fcc0000000000 */
[----:B------:R-:W-:Y:S01]  /*20b0*/  QGMMA.64x64x32.F32.E4M3.E4M3 R24, gdesc[UR8], RZ, !UPT, gsb0 ;  /* 0x00e00000081879f3 */ /* 0x000fe2000c0008ff */
[----:B------:R-:W-:Y:S02]  /*20c0*/  UIADD3 UR8, UR7, 0x2, URZ ;  /* 0x0000000207087890 */ /* 0x000fe4000fffe03f */
[----:B------:R-:W-:Y:S01]  /*20d0*/  UIADD3 UR10, UR6, 0x2, URZ ;  /* 0x00000002060a7890 */ /* 0x000fe2000fffe03f */
[----:B------:R-:W-:Y:S01]  /*20e0*/  UMOV UR9, 0x80000020 ;  /* 0x8000002000097882 */ /* 0x000fe20000000000 */
[----:B------:R-:W-:Y:S01]  /*20f0*/  UMOV UR11, 0x80000020 ;  /* 0x80000020000b7882 */ /* 0x000fe20000000000 */
[----:B------:R-:W-:Y:S01]  /*2100*/  UIADD3 UR7, UR7, 0x202, URZ ;  /* 0x0000020207077890 */ /* 0x000fe2000fffe03f */
[----:B------:R-:W-:Y:S02]  /*2110*/  ULDC UR6, c[0x0][0x50c] ;  /* 0x0001430000067ab9 */ /* 0x000fe40000000800 */
[----:B------:R-:W-:-:S04]  /*2120*/  UISETP.NE.AND UP0, UPT, UR6, 0x2, UPT ;  /* 0x000000020600788c */ /* 0x000fc8000bf05270 */
[----:B------:R-:W-:-:S06]  /*2130*/  USEL UR6, URZ, 0x1, UP0 ;  /* 0x000000013f067887 */ /* 0x000fcc0008000000 */
[----:B------:R-:W-:Y:S01]  /*2140*/  ISETP.NE.AND P0, PT, RZ, UR6, PT ;  /* 0x00000006ff007c0c */ /* 0x000fe2000bf05270 */
[----:B------:R-:W-:Y:S02]  /*2150*/  WARPGROUP.DEPBAR.LE gsb0, 0x0 ;  /* 0x00008000000079c5 */ /* 0x000fe40000010000 */
[----:B------:R-:W-:-:S06]  /*2160*/  WARPGROUP.ARRIVE ;  /* 0x00000000000079c5 */ /* 0x000fcc0000000000 */
[----:B------:R-:W-:Y:S01]  /*2170*/  QGMMA.64x64x32.F32.E4M3.E4M3 R56, gdesc[UR8], R56, gsb0 ;  /* 0x00e00000083879f3 */ /* 0x000fe20008000838 */
[----:B------:R-:W-:Y:S01]  /*2180*/  UMOV UR8, UR7 ;  /* 0x0000000700087c82 */ /* 0x000fe20008000000 */
[----:B------:R-:W-:Y:S01]  /*2190*/  UMOV UR9, 0x80000020 ;  /* 0x8000002000097882 */ /* 0x000fe20000000000 */
[----:B------:R-:W-:Y:S02]  /*21a0*/  WARPGROUP.DEPBAR.LE gsb0, 0x0 ;  /* 0x00008000000079c5 */ /* 0x000fe40000010000 */
[----:B------:R-:W-:-:S06]  /*21b0*/  WARPGROUP.ARRIVE ;  /* 0x00000000000079c5 */ /* 0x000fcc0000000000 */
[----:B------:R-:W-:Y:S03]  /*21c0*/  QGMMA.64x64x32.F32.E4M3.E4M3 R24, gdesc[UR8], R24, gsb0 ;  /* 0x00e00000081879f3 */ /* 0x000fe60008000818 */
[----:B------:R-:W-:Y:S02]  /*21d0*/  WARPGROUP.DEPBAR.LE gsb0, 0x0 ;  /* 0x00008000000079c5 */ /* 0x000fe40000010000 */
[----:B------:R-:W-:Y:S05]  /*21e0*/  @!P0 BRA `(.L_x_26) ;  /* 0x0000000400048947 */ /* 0x000fea0003800000 */
[----:B------:R-:W-:Y:S01]  /*21f0*/  FADD R157, RZ, R56 ;  /* 0x00000038ff9d7221 */ /* 0x000fe20000000000 */
[----:B------:R-:W-:-:S01]  /*2200*/  FADD R156, RZ, R57 ;  /* 0x00000039ff9c7221 */ /* 0x000fc20000000000 */
        /* <DEDUP_REMOVED lines=62> */
[----:B------:R-:W-:-:S06]  /*25f0*/  UMOV UR5, URZ ;  /* 0x0000003f00057c82 */ /* 0x000fcc0008000000 */
.L_x_26:
[----:B------:R-:W-:-:S04]  /*2600*/  UIADD3 UR13, UR4, 0x1, URZ ;  /* 0x00000001040d7890 */ /* 0x000fc8000fffe03f */
[----:B------:R-:W-:-:S04]  /*2610*/  UISETP.NE.AND UP0, UPT, UR13, 0xa, UPT ;  /* 0x0000000a0d00788c */ /* 0x000fc8000bf05270 */
[----:B------:R-:W-:Y:S02]  /*2620*/  USEL UR7, URZ, 0x1, UP0 ;  /* 0x000000013f077887 */ /* 0x000fe40008000000 */
[----:B------:R-:W-:Y:S02]  /*2630*/  USEL UR13, UR13, URZ, UP0 ;  /* 0x0000003f0d0d7287 */ /* 0x000fe40008000000 */
[----:B------:R-:W-:-:S06]  /*2640*/  ULOP3.LUT UR7, UR48, UR7, URZ, 0x3c, !UPT ;  /* 0x0000000730077292 */ /* 0x000fcc000f8e3c3f */
[----:B------:R-:W-:Y:S01]  /*2650*/  MOV R8, UR7 ;  /* 0x0000000700087c02 */ /* 0x000fe20008000f00 */
[----:B------:R-:W-:-:S06]  /*2660*/  UMOV UR7, 0x1 ;  /* 0x0000000100077882 */ /* 0x000fcc0000000000 */
.L_x_21:
[----:B------:R-:W-:-:S04]  /*2670*/  UISETP.LT.AND UP0, UPT, UR49, 0x1, UPT ;  /* 0x000000013100788c */ /* 0x000fc8000bf01270 */
[----:B------:R-:W-:-:S04]  /*2680*/  USEL UR8, UR49, 0x1, UP0 ;  /* 0x0000000131087887 */ /* 0x000fc80008000000 */
[----:B------:R-:W-:-:S04]  /*2690*/  UIADD3 UR8, UR49, -UR8, URZ ;  /* 0x8000000831087290 */ /* 0x000fc8000fffe03f */
[----:B------:R-:W-:-:S06]  /*26a0*/  UISETP.GE.AND UP0, UPT, UR8, 0x1, UPT ;  /* 0x000000010800788c */ /* 0x000fcc000bf06270 */
[----:B------:R-:W-:-:S13]  /*26b0*/  PLOP3.LUT P0, PT, PT, PT, UP0, 0x80, 0x0 ;  /* 0x000000000000781c */ /* 0x000fda0003f0f008 */
[----:B------:R-:W-:Y:S05]  /*26c0*/  @!P0 BRA `(.L_x_27) ;  /* 0x0000000800388947 */ /* 0x000fea0003800000 */
[----:B--23--:R-:W-:Y:S01]  /*26d0*/  IMAD.U32 R0, RZ, RZ, UR8 ;  /* 0x00000008ff007e24 */ /* 0x00cfe2000f8e00ff */
[----:B------:R-:W-:Y:S01]  /*26e0*/  MOV R4, UR4 ;  /* 0x0000000400047c02 */ /* 0x000fe20008000f00 */
[----:B------:R-:W-:-:S06]  /*26f0*/  ULDC UR15, c[0x0][0x50c] ;  /* 0x00014300000f7ab9 */ /* 0x000fcc0000000800 */
.L_x_35:
[----:B------:R-:W-:-:S13]  /*2700*/  ISETP.NE.AND P1, PT, R158, 0x3, PT ;  /* 0x000000039e00780c */ /* 0x000fda0003f25270 */
[----:B------:R-:W-:Y:S05]  /*2710*/  @!P1 BRA `(.L_x_28) ;  /* 0x0000000000049947 */ /* 0x000fea0003800000 */
[----:B------:R-:W-:Y:S01]  /*2720*/  BPT.TRAP 0x1 ;  /* 0x000000040000795c */ /* 0x000fe20000300000 */
.L_x_28:
[----:B------:R-:W-:Y:S01]  /*2730*/  ULEA UR8, UR13, UR50, 0x3 ;  /* 0x000000320d087291 */ /* 0x000fe2000f8e183f */
[----:B------:R-:W-:-:S08]  /*2740*/  SHF.L.U32 R5, R8, 0x1f, RZ ;  /* 0x0000001f08057819 */ /* 0x000fd000000006ff */
[----:B------:R2:W3:Y:S01]  /*2750*/  SYNCS.PHASECHK.TRANS64.TRYWAIT P0, [UR8], R5 ;  /* 0x00000005ff0075a7 */ /* 0x0004e20008000148 */
[----:B------:R-:W-:Y:S05]  /*2760*/  @!P1 BRA `(.L_x_29) ;  /* 0x0000000000049947 */ /* 0x000fea0003800000 */
[----:B------:R-:W-:Y:S01]  /*2770*/  BPT.TRAP 0x1 ;  /* 0x000000040000795c */ /* 0x000fe20000300000 */
.L_x_29:
[----:B---3--:R-:W-:Y:S05]  /*2780*/  @P0 BRA `(.L_x_30) ;  /* 0x0000000000080947 */ /* 0x008fea0003800000 */
[----:B------:R-:W3:Y:S02]  /*2790*/  SYNCS.PHASECHK.TRANS64.TRYWAIT P0, [UR8], R5 ;  /* 0x00000005ff0075a7 */ /* 0x000ee40008000148 */
[----:B---3--:R-:W-:Y:S05]  /*27a0*/  @!P0 BRA `(.L_x_31) ;  /* 0x000000c800348947 */ /* 0x008fea0003800000 */
.L_x_30:
[----:B------:R-:W-:Y:S01]  /*27b0*/  UIADD3 UR8, UR50, 0x2e200, URZ ;  /* 0x0002e20032087890 */ /* 0x000fe2000fffe03f */
[----:B------:R-:W-:Y:S01]  /*27c0*/  WARPGROUP.ARRIVE ;  /* 0x00000000000079c5 */ /* 0x000fe20000000000 */
[----:B------:R-:W-:Y:S02]  /*27d0*/  UISETP.NE.AND UP0, UPT, UR6, URZ, UPT ;  /* 0x0000003f0600728c */ /* 0x000fe4000bf05270 */
[----:B------:R-:W-:Y:S02]  /*27e0*/  USHF.R.U32.HI UR8, URZ, 0x4, UR8 ;  /* 0x000000043f087899 */ /* 0x000fe40008011608 */
[----:B------:R-:W-:Y:S02]  /*27f0*/  USEL UR7, UR7, URZ, !UP0 ;  /* 0x0000003f07077287 */ /* 0x000fe4000c000000 */
[----:B------:R-:W-:Y:S02]  /*2800*/  ULOP3.LUT UR8, UR8, 0x3fff, URZ, 0xc0, !UPT ;  /* 0x00003fff08087892 */ /* 0x000fe4000f8ec03f */
[----:B------:R-:W-:-:S02]  /*2810*/  ULOP3.LUT UR6, UR12, 0x10000, URZ, 0xfc, !UPT ;  /* 0x000100000c067892 */ /* 0x000fc4000f8efc3f */
[----:B------:R-:W-:Y:S02]  /*2820*/  ULOP3.LUT UR8, UR8, 0x10000, URZ, 0xfc, !UPT ;  /* 0x0001000008087892 */ /* 0x000fe4000f8efc3f */
[----:B------:R-:W-:Y:S02]  /*2830*/  UISETP.NE.U32.AND UP0, UPT, UR7, URZ, UPT ;  /* 0x0000003f0700728c */ /* 0x000fe4000bf05070 */
[----:B------:R-:W-:Y:S02]  /*2840*/  ULEA UR7, UR13, UR6, 0xa ;  /* 0x000000060d077291 */ /* 0x000fe4000f8e503f */
[----:B------:R-:W-:Y:S01]  /*2850*/  ULEA UR6, UR13, UR8, 0x8 ;  /* 0x000000080d067291 */ /* 0x000fe2000f8e403f */
[----:B------:R-:W-:Y:S01]  /*2860*/  UMOV UR9, 0x80000020 ;  /* 0x8000002000097882 */ /* 0x000fe20000000000 */
[----:B------:R-:W-:Y:S01]  /*2870*/  UMOV UR11, 0x80000020 ;  /* 0x80000020000b7882 */ /* 0x000fe20000000000 */
[----:B------:R-:W-:Y:S02]  /*2880*/  UIADD3 UR14, UR7, 0x200, URZ ;  /* 0x00000200070e7890 */ /* 0x000fe4000fffe03f */
[----:B------:R-:W-:-:S02]  /*2890*/  UMOV UR8, UR7 ;  /* 0x0000000700087c82 */ /* 0x000fc40008000000 */
[----:B------:R-:W-:Y:S01]  /*28a0*/  UMOV UR10, UR6 ;  /* 0x00000006000a7c82 */ /* 0x000fe20008000000 */
[----:B------:R-:W-:Y:S01]  /*28b0*/  UIADD3 UR5, UR5, 0x2, URZ ;  /* 0x0000000205057890 */ /* 0x000fe2000fffe03f */
[----:B------:R-:W-:Y:S01]  /*28c0*/  QGMMA.64x64x32.F32.E4M3.E4M3 R56, gdesc[UR8], R56, UP0, gsb0 ;  /* 0x00e00000083879f3 */ /* 0x000fe2000b800838 */
[----:B------:R-:W-:Y:S01]  /*28d0*/  UMOV UR9, 0x80000020 ;  /* 0x8000002000097882 */ /* 0x000fe20000000000 */
[----:B------:R-:W-:Y:S01]  /*28e0*/  UMOV UR8, UR14 ;  /* 0x0000000e00087c82 */ /* 0x000fe20008000000 */
[----:B------:R-:W-:Y:S02]  /*28f0*/  WARPGROUP.DEPBAR.LE gsb0, 0x0 ;  /* 0x00008000000079c5 */ /* 0x000fe40000010000 */
[----:B------:R-:W-:-:S06]  /*2900*/  WARPGROUP.ARRIVE ;  /* 0x00000000000079c5 */ /* 0x000fcc0000000000 */
[----:B------:R-:W-:Y:S01]  /*2910*/  QGMMA.64x64x32.F32.E4M3.E4M3 R24, gdesc[UR8], R24, UP0, gsb0 ;  /* 0x00e00000081879f3 */ /* 0x000fe2000b800818 */
[----:B------:R-:W-:Y:S02]  /*2920*/  UIADD3 UR8, UR7, 0x2, URZ ;  /* 0x0000000207087890 */ /* 0x000fe4000fffe03f */
[----:B------:R-:W-:Y:S01]  /*2930*/  UIADD3 UR10, UR6, 0x2, URZ ;  /* 0x00000002060a7890 */ /* 0x000fe2000fffe03f */
[----:B------:R-:W-:Y:S01]  /*2940*/  UMOV UR9, 0x80000020 ;  /* 0x8000002000097882 */ /* 0x000fe20000000000 */
[----:B------:R-:W-:Y:S01]  /*2950*/  UMOV UR11, 0x80000020 ;  /* 0x80000020000b7882 */ /* 0x000fe20000000000 */
[----:B------:R-:W-:Y:S02]  /*2960*/  UIADD3 UR7, UR7, 0x202, URZ ;  /* 0x0000020207077890 */ /* 0x000fe4000fffe03f */
[----:B------:R-:W-:-:S04]  /*2970*/  UISETP.NE.AND UP0, UPT, UR5, UR15, UPT ;  /* 0x0000000f0500728c */ /* 0x000fc8000bf05270 */
        /* <DEDUP_REMOVED lines=12> */
[----:B------:R-:W-:Y:S01]  /*2a40*/  FADD R157, R56, R157 ;  /* 0x0000009d389d7221 */ /* 0x000fe20000000000 */
[----:B------:R-:W-:-:S01]  /*2a50*/  FADD R156, R57, R156 ;  /* 0x0000009c399c7221 */ /* 0x000fc20000000000 */
        /* <DEDUP_REMOVED lines=62> */
[----:B------:R-:W-:-:S06]  /*2e40*/  UMOV UR5, URZ ;  /* 0x0000003f00057c82 */ /* 0x000fcc0008000000 */
.L_x_32:
[----:B------:R-:W-:Y:S05]  /*2e50*/  @!P1 BRA `(.L_x_33) ;  /* 0x0000000000049947 */ /* 0x000fea0003800000 */
[----:B------:R-:W-:Y:S01]  /*2e60*/  BPT.TRAP 0x1 ;  /* 0x000000040000795c */ /* 0x000fe20000300000 */
.L_x_33:
[----:B------:R-:W-:-:S13]  /*2e70*/  ISETP.NE.AND P0, PT, R22, RZ, PT ;  /* 0x000000ff1600720c */ /* 0x000fda0003f05270 */
[----:B--23--:R-:W-:-:S04]  /*2e80*/  @P0 LEA R5, R4, UR50, 0x3 ;  /* 0x0000003204050c11 */ /* 0x00cfc8000f8e18ff */
[----:B------:R-:W-:-:S04]  /*2e90*/  @P0 IADD3 R6, R5, 0x50, RZ ;  /* 0x0000005005060810 */ /* 0x000fc80007ffe0ff */
[----:B------:R-:W-:-:S04]  /*2ea0*/  @P0 PRMT R6, R23, 0x654, R6 ;  /* 0x0000065417060816 */ /* 0x000fc80000000006 */
[----:B------:R2:W-:Y:S01]  /*2eb0*/  @P0 SYNCS.ARRIVE.TRANS64.RED.A1T0 RZ, [R6+URZ], RZ ;  /* 0x000000ff06ff09a7 */ /* 0x0005e2000810043f */
[----:B------:R-:W-:-:S13]  /*2ec0*/  ISETP.GT.U32.AND P0, PT, R19, 0x1, PT ;  /* 0x000000011300780c */ /* 0x000fda0003f04070 */
[----:B--2---:R-:W-:Y:S05]  /*2ed0*/  @P0 BRA `(.L_x_34) ;  /* 0x0000000000040947 */ /* 0x004fea0003800000 */
[----:B------:R-:W-:Y:S01]  /*2ee0*/  BPT.TRAP 0x1 ;  /* 0x000000040000795c */ /* 0x000fe20000300000 */
.L_x_34:
[----:B------:R-:W-:Y:S01]  /*2ef0*/  UIADD3 UR13, UR13, 0x1, URZ ;  /* 0x000000010d0d7890 */ /* 0x000fe2000fffe03f */
[----:B------:R-:W-:Y:S01]  /*2f00*/  ISETP.GT.AND P1, PT, R0, 0x1, PT ;  /* 0x000000010000780c */ /* 0x000fe20003f24270 */
[----:B------:R-:W-:Y:S01]  /*2f10*/  VIADD R4, R4, 0x1 ;  /* 0x0000000104047836 */ /* 0x000fe20000000000 */
[----:B------:R-:W-:Y:S01]  /*2f20*/  IADD3 R0, R0, -0x1, RZ ;  /* 0xffffffff00007810 */ /* 0x000fe20007ffe0ff */
[----:B------:R-:W-:-:S03]  /*2f30*/  UISETP.NE.AND UP0, UPT, UR13, 0xa, UPT ;  /* 0x0000000a0d00788c */ /* 0x000fc6000bf05270 */
[C---:B------:R-:W-:Y:S01]  /*2f40*/  ISETP.NE.AND P0, PT, R4.reuse, 0xa, PT ;  /* 0x0000000a0400780c */ /* 0x040fe20003f05270 */
[----:B------:R-:W-:Y:S02]  /*2f50*/  USEL UR7, URZ, 0x1, UP0 ;  /* 0x000000013f077887 */ /* 0x000fe40008000000 */
[----:B------:R-:W-:Y:S01]  /*2f60*/  USEL UR13, UR13, URZ, UP0 ;  /* 0x0000003f0d0d7287 */ /* 0x000fe20008000000 */
[----:B------:R-:W-:-:S03]  /*2f70*/  SEL R4, R4, RZ, P0 ;  /* 0x000000ff04047207 */ /* 0x000fc60000000000 */
[----:B------:R-:W-:Y:S01]  /*2f80*/  LOP3.LUT R8, R8, UR7, RZ, 0x3c, !PT ;  /* 0x0000000708087c12 */ /* 0x000fe2000f8e3cff */
[----:B------:R-:W-:Y:S01]  /*2f90*/  UMOV UR7, 0x1 ;  /* 0x0000000100077882 */ /* 0x000fe20000000000 */
[----:B------:R-:W-:Y:S06]  /*2fa0*/  @P1 BRA `(.L_x_35) ;  /* 0xfffffff400d41947 */ /* 0x000fec000383ffff */
.L_x_27:
[----:B------:R-:W-:Y:S01]  /*2fb0*/  UISETP.NE.AND UP0, UPT, UR5, URZ, UPT ;  /* 0x0000003f0500728c */ /* 0x000fe2000bf05270 */
[----:B--23--:R-:W2:Y:S03]  /*2fc0*/  LDC R0, c[0x0][0x28c] ;  /* 0x0000a300ff007b82 */ /* 0x00cea60000000800 */
[----:B------:R-:W-:-:S06]  /*2fd0*/  USEL UR5, URZ, 0x1, !UP0 ;  /* 0x000000013f057887 */ /* 0x000fcc000c000000 */
[----:B------:R-:W-:Y:S02]  /*2fe0*/  ISETP.NE.AND P0, PT, RZ, UR5, PT ;  /* 0x00000005ff007c0c */ /* 0x000fe4000bf05270 */
[----:B--2---:R-:W-:-:S11]  /*2ff0*/  ISETP.GE.AND P1, PT, R0, 0x1, PT ;  /* 0x000000010000780c */ /* 0x004fd60003f26270 */
[----:B------:R-:W-:Y:S05]  /*3000*/  @!P0 BRA `(.L_x_36) ;  /* 0x0000000400008947 */ /* 0x000fea0003800000 */
[----:B------:R-:W-:Y:S01]  /*3010*/  FADD R157, R56, R157 ;  /* 0x0000009d389d7221 */ /* 0x000fe20000000000 */
        /* <DEDUP_REMOVED lines=62> */
[----:B------:R-:W-:-:S07]  /*3400*/  FADD R94, R94, R55 ;  /* 0x000000375e5e7221 */ /* 0x000fce0000000000 */
.L_x_36:
[----:B------:R-:W-:Y:S05]  /*3410*/  @!P1 BRA `(.L_x_37) ;  /* 0x0000000000549947 */ /* 0x000fea0003800000 */
[----:B------:R-:W-:-:S13]  /*3420*/  ISETP.NE.AND P0, PT, R158, 0x3, PT ;  /* 0x000000039e00780c */ /* 0x000fda0003f05270 */
[----:B------:R-:W-:Y:S05]  /*3430*/  @!P0 BRA `(.L_x_38) ;  /* 0x0000000000048947 */ /* 0x000fea0003800000 */
[----:B------:R-:W-:Y:S01]  /*3440*/  BPT.TRAP 0x1 ;  /* 0x000000040000795c */ /* 0x000fe20000300000 */
.L_x_38:
[----:B------:R-:W-:Y:S01]  /*3450*/  ISETP.NE.AND P0, PT, R22, RZ, PT ;  /* 0x000000ff1600720c */ /* 0x000fe20003f05270 */
[----:B------:R-:W-:Y:S01]  /*3460*/  BSSY B0, `(.L_x_39) ;  /* 0x000000e000007945 */ /* 0x000fe20003800000 */
[----:B------:R-:W-:-:S11]  /*3470*/  ISETP.GT.U32.AND P1, PT, R19, 0x1, PT ;  /* 0x000000011300780c */ /* 0x000fd60003f24070 */
[----:B------:R-:W-:Y:S05]  /*3480*/  @!P0 BRA `(.L_x_40) ;  /* 0x00000000002c8947 */ /* 0x000fea0003800000 */
[----:B------:R-:W-:-:S04]  /*3490*/  UISETP.LT.AND UP0, UPT, UR49, 0x1, UPT ;  /* 0x000000013100788c */ /* 0x000fc8000bf01270 */
[----:B------:R-:W-:-:S04]  /*34a0*/  USEL UR5, UR49, 0x1, UP0 ;  /* 0x0000000131057887 */ /* 0x000fc80008000000 */
[----:B------:R-:W-:-:S04]  /*34b0*/  UIADD3 UR5, UR4, UR49, -UR5 ;  /* 0x0000003104057290 */ /* 0x000fc8000fffe805 */
[----:B------:R-:W-:-:S04]  /*34c0*/  UIMAD.WIDE.U32 UR6, UR5, -0x33333333, URZ ;  /* 0xcccccccd050678a5 */ /* 0x000fc8000f8e003f */
[----:B------:R-:W-:-:S04]  /*34d0*/  USHF.R.U32.HI UR6, URZ, 0x3, UR7 ;  /* 0x000000033f067899 */ /* 0x000fc80008011607 */
[----:B------:R-:W-:-:S04]  /*34e0*/  UIMAD UR5, UR6, -0xa, UR5 ;  /* 0xfffffff6060578a4 */ /* 0x000fc8000f8e0205 */
[----:B------:R-:W-:-:S04]  /*34f0*/  ULEA UR5, UR5, UR50, 0x3 ;  /* 0x0000003205057291 */ /* 0x000fc8000f8e183f */
[----:B------:R-:W-:-:S06]  /*3500*/  UIADD3 UR5, UR5, 0x50, URZ ;  /* 0x0000005005057890 */ /* 0x000fcc000fffe03f */
[----:B------:R-:W-:-:S04]  /*3510*/  MOV R0, UR5 ;  /* 0x0000000500007c02 */ /* 0x000fc80008000f00 */
[----:B------:R-:W-:-:S04]  /*3520*/  PRMT R0, R23, 0x654, R0 ;  /* 0x0000065417007816 */ /* 0x000fc80000000000 */
[----:B------:R2:W-:Y:S03]  /*3530*/  SYNCS.ARRIVE.TRANS64.RED.A1T0 RZ, [R0+URZ], RZ ;  /* 0x000000ff00ff79a7 */ /* 0x0005e6000810043f */
.L_x_40:
[----:B------:R-:W-:Y:S05]  /*3540*/  BSYNC B0 ;  /* 0x0000000000007941 */ /* 0x000fea0003800000 */
.L_x_39:
[----:B------:R-:W-:Y:S05]  /*3550*/  @P1 BRA `(.L_x_37) ;  /* 0x0000000000041947 */ /* 0x000fea0003800000 */
[----:B------:R-:W-:Y:S01]  /*3560*/  BPT.TRAP 0x1 ;  /* 0x000000040000795c */ /* 0x000fe20000300000 */
.L_x_37:
[----:B------:R-:W-:Y:S01]  /*3570*/  UIADD3 UR6, UR50, 0x100, URZ ;  /* 0x0000010032067890 */ /* 0x000fe2000fffe03f */
[----:B------:R-:W-:Y:S01]  /*3580*/  R2UR UR46, R3 ;  /* 0x00000000032e72ca */ /* 0x000fe200000e0000 */
[----:B------:R-:W-:Y:S01]  /*3590*/  UIADD3 UR51, UR49, UR4, URZ ;  /* 0x0000000431337290 */ /* 0x000fe2000fffe03f */
[----:B------:R-:W-:Y:S01]  /*35a0*/  R2UR UR45, R7 ;  /* 0x00000000072d72ca */ /* 0x000fe200000e0000 */
[----:B------:R-:W-:Y:S02]  /*35b0*/  UISETP.GE.U32.AND UP1, UPT, UR49, 0xa, UPT ;  /* 0x0000000a3100788c */ /* 0x000fe4000bf26070 */
[----:B------:R-:W-:Y:S02]  /*35c0*/  ULOP3.LUT UP2, URZ, UR6, 0x9f, URZ, 0xc0, !UPT ;  /* 0x0000009f063f7892 */ /* 0x000fe4000f84c03f */
[----:B------:R-:W-:-:S04]  /*35d0*/  UISETP.GT.U32.AND UP0, UPT, UR51, 0x9, UPT ;  /* 0x000000093300788c */ /* 0x000fc8000bf04070 */
[----:B------:R-:W-:Y:S01]  /*35e0*/  UISETP.LT.U32.AND UP0, UPT, UR49, 0xa, UP0 ;  /* 0x0000000a3100788c */ /* 0x000fe20008701070 */
[----:B------:R-:W-:Y:S01]  /*35f0*/  PLOP3.LUT P0, PT, PT, PT, UP2, 0x80, 0x0 ;  /* 0x000000000000781c */ /* 0x000fe20003f0f028 */
[----:B------:R-:W-:Y:S02]  /*3600*/  USHF.L.U32 UR46, UR46, 0x8, URZ ;  /* 0x000000082e2e7899 */ /* 0x000fe4000800063f */
[----:B------:R-:W-:Y:S02]  /*3610*/  @UP1 UIMAD.WIDE.U32 UR4, UR51, -0x33333333, URZ ;  /* 0xcccccccd330418a5 */ /* 0x000fe4000f8e003f */
[----:B------:R-:W-:Y:S02]  /*3620*/  USEL UR6, URZ, 0x1, !UP0 ;  /* 0x000000013f067887 */ /* 0x000fe4000c000000 */
[----:B------:R-:W-:Y:S02]  /*3630*/  @UP1 USHF.R.U32.HI UR4, URZ, 0x3, UR5 ;  /* 0x000000033f041899 */ /* 0x000fe40008011605 */
[----:B------:R-:W-:-:S02]  /*3640*/  ULOP3.LUT UR48, UR48, UR6, URZ, 0x3c, !UPT ;  /* 0x0000000630307292 */ /* 0x000fc4000f8e3c3f */
[----:B------:R-:W-:Y:S02]  /*3650*/  USHF.L.U32 UR45, UR45, 0x6, URZ ;  /* 0x000000062d2d7899 */ /* 0x000fe4000800063f */
[----:B------:R-:W-:Y:S01]  /*3660*/  @UP1 ULOP3.LUT UR48, UR48, 0x1, UR4, 0x78, !UPT ;  /* 0x0000000130301892 */ /* 0x000fe2000f8e7804 */
[----:B------:R-:W-:Y:S11]  /*3670*/  @!P0 BRA `(.L_x_41) ;  /* 0x0000000000408947 */ /* 0x000ff60003800000 */
[----:B--2---:R-:W-:Y:S01]  /*3680*/  MOV R0, 0x0 ;  /* 0x0000000000007802 */ /* 0x004fe20000000f00 */
[----:B------:R-:W-:Y:S01]  /*3690*/  ULDC.64 UR4, c[0x4][0x70] ;  /* 0x01001c0000047ab9 */ /* 0x000fe20000000a00 */
[----:B------:R-:W-:Y:S01]  /*36a0*/  ULDC.64 UR6, c[0x4][0x8] ;  /* 0x0100020000067ab9 */ /* 0x000fe20000000a00 */
[----:B------:R-:W-:Y:S01]  /*36b0*/  IMAD.U32 R4, RZ, RZ, UR4 ;  /* 0x00000004ff047e24 */ /* 0x000fe2000f8e00ff */
[----:B------:R2:W3:Y:S01]  /*36c0*/  LDC.64 R14, c[0x4][R0] ;  /* 0x01000000000e7b82 */ /* 0x0004e20000000a00 */
[----:B------:R-:W-:Y:S01]  /*36d0*/  MOV R5, UR5 ;  /* 0x0000000500057c02 */ /* 0x000fe20008000f00 */
[----:B------:R-:W-:Y:S01]  /*36e0*/  ULDC.64 UR4, c[0x4][0x78] ;  /* 0x01001e0000047ab9 */ /* 0x000fe20000000a00 */
[----:B------:R-:W-:Y:S01]  /*36f0*/  MOV R10, UR6 ;  /* 0x00000006000a7c02 */ /* 0x000fe20008000f00 */
[----:B------:R-:W-:Y:S01]  /*3700*/  IMAD.U32 R7, RZ, RZ, UR5 ;  /* 0x00000005ff077e24 */ /* 0x000fe2000f8e00ff */
[----:B------:R-:W-:Y:S01]  /*3710*/  MOV R6, UR4 ;  /* 0x0000000400067c02 */ /* 0x000fe20008000f00 */
[----:B------:R-:W-:Y:S01]  /*3720*/  IMAD.MOV.U32 R8, RZ, RZ, 0x70 ;  /* 0x00000070ff087424 */ /* 0x000fe200078e00ff */
[----:B------:R-:W-:-:S02]  /*3730*/  MOV R11, UR7 ;  /* 0x00000007000b7c02 */ /* 0x000fc40008000f00 */
[----:B------:R-:W-:Y:S02]  /*3740*/  MOV R12, 0x1 ;  /* 0x00000001000c7802 */ /* 0x000fe40000000f00 */
[----:B--2---:R-:W-:-:S07]  /*3750*/  MOV R13, RZ ;  /* 0x000000ff000d7202 */ /* 0x004fce0000000f00 */
[----:B------:R-:W-:-:S07]  /*3760*/  LEPC R20, `(.L_x_41) ;  /* 0x000000001014794e */ /* 0x000fce0000000000 */
[----:B-1-3-5:R-:W-:Y:S05]  /*3770*/  CALL.ABS.NOINC R14 ;  /* 0x000000000e007343 */ /* 0x02afea0003c00000 */
.L_x_41:
[----:B------:R-:W-:-:S04]  /*3780*/  UIADD3 UR4, UR50, 0x4100, URZ ;  /* 0x0000410032047890 */ /* 0x000fc8000fffe03f */
[----:B------:R-:W-:-:S06]  /*3790*/  ULOP3.LUT UP0, URZ, UR4, 0x9f, URZ, 0xc0, !UPT ;  /* 0x0000009f043f7892 */ /* 0x000fcc000f80c03f */
[----:B------:R-:W-:-:S13]  /*37a0*/  PLOP3.LUT P0, PT, PT, PT, UP0, 0x80, 0x0 ;  /* 0x000000000000781c */ /* 0x000fda0003f0f008 */
[----:B------:R-:W-:Y:S05]  /*37b0*/  @!P0 BRA `(.L_x_42) ;  /* 0x0000000000408947 */ /* 0x000fea0003800000 */
        /* <DEDUP_REMOVED lines=16> */
.L_x_42:
[----:B------:R-:W3:Y:S02]  /*38c0*/  LDC.64 R8, c[0x0][0x590] ;  /* 0x00016400ff087b82 */ /* 0x000ee40000000a00 */
[----:B---3--:R-:W-:-:S04]  /*38d0*/  ISETP.NE.U32.AND P2, PT, R8, RZ, PT ;  /* 0x000000ff0800720c */ /* 0x008fc80003f45070 */
[----:B------:R-:W-:-:S13]  /*38e0*/  ISETP.NE.AND.EX P2, PT, R9, RZ, PT, P2 ;  /* 0x000000ff0900720c */ /* 0x000fda0003f45320 */
[----:B------:R-:W-:Y:S05]  /*38f0*/  @!P2 BRA `(.L_x_43) ;  /* 0x000000000034a947 */ /* 0x000fea0003800000 */
[----:B------:R-:W-:Y:S02]  /*3900*/  ULDC.64 UR4, c[0x0][0x588] ;  /* 0x0001620000047ab9 */ /* 0x000fe40000000a00 */
[----:B------:R-:W-:-:S04]  /*3910*/  ISETP.NE.U32.AND P0, PT, RZ, UR4, PT ;  /* 0x00000004ff007c0c */ /* 0x000fc8000bf05070 */
[----:B------:R-:W-:-:S13]  /*3920*/  ISETP.NE.AND.EX P0, PT, RZ, UR5, PT, P0 ;  /* 0x00000005ff007c0c */ /* 0x000fda000bf05300 */
[----:B------:R-:W-:Y:S05]  /*3930*/  @!P0 BRA `(.L_x_44) ;  /* 0x0000000000188947 */ /* 0x000fea0003800000 */
[----:B------:R-:W3:Y:S01]  /*3940*/  LDC.64 R4, c[0x0][0x588] ;  /* 0x00016200ff047b82 */ /* 0x000ee20000000a00 */
[----:B------:R-:W-:-:S04]  /*3950*/  IMAD R3, R8, UR47, RZ ;  /* 0x0000002f08037c24 */ /* 0x000fc8000f8e02ff */
[----:B---3--:R-:W-:-:S05]  /*3960*/  IMAD.WIDE R4, R3, 0x4, R4 ;  /* 0x0000000403047825 */ /* 0x008fca00078e0204 */
[----:B-----5:R3:W5:Y:S01]  /*3970*/  LDG.E R90, desc[UR40][R4.64] ;  /* 0x00000028045a7981 */ /* 0x020762000c1e1900 */
[----:B------:R-:W-:Y:S01]  /*3980*/  IMAD.MOV.U32 R88, RZ, RZ, 0x1 ;  /* 0x00000001ff587424 */ /* 0x000fe200078e00ff */
[----:B------:R-:W-:Y:S06]  /*3990*/  BRA `(.L_x_43) ;  /* 0x00000000000c7947 */ /* 0x000fec0003800000 */
.L_x_44:
[----:B------:R-:W-:Y:S01]  /*39a0*/  ULDC UR4, c[0x0][0x580] ;  /* 0x0001600000047ab9 */ /* 0x000fe20000000800 */
[----:B------:R-:W-:Y:S02]  /*39b0*/  MOV R88, 0x1 ;  /* 0x0000000100587802 */ /* 0x000fe40000000f00 */
[----:B-----5:R-:W-:-:S07]  /*39c0*/  MOV R90, UR4 ;  /* 0x00000004005a7c02 */ /* 0x020fce0008000f00 */
.L_x_43:
[----:B------:R-:W4:Y:S02]  /*39d0*/  LDC.64 R6, c[0x0][0x5b0] ;  /* 0x00016c00ff067b82 */ /* 0x000f240000000a00 */
[----:B----4-:R-:W-:-:S04]  /*39e0*/  ISETP.NE.U32.AND P0, PT, R6, RZ, PT ;  /* 0x000000ff0600720c */ /* 0x010fc80003f05070 */
[----:B------:R-:W-:-:S13]  /*39f0*/  ISETP.NE.AND.EX P0, PT, R7, RZ, PT, P0 ;  /* 0x000000ff0700720c */ /* 0x000fda0003f05300 */
[----:B------:R-:W-:Y:S05]  /*3a00*/  @!P0 BRA `(.L_x_45) ;  /* 0x00000000002c8947 */ /* 0x000fea0003800000 */
[----:B------:R-:W-:Y:S02]  /*3a10*/  ULDC.64 UR4, c[0x0][0x5a8] ;  /* 0x00016a0000047ab9 */ /* 0x000fe40000000a00 */
[----:B------:R-:W-:-:S04]  /*3a20*/  ISETP.NE.U32.AND P0, PT, RZ, UR4, PT ;  /* 0x00000004ff007c0c */ /* 0x000fc8000bf05070 */
[----:B------:R-:W-:-:S13]  /*3a30*/  ISETP.NE.AND.EX P0, PT, RZ, UR5, PT, P0 ;  /* 0x00000005ff007c0c */ /* 0x000fda000bf05300 */
[----:B------:R-:W-:Y:S05]  /*3a40*/  @!P0 BRA `(.L_x_46) ;  /* 0x0000000000148947 */ /* 0x000fea0003800000 */
[----:B---3--:R-:W3:Y:S01]  /*3a50*/  LDC.64 R4, c[0x0][0x5a8] ;  /* 0x00016a00ff047b82 */ /* 0x008ee20000000a00 */
[----:B------:R-:W-:-:S04]  /*3a60*/  IMAD R3, R6, UR47, RZ ;  /* 0x0000002f06037c24 */ /* 0x000fc8000f8e02ff */
[----:B---3--:R-:W-:-:S05]  /*3a70*/  IMAD.WIDE R4, R3, 0x4, R4 ;  /* 0x0000000403047825 */ /* 0x008fca00078e0204 */
[----:B-1---5:R4:W5:Y:S01]  /*3a80*/  LDG.E R91, desc[UR40][R4.64] ;  /* 0x00000028045b7981 */ /* 0x022962000c1e1900 */
[----:B------:R-:W-:Y:S05]  /*3a90*/  BRA `(.L_x_45) ;  /* 0x0000000000087947 */ /* 0x000fea0003800000 */
.L_x_46:
[----:B------:R-:W-:Y:S02]  /*3aa0*/  ULDC UR4, c[0x0][0x5a0] ;  /* 0x0001680000047ab9 */ /* 0x000fe40000000800 */
[----:B-1---5:R-:W-:-:S07]  /*3ab0*/  IMAD.U32 R91, RZ, RZ, UR4 ;  /* 0x00000004ff5b7e24 */ /* 0x022fce000f8e00ff */
.L_x_45:
[----:B------:R-:W-:Y:S01]  /*3ac0*/  ULDC.64 UR4, c[0x0][0x588] ;  /* 0x0001620000047ab9 */ /* 0x000fe20000000a00 */
[----:B------:R-:W-:Y:S01]  /*3ad0*/  ISETP.NE.U32.AND P3, PT, R8, RZ, PT ;  /* 0x000000ff0800720c */ /* 0x000fe20003f65070 */
[----:B------:R-:W-:Y:S02]  /*3ae0*/  UISETP.NE.U32.AND UP0, UPT, UR4, URZ, UPT ;  /* 0x0000003f0400728c */ /* 0x000fe4000bf05070 */
[----:B------:R-:W-:Y:S02]  /*3af0*/  ISETP.NE.U32.AND P4, PT, RZ, UR4, PT ;  /* 0x00000004ff007c0c */ /* 0x000fe4000bf85070 */
[----:B------:R-:W-:Y:S01]  /*3b00*/  ISETP.NE.AND.EX P3, PT, R9, RZ, PT, P3 ;  /* 0x000000ff0900720c */ /* 0x000fe20003f65330 */
[----:B------:R-:W-:Y:S02]  /*3b10*/  UISETP.NE.AND.EX UP0, UPT, UR5, URZ, UPT, UP0 ;  /* 0x0000003f0500728c */ /* 0x000fe4000bf05300 */
[----:B------:R-:W-:Y:S02]  /*3b20*/  ISETP.NE.AND.EX P4, PT, RZ, UR5, PT, P4 ;  /* 0x00000005ff007c0c */ /* 0x000fe4000bf85340 */
[----:B------:R-:W-:-:S02]  /*3b30*/  PLOP3.LUT P0, PT, PT, PT, PT, 0x8, 0x0 ;  /* 0x000000000000781c */ /* 0x000fc40003f0e170 */
[----:B------:R-:W-:-:S04]  /*3b40*/  PLOP3.LUT P1, PT, PT, PT, UP0, 0x80, 0x0 ;  /* 0x000000000000781c */ /* 0x000fc80003f2f008 */
[----:B------:R-:W-:-:S05]  /*3b50*/  PLOP3.LUT P1, PT, P1, PT, PT, 0x8, 0x0 ;  /* 0x000000000000781c */ /* 0x000fca0000f2e170 */
[----:B------:R-:W-:Y:S08]  /*3b60*/  @P4 BRA P3, `(.L_x_47) ;  /* 0x0000000000244947 */ /* 0x000ff00001800000 */
[----:B------:R-:W-:Y:S04]  /*3b70*/  BSSY B0, `(.L_x_47) ;  /* 0x0000008000007945 */ /* 0x000fe80003800000 */
[----:B------:R-:W-:Y:S05]  /*3b80*/  @!P2 BRA `(.L_x_48) ;  /* 0x000000000014a947 */ /* 0x000fea0003800000 */
[----:B------:R-:W-:Y:S02]  /*3b90*/  LOP3.LUT P3, RZ, R88, 0xff, RZ, 0xc0, !PT ;  /* 0x000000ff58ff7812 */ /* 0x000fe4000786c0ff */
[----:B------:R-:W-:-:S11]  /*3ba0*/  PLOP3.LUT P0, PT, P1, PT, PT, 0x80, 0x0 ;  /* 0x000000000000781c */ /* 0x000fd60000f0f070 */
[----:B------:R-:W-:Y:S05]  /*3bb0*/  @!P3 BRA `(.L_x_49) ;  /* 0x00000000000cb947 */ /* 0x000fea0003800000 */
[----:B-----5:R-:W-:Y:S01]  /*3bc0*/  FSETP.EQ.AND P0, PT, R90, RZ, PT ;  /* 0x000000ff5a00720b */ /* 0x020fe20003f02000 */
[----:B------:R-:W-:-:S12]  /*3bd0*/  BRA `(.L_x_49) ;  /* 0x0000000000047947 */ /* 0x000fd80003800000 */
.L_x_48:
[----:B-----5:R-:W-:-:S13]  /*3be0*/  FSETP.EQ.AND P0, PT, R90, RZ, PT ;  /* 0x000000ff5a00720b */ /* 0x020fda0003f02000 */
.L_x_49:
[----:B------:R-:W-:Y:S05]  /*3bf0*/  BSYNC B0 ;  /* 0x0000000000007941 */ /* 0x000fea0003800000 */
.L_x_47:
[----:B------:R-:W-:Y:S04]  /*3c00*/  BSSY B0, `(.L_x_50) ;  /* 0x0000007000007945 */ /* 0x000fe80003800000 */
[----:B------:R-:W-:Y:S05]  /*3c10*/  @!P2 BRA `(.L_x_51) ;  /* 0x000000000010a947 */ /* 0x000fea0003800000 */
[----:B------:R-:W-:-:S13]  /*3c20*/  LOP3.LUT P2, RZ, R88, 0xff, RZ, 0xc0, !PT ;  /* 0x000000ff58ff7812 */ /* 0x000fda000784c0ff */
[----:B------:R-:W-:Y:S05]  /*3c30*/  @!P2 BRA `(.L_x_52) ;  /* 0x00000000000ca947 */ /* 0x000fea0003800000 */
[----:B-----5:R-:W-:Y:S01]  /*3c40*/  FSETP.EQ.AND P1, PT, R90, RZ, PT ;  /* 0x000000ff5a00720b */ /* 0x020fe20003f22000 */
[----:B------:R-:W-:-:S12]  /*3c50*/  BRA `(.L_x_52) ;  /* 0x0000000000047947 */ /* 0x000fd80003800000 */
.L_x_51:
[----:B-----5:R-:W-:-:S13]  /*3c60*/  FSETP.EQ.AND P1, PT, R90, RZ, PT ;  /* 0x000000ff5a00720b */ /* 0x020fda0003f22000 */
.L_x_52:
[----:B------:R-:W-:Y:S05]  /*3c70*/  BSYNC B0 ;  /* 0x0000000000007941 */ /* 0x000fea0003800000 */
.L_x_50:
[----:B------:R-:W-:Y:S01]  /*3c80*/  BSSY B0, `(.L_x_53) ;  /* 0x000003f000007945 */ /* 0x000fe20003800000 */
[----:B------:R-:W-:Y:S02]  /*3c90*/  CS2R R6, SRZ ;  /* 0x0000000000067805 */ /* 0x000fe4000001ff00 */
[----:B---34-:R-:W-:Y:S01]  /*3ca0*/  CS2R R4, SRZ ;  /* 0x0000000000047805 */ /* 0x018fe2000001ff00 */
[----:B------:R-:W-:Y:S06]  /*3cb0*/  @P0 BRA `(.L_x_54) ;  /* 0x0000000000ec0947 */ /* 0x000fec0003800000 */
[----:B------:R-:W-:-:S13]  /*3cc0*/  ISETP.NE.AND P3, PT, R89, 0x3, PT ;  /* 0x000000035900780c */ /* 0x000fda0003f65270 */
[----:B------:R-:W-:Y:S05]  /*3cd0*/  @!P3 BRA `(.L_x_55) ;  /* 0x000000000004b947 */ /* 0x000fea0003800000 */
[----:B------:R-:W-:Y:S01]  /*3ce0*/  BPT.TRAP 0x1 ;  /* 0x000000040000795c */ /* 0x000fe20000300000 */
.L_x_55:
[----:B------:R-:W-:Y:S01]  /*3cf0*/  LEA R13, R93, UR50, 0x3 ;  /* 0x000000325d0d7c11 */ /* 0x000fe2000f8e18ff */
[----:B------:R-:W-:Y:S01]  /*3d00*/  BSSY B1, `(.L_x_56) ;  /* 0x0000005000017945 */ /* 0x000fe20003800000 */
[----:B--2---:R-:W-:Y:S02]  /*3d10*/  SHF.L.U32 R0, R92, 0x1f, RZ ;  /* 0x0000001f5c007819 */ /* 0x004fe400000006ff */
[----:B------:R-:W-:Y:S02]  /*3d20*/  CS2R R6, SRZ ;  /* 0x0000000000067805 */ /* 0x000fe4000001ff00 */
[----:B------:R-:W2:Y:S02]  /*3d30*/  SYNCS.PHASECHK.TRANS64.TRYWAIT P2, [R13+URZ+0xa0], R0 ;  /* 0x0000a0000d0075a7 */ /* 0x000ea4000804017f */
[----:B--2---:R-:W-:Y:S05]  /*3d40*/  @!P2 BRA `(.L_x_57) ;  /* 0x000000b000e4a947 */ /* 0x004fea0003800000 */
.L_x_370:
[----:B------:R-:W-:Y:S05]  /*3d50*/  BSYNC B1 ;  /* 0x0000000000017941 */ /* 0x000fea0003800000 */
.L_x_56:
[----:B------:R-:W-:Y:S01]  /*3d60*/  BSSY B1, `(.L_x_58) ;  /* 0x000001f000017945 */ /* 0x000fe20003800000 */
[----:B------:R-:W-:-:S03]  /*3d70*/  CS2R R4, SRZ ;  /* 0x0000000000047805 */ /* 0x000fc6000001ff00 */
[----:B------:R-:W-:Y:S05]  /*3d80*/  @P1 BRA `(.L_x_59) ;  /* 0x0000000000701947 */ /* 0x000fea0003800000 */
[C---:B--2---:R-:W-:Y:S01]  /*3d90*/  SHF.L.U32 R0, R18.reuse, 0x4, RZ ;  /* 0x0000000412007819 */ /* 0x044fe200000006ff */
[C---:B------:R-:W-:Y:S01]  /*3da0*/  IMAD.SHL.U32 R5, R18.reuse, 0x8, RZ ;  /* 0x0000000812057824 */ /* 0x040fe200078e00ff */
[----:B------:R-:W-:Y:S02]  /*3db0*/  SHF.L.U32 R3, R18, 0x1, RZ ;  /* 0x0000000112037819 */ /* 0x000fe400000006ff */
[----:B------:R-:W-:Y:S02]  /*3dc0*/  LOP3.LUT R0, R0, 0xe00, RZ, 0xc0, !PT ;  /* 0x00000e0000007812 */ /* 0x000fe400078ec0ff */
[----:B------:R-:W-:Y:S02]  /*3dd0*/  LOP3.LUT R7, R5, 0x80, RZ, 0xc0, !PT ;  /* 0x0000008005077812 */ /* 0x000fe400078ec0ff */
[----:B------:R-:W-:Y:S02]  /*3de0*/  LOP3.LUT R0, R0, 0x6, R3, 0xf8, !PT ;  /* 0x0000000600007812 */ /* 0x000fe400078ef803 */
[----:B------:R-:W-:-:S02]  /*3df0*/  LOP3.LUT R7, R7, 0x10, R18, 0xf8, !PT ;  /* 0x0000001007077812 */ /* 0x000fc400078ef812 */
[----:B------:R-:W-:Y:S02]  /*3e00*/  LOP3.LUT R0, R0, 0x60, R5, 0xf8, !PT ;  /* 0x0000006000007812 */ /* 0x000fe400078ef805 */
[----:B------:R-:W-:Y:S02]  /*3e10*/  SHF.R.U32.HI R3, RZ, 0x4, R18 ;  /* 0x00000004ff037819 */ /* 0x000fe40000011612 */
[----:B------:R-:W-:Y:S02]  /*3e20*/  LOP3.LUT R0, R0, R7, RZ, 0xfc, !PT ;  /* 0x0000000700007212 */ /* 0x000fe400078efcff */
[----:B------:R-:W-:Y:S02]  /*3e30*/  LOP3.LUT P2, RZ, R3, 0x1, RZ, 0xc0, !PT ;  /* 0x0000000103ff7812 */ /* 0x000fe4000784c0ff */
[----:B------:R-:W-:-:S04]  /*3e40*/  LEA R0, R93, R0, 0xc ;  /* 0x000000005d007211 */ /* 0x000fc800078e60ff */
[----:B------:R-:W-:Y:S01]  /*3e50*/  IADD3 R3, R0, UR50, RZ ;  /* 0x0000003200037c10 */ /* 0x000fe2000fffe0ff */
[----:B------:R-:W-:Y:S03]  /*3e60*/  LDS.U16 R5, [R0+UR50+0x208] ;  /* 0x0002083200057984 */ /* 0x000fe60008000400 */
[C---:B------:R-:W-:Y:S01]  /*3e70*/  IADD3 R7, R3.reuse, 0x110, RZ ;  /* 0x0000011003077810 */ /* 0x040fe20007ffe0ff */
[----:B------:R-:W-:Y:S01]  /*3e80*/  VIADD R4, R3, 0x100 ;  /* 0x0000010003047836 */ /* 0x000fe20000000000 */
[----:B------:R-:W2:Y:S04]  /*3e90*/  LDS.U16 R6, [R0+UR50+0x108] ;  /* 0x0001083200067984 */ /* 0x000ea80008000400 */
[----:B------:R-:W-:Y:S01]  /*3ea0*/  @P2 IADD3 R7, R4, -0x10, RZ ;  /* 0xfffffff004072810 */ /* 0x000fe20007ffe0ff */
[----:B------:R-:W-:Y:S04]  /*3eb0*/  LDS.U16 R3, [R0+UR50+0x100] ;  /* 0x0001003200037984 */ /* 0x000fe80008000400 */
[----:B------:R-:W3:Y:S04]  /*3ec0*/  LDS.U16 R4, [R0+UR50+0x200] ;  /* 0x0002003200047984 */ /* 0x000ee80008000400 */
[----:B------:R-:W-:Y:S04]  /*3ed0*/  LDS.U16 R8, [R7+0x100] ;  /* 0x0001000007087984 */ /* 0x000fe80000000400 */
[----:B------:R-:W4:Y:S04]  /*3ee0*/  LDS.U16 R9, [R7] ;  /* 0x0000000007097984 */ /* 0x000f280000000400 */
[----:B------:R-:W-:Y:S04]  /*3ef0*/  LDS.U16 R10, [R7+0x108] ;  /* 0x00010800070a7984 */ /* 0x000fe80000000400 */
[----:B------:R-:W1:Y:S01]  /*3f00*/  LDS.U16 R11, [R7+0x8] ;  /* 0x00000800070b7984 */ /* 0x000e620000000400 */
[----:B--2---:R-:W-:-:S02]  /*3f10*/  PRMT R5, R6, 0x5410, R5 ;  /* 0x0000541006057816 */ /* 0x004fc40000000005 */
[----:B---3--:R-:W-:Y:S02]  /*3f20*/  PRMT R4, R3, 0x5410, R4 ;  /* 0x0000541003047816 */ /* 0x008fe40000000004 */
[----:B----4-:R-:W-:Y:S02]  /*3f30*/  PRMT R6, R9, 0x5410, R8 ;  /* 0x0000541009067816 */ /* 0x010fe40000000008 */
[----:B-1----:R-:W-:-:S07]  /*3f40*/  PRMT R7, R11, 0x5410, R10 ;  /* 0x000054100b077816 */ /* 0x002fce000000000a */
.L_x_59:
[----:B------:R-:W-:Y:S05]  /*3f50*/  BSYNC B1 ;  /* 0x0000000000017941 */ /* 0x000fea0003800000 */
.L_x_58:
[----:B------:R-:W-:Y:S01]  /*3f60*/  @!PT LDS RZ, [RZ] ;  /* 0x00000000fffff984 */ /* 0x000fe20000000800 */
[----:B------:R-:W-:Y:S01]  /*3f70*/  @!PT LDS RZ, [RZ] ;  /* 0x00000000fffff984 */ /* 0x000fe20000000800 */
[----:B------:R-:W-:Y:S01]  /*3f80*/  @!PT LDS RZ, [RZ] ;  /* 0x00000000fffff984 */ /* 0x000fe20000000800 */
[----:B------:R-:W-:Y:S01]  /*3f90*/  @!PT LDS RZ, [RZ] ;  /* 0x00000000fffff984 */ /* 0x000fe20000000800 */
[----:B------:R3:W-:Y:S06]  /*3fa0*/  MEMBAR.ALL.CTA ;  /* 0x0000000000007992 */ /* 0x0007ec0000008000 */
[----:B---3--:R-:W3:Y:S01]  /*3fb0*/  FENCE.VIEW.ASYNC.S ;  /* 0x00000000000073c6 */ /* 0x008ee20000000000 */
[----:B------:R-:W-:Y:S05]  /*3fc0*/  @!P3 BRA `(.L_x_60) ;  /* 0x000000000004b947 */ /* 0x000fea0003800000 */
[----:B------:R-:W-:Y:S01]  /*3fd0*/  BPT.TRAP 0x1 ;  /* 0x000000040000795c */ /* 0x000fe20000300000 */
.L_x_60:
[----:B------:R-:W4:Y:S01]  /*3fe0*/  S2R R3, SR_CgaCtaId ;  /* 0x0000000000037919 */ /* 0x000f220000008800 */
[----:B--2---:R-:W-:Y:S01]  /*3ff0*/  VIADD R0, R13, 0xc0 ;  /* 0x000000c00d007836 */ /* 0x004fe20000000000 */
[----:B------:R-:W-:-:S04]  /*4000*/  IADD3 R93, R93, 0x1, RZ ;  /* 0x000000015d5d7810 */ /* 0x000fc80007ffe0ff */
[----:B------:R-:W-:-:S04]  /*4010*/  ISETP.NE.AND P2, PT, R93, 0x4, PT ;  /* 0x000000045d00780c */ /* 0x000fc80003f45270 */
[----:B------:R-:W-:Y:S02]  /*4020*/  SEL R93, R93, RZ, P2 ;  /* 0x000000ff5d5d7207 */ /* 0x000fe40001000000 */
[----:B----4-:R-:W-:Y:S02]  /*4030*/  PRMT R0, R3, 0x654, R0 ;  /* 0x0000065403007816 */ /* 0x010fe40000000000 */
[----:B------:R-:W-:Y:S02]  /*4040*/  SEL R3, RZ, 0x1, P2 ;  /* 0x00000001ff037807 */ /* 0x000fe40001000000 */
[----:B---3--:R3:W-:Y:S02]  /*4050*/  SYNCS.ARRIVE.TRANS64.RED.A1T0 RZ, [R0+URZ], RZ ;  /* 0x000000ff00ff79a7 */ /* 0x0087e4000810043f */
[----:B------:R-:W-:-:S07]  /*4060*/  LOP3.LUT R92, R92, R3, RZ, 0x3c, !PT ;  /* 0x000000035c5c7212 */ /* 0x000fce00078e3cff */
.L_x_54:
[----:B------:R-:W-:Y:S05]  /*4070*/  BSYNC B0 ;  /* 0x0000000000007941 */ /* 0x000fea0003800000 */
.L_x_53:
[-C--:B--23--:R-:W-:Y:S01]  /*4080*/  F2FP.F16.E4M3.UNPACK_B R0, R4.reuse ;  /* 0x00000004ff00723e */ /* 0x08cfe200020006ff */
[C---:B-----5:R-:W-:Y:S01]  /*4090*/  FMUL R157, R91.reuse, R157 ;  /* 0x0000009d5b9d7220 */ /* 0x060fe20000400000 */
[----:B------:R-:W-:Y:S01]  /*40a0*/  F2FP.F16.E4M3.UNPACK_B R3, R4.H1 ;  /* 0x00000004ff03723e */ /* 0x000fe200030006ff */
[C---:B------:R-:W-:Y:S01]  /*40b0*/  FMUL R8, R91.reuse, R155 ;  /* 0x0000009b5b087220 */ /* 0x040fe20000400000 */
[C---:B------:R-:W-:Y:S01]  /*40c0*/  FMUL R156, R91.reuse, R156 ;  /* 0x0000009c5b9c7220 */ /* 0x040fe20000400000 */
[--C-:B------:R-:W-:Y:S02]  /*40d0*/  HADD2.F32 R9, -RZ, R0.reuse.H0_H0 ;  /* 0x20000000ff097230 */ /* 0x100fe40000004100 */
[----:B------:R-:W-:Y:S01]  /*40e0*/  FMUL R15, R91, R154 ;  /* 0x0000009a5b0f7220 */ /* 0x000fe20000400000 */
[----:B------:R-:W-:Y:S01]  /*40f0*/  HADD2.F32 R11, -RZ, R0.H1_H1 ;  /* 0x30000000ff0b7230 */ /* 0x000fe20000004100 */
[----:B------:R-:W-:Y:S01]  /*4100*/  F2FP.F16.E4M3.UNPACK_B R0, R5 ;  /* 0x00000005ff00723e */ /* 0x000fe200020006ff */
[----:B------:R-:W-:-:S02]  /*4110*/  HADD2.F32 R13, -RZ, R3.H0_H0 ;  /* 0x20000003ff0d7230 */ /* 0x000fc40000004100 */
[C---:B------:R-:W-:Y:S01]  /*4120*/  FFMA R157, R90.reuse, R9, R157 ;  /* 0x000000095a9d7223 */ /* 0x040fe2000000009d */
[----:B------:R-:W-:Y:S02]  /*4130*/  HADD2.F32 R3, -RZ, R3.H1_H1 ;  /* 0x30000003ff037230 */ /* 0x000fe40000004100 */
[C---:B------:R-:W-:Y:S01]  /*4140*/  FFMA R156, R90.reuse, R11, R156 ;  /* 0x0000000b5a9c7223 */ /* 0x040fe2000000009c */
[--C-:B------:R-:W-:Y:S02]  /*4150*/  HADD2.F32 R9, -RZ, R0.reuse.H0_H0 ;  /* 0x20000000ff097230 */ /* 0x100fe40000004100 */
[C---:B------:R-:W-:Y:S01]  /*4160*/  FFMA R13, R90.reuse, R13, R8 ;  /* 0x0000000d5a0d7223 */ /* 0x040fe20000000008 */
[C---:B------:R-:W-:Y:S01]  /*4170*/  FMUL R8, R91.reuse, R153 ;  /* 0x000000995b087220 */ /* 0x040fe20000400000 */
[----:B------:R-:W-:Y:S02]  /*4180*/  HADD2.F32 R11, -RZ, R0.H1_H1 ;  /* 0x30000000ff0b7230 */ /* 0x000fe40000004100 */
[----:B------:R-:W-:Y:S01]  /*4190*/  FMUL R152, R91, R152 ;  /* 0x000000985b987220 */ /* 0x000fe20000400000 */
[----:B------:R-:W-:Y:S01]  /*41a0*/  F2FP.F16.E4M3.UNPACK_B R0, R5.H1 ;  /* 0x00000005ff00723e */ /* 0x000fe200030006ff */
[C---:B------:R-:W-:Y:S01]  /*41b0*/  FFMA R10, R90.reuse, R9, R8 ;  /* 0x000000095a0a7223 */ /* 0x040fe20000000008 */
[----:B------:R-:W-:Y:S01]  /*41c0*/  F2FP.F16.E4M3.UNPACK_B R8, R6 ;  /* 0x00000006ff08723e */ /* 0x000fe200020006ff */
[C---:B------:R-:W-:Y:S01]  /*41d0*/  FFMA R15, R90.reuse, R3, R15 ;  /* 0x000000035a0f7223 */ /* 0x040fe2000000000f */
[----:B------:R-:W-:Y:S01]  /*41e0*/  FFMA R152, R90, R11, R152 ;  /* 0x0000000b5a987223 */ /* 0x000fe20000000098 */
[----:B------:R-:W-:-:S02]  /*41f0*/  HADD2.F32 R3, -RZ, R0.H0_H0 ;  /* 0x20000000ff037230 */ /* 0x000fc40000004100 */
[C---:B------:R-:W-:Y:S01]  /*4200*/  FMUL R150, R91.reuse, R150 ;  /* 0x000000965b967220 */ /* 0x040fe20000400000 */
[----:B------:R-:W-:Y:S02]  /*4210*/  HADD2.F32 R9, -RZ, R0.H1_H1 ;  /* 0x30000000ff097230 */ /* 0x000fe40000004100 */
[C---:B------:R-:W-:Y:S01]  /*4220*/  FMUL R0, R91.reuse, R149 ;  /* 0x000000955b007220 */ /* 0x040fe20000400000 */
[--C-:B------:R-:W-:Y:S01]  /*4230*/  HADD2.F32 R11, -RZ, R8.reuse.H0_H0 ;  /* 0x20000008ff0b7230 */ /* 0x100fe20000004100 */
[----:B------:R-:W-:Y:S01]  /*4240*/  MOV R44, 0x3bbb989d ;  /* 0x3bbb989d002c7802 */ /* 0x000fe20000000f00 */
[----:B------:R-:W-:Y:S01]  /*4250*/  FMUL R151, R91, R151 ;  /* 0x000000975b977220 */ /* 0x000fe20000400000 */
[C---:B------:R-:W-:Y:S01]  /*4260*/  FFMA R150, R90.reuse, R9, R150 ;  /* 0x000000095a967223 */ /* 0x040fe20000000096 */
[----:B------:R-:W-:Y:S02]  /*4270*/  IMAD.MOV.U32 R46, RZ, RZ, 0x437c0000 ;  /* 0x437c0000ff2e7424 */ /* 0x000fe400078e00ff */
[C---:B------:R-:W-:Y:S01]  /*4280*/  FFMA R11, R90.reuse, R11, R0 ;  /* 0x0000000b5a0b7223 */ /* 0x040fe20000000000 */
[----:B------:R-:W-:Y:S01]  /*4290*/  FFMA.SAT R9, -R157, R44, 0.5 ;  /* 0x3f0000009d097423 */ /* 0x000fe2000000212c */
[----:B------:R-:W-:Y:S01]  /*42a0*/  F2FP.F16.E4M3.UNPACK_B R0, R6.H1 ;  /* 0x00000006ff00723e */ /* 0x000fe200030006ff */
[----:B------:R-:W-:Y:S01]  /*42b0*/  FFMA R151, R90, R3, R151 ;  /* 0x000000035a977223 */ /* 0x000fe20000000097 */
[----:B------:R-:W-:-:S02]  /*42c0*/  HADD2.F32 R3, -RZ, R8.H1_H1 ;  /* 0x30000008ff037230 */ /* 0x000fc40000004100 */
[----:B------:R-:W-:Y:S01]  /*42d0*/  FFMA.RM R12, R9, R46, 12582913 ;  /* 0x4b400001090c7423 */ /* 0x000fe2000000402e */
[C---:B------:R-:W-:Y:S01]  /*42e0*/  FMUL R8, R91.reuse, R143 ;  /* 0x0000008f5b087220 */ /* 0x040fe20000400000 */
[--C-:B------:R-:W-:Y:S02]  /*42f0*/  HADD2.F32 R9, -RZ, R0.reuse.H0_H0 ;  /* 0x20000000ff097230 */ /* 0x100fe40000004100 */
[----:B------:R-:W-:Y:S01]  /*4300*/  FFMA.SAT R14, -R156, R44, 0.5 ;  /* 0x3f0000009c0e7423 */ /* 0x000fe2000000212c */
[----:B------:R-:W-:Y:S01]  /*4310*/  FMUL R21, R91, R142 ;  /* 0x0000008e5b157220 */ /* 0x000fe20000400000 */
[-C--:B------:R-:W-:Y:S01]  /*4320*/  FFMA.SAT R27, -R15, R44.reuse, 0.5 ;  /* 0x3f0000000f1b7423 */ /* 0x080fe2000000212c */
[-C--:B------:R-:W-:Y:S01]  /*4330*/  FFMA.SAT R29, -R10, R44.reuse, 0.5 ;  /* 0x3f0000000a1d7423 */ /* 0x080fe2000000212c */
[----:B------:R-:W-:Y:S01]  /*4340*/  FFMA R8, R90, R9, R8 ;  /* 0x000000095a087223 */ /* 0x000fe20000000008 */
[----:B------:R-:W-:Y:S01]  /*4350*/  FFMA.SAT R9, -R13, R44, 0.5 ;  /* 0x3f0000000d097423 */ /* 0x000fe2000000212c */
[-C--:B------:R-:W-:Y:S01]  /*4360*/  FFMA.RM R20, R14, R46.reuse, 12582913 ;  /* 0x4b4000010e147423 */ /* 0x080fe2000000402e */
[----:B------:R-:W-:Y:S01]  /*4370*/  FADD R14, R12, -12583039 ;  /* 0xcb40007f0c0e7421 */ /* 0x000fe20000000000 */
[----:B------:R-:W-:Y:S01]  /*4380*/  FFMA R21, R90, R3, R21 ;  /* 0x000000035a157223 */ /* 0x000fe20000000015 */
[-C--:B------:R-:W-:Y:S01]  /*4390*/  FFMA.RM R24, R9, R46.reuse, 12582913 ;  /* 0x4b40000109187423 */ /* 0x080fe2000000402e */
[----:B------:R-:W-:Y:S01]  /*43a0*/  FADD R25, R20, -12583039 ;  /* 0xcb40007f14197421 */ /* 0x000fe20000000000 */
[----:B------:R-:W-:Y:S01]  /*43b0*/  FFMA R14, -R157, 1.4426950216293334961, -R14 ;  /* 0x3fb8aa3b9d0e7823 */ /* 0x000fe2000000090e */
[----:B------:R-:W-:Y:S01]  /*43c0*/  FFMA.RM R28, R27, R46, 12582913 ;  /* 0x4b4000011b1c7423 */ /* 0x000fe2000000402e */
[----:B------:R-:W-:Y:S01]  /*43d0*/  FADD R26, R24, -12583039 ;  /* 0xcb40007f181a7421 */ /* 0x000fe20000000000 */
[----:B------:R-:W-:Y:S01]  /*43e0*/  FFMA R25, -R156, 1.4426950216293334961, -R25 ;  /* 0x3fb8aa3b9c197823 */ /* 0x000fe20000000919 */
[----:B------:R-:W-:Y:S01]  /*43f0*/  FFMA R14, -R157, 1.925963033500011079e-08, R14 ;  /* 0x32a570609d0e7823 */ /* 0x000fe2000000010e */
[----:B------:R-:W-:-:S02]  /*4400*/  HADD2.F32 R3, -RZ, R0.H1_H1 ;  /* 0x30000000ff037230 */ /* 0x000fc40000004100 */
[----:B------:R-:W-:Y:S01]  /*4410*/  FFMA R26, -R13, 1.4426950216293334961, -R26 ;  /* 0x3fb8aa3b0d1a7823 */ /* 0x000fe2000000091a */
[----:B------:R-:W-:Y:S01]  /*4420*/  FFMA.RM R30, R29, R46, 12582913 ;  /* 0x4b4000011d1e7423 */ /* 0x000fe2000000402e */
[----:B------:R-:W-:Y:S01]  /*4430*/  FFMA R156, -R156, 1.925963033500011079e-08, R25 ;  /* 0x32a570609c9c7823 */ /* 0x000fe20000000119 */
[----:B------:R-:W-:Y:S01]  /*4440*/  FMUL R9, R91, R146 ;  /* 0x000000925b097220 */ /* 0x000fe20000400000 */
[----:B------:R-:W-:Y:S01]  /*4450*/  F2FP.F16.E4M3.UNPACK_B R0, R7 ;  /* 0x00000007ff00723e */ /* 0x000fe200020006ff */
[----:B------:R2:W3:Y:S01]  /*4460*/  MUFU.EX2 R25, R14 ;  /* 0x0000000e00197308 */ /* 0x0004e20000000800 */
[----:B------:R-:W-:Y:S01]  /*4470*/  FFMA R26, -R13, 1.925963033500011079e-08, R26 ;  /* 0x32a570600d1a7823 */ /* 0x000fe2000000011a */
[----:B------:R-:W-:Y:S01]  /*4480*/  FADD R13, R30, -12583039 ;  /* 0xcb40007f1e0d7421 */ /* 0x000fe20000000000 */
[----:B------:R-:W-:Y:S01]  /*4490*/  FFMA.SAT R31, -R152, R44, 0.5 ;  /* 0x3f000000981f7423 */ /* 0x000fe2000000212c */
[----:B------:R-:W-:Y:S01]  /*44a0*/  FFMA R9, R90, R3, R9 ;  /* 0x000000035a097223 */ /* 0x000fe20000000009 */
[----:B------:R-:W-:-:S02]  /*44b0*/  HADD2.F32 R3, -RZ, R0.H0_H0 ;  /* 0x20000000ff037230 */ /* 0x000fc40000004100 */
[----:B------:R-:W-:Y:S01]  /*44c0*/  FMUL R145, R91, R145 ;  /* 0x000000915b917220 */ /* 0x000fe20000400000 */
[----:B------:R-:W-:Y:S01]  /*44d0*/  FFMA R13, -R10, 1.4426950216293334961, -R13 ;  /* 0x3fb8aa3b0a0d7823 */ /* 0x000fe2000000090d */
[----:B------:R-:W-:Y:S01]  /*44e0*/  FFMA.RM R32, R31, R46, 12582913 ;  /* 0x4b4000011f207423 */ /* 0x000fe2000000402e */
[----:B--2---:R-:W-:Y:S01]  /*44f0*/  FADD R14, R28, -12583039 ;  /* 0xcb40007f1c0e7421 */ /* 0x004fe20000000000 */
[----:B------:R-:W-:Y:S01]  /*4500*/  FFMA R145, R90, R3, R145 ;  /* 0x000000035a917223 */ /* 0x000fe20000000091 */
[----:B------:R-:W-:Y:S01]  /*4510*/  FFMA R10, -R10, 1.925963033500011079e-08, R13 ;  /* 0x32a570600a0a7823 */ /* 0x000fe2000000010d */
[----:B------:R-:W-:Y:S02]  /*4520*/  HADD2.F32 R3, -RZ, R0.H1_H1 ;  /* 0x30000000ff037230 */ /* 0x000fe40000004100 */
[----:B------:R-:W-:Y:S01]  /*4530*/  FFMA R14, -R15, 1.4426950216293334961, -R14 ;  /* 0x3fb8aa3b0f0e7823 */ /* 0x000fe2000000090e */
[----:B------:R-:W-:Y:S01]  /*4540*/  FFMA.SAT R33, -R151, R44, 0.5 ;  /* 0x3f00000097217423 */ /* 0x000fe2000000212c */
[----:B------:R-:W-:Y:S01]  /*4550*/  FMUL R13, R91, R144 ;  /* 0x000000905b0d7220 */ /* 0x000fe20000400000 */
[----:B------:R-:W-:Y:S01]  /*4560*/  F2FP.F16.E4M3.UNPACK_B R0, R7.H1 ;  /* 0x00000007ff00723e */ /* 0x000fe200030006ff */
[----:B------:R-:W-:Y:S01]  /*4570*/  FFMA R14, -R15, 1.925963033500011079e-08, R14 ;  /* 0x32a570600f0e7823 */ /* 0x000fe2000000010e */
[----:B------:R-:W-:Y:S01]  /*4580*/  FADD R15, R32, -12583039 ;  /* 0xcb40007f200f7421 */ /* 0x000fe20000000000 */
[----:B------:R2:W4:Y:S01]  /*4590*/  MUFU.EX2 R29, R26 ;  /* 0x0000001a001d7308 */ /* 0x0005220000000800 */
[----:B------:R-:W-:Y:S01]  /*45a0*/  FFMA R13, R90, R3, R13 ;  /* 0x000000035a0d7223 */ /* 0x000fe2000000000d */
[----:B------:R-:W-:-:S02]  /*45b0*/  HADD2.F32 R3, -RZ, R0.H0_H0 ;  /* 0x20000000ff037230 */ /* 0x000fc40000004100 */
[----:B------:R-:W-:Y:S01]  /*45c0*/  FFMA R15, -R152, 1.4426950216293334961, -R15 ;  /* 0x3fb8aa3b980f7823 */ /* 0x000fe2000000090f */
[-C--:B------:R-:W-:Y:S01]  /*45d0*/  FFMA.SAT R34, -R150, R44.reuse, 0.5 ;  /* 0x3f00000096227423 */ /* 0x080fe2000000212c */
[----:B------:R-:W-:Y:S01]  /*45e0*/  FMUL R147, R91, R147 ;  /* 0x000000935b937220 */ /* 0x000fe20000400000 */
[----:B------:R-:W-:Y:S01]  /*45f0*/  FFMA.SAT R38, -R21, R44, 0.5 ;  /* 0x3f00000015267423 */ /* 0x000fe2000000212c */
[----:B------:R-:W-:Y:S01]  /*4600*/  FFMA R15, -R152, 1.925963033500011079e-08, R15 ;  /* 0x32a57060980f7823 */ /* 0x000fe2000000010f */
[----:B------:R1:W-:Y:S01]  /*4610*/  MUFU.EX2 R31, R14 ;  /* 0x0000000e001f7308 */ /* 0x0003e20000000800 */
[-C--:B--2---:R-:W-:Y:S01]  /*4620*/  FFMA.RM R26, R33, R46.reuse, 12582913 ;  /* 0x4b400001211a7423 */ /* 0x084fe2000000402e */
[-C--:B------:R-:W-:Y:S01]  /*4630*/  FFMA.RM R34, R34, R46.reuse, 12582913 ;  /* 0x4b40000122227423 */ /* 0x080fe2000000402e */
[----:B------:R-:W-:Y:S01]  /*4640*/  FFMA R147, R90, R3, R147 ;  /* 0x000000035a937223 */ /* 0x000fe20000000093 */
[----:B------:R-:W-:Y:S02]  /*4650*/  HADD2.F32 R3, -RZ, R0.H1_H1 ;  /* 0x30000000ff037230 */ /* 0x000fe40000004100 */
[----:B------:R-:W-:Y:S01]  /*4660*/  FFMA.RM R38, R38, R46, 12582913 ;  /* 0x4b40000126267423 */ /* 0x000fe2000000402e */
[----:B------:R-:W-:Y:S01]  /*4670*/  FADD R37, R34, -12583039 ;  /* 0xcb40007f22257421 */ /* 0x000fe20000000000 */
[----:B------:R-:W-:Y:S01]  /*4680*/  FFMA.SAT R41, -R9, R44, 0.5 ;  /* 0x3f00000009297423 */ /* 0x000fe2000000212c */
[----:B------:R2:W-:Y:S01]  /*4690*/  MUFU.EX2 R35, R15 ;  /* 0x0000000f00237308 */ /* 0x0005e20000000800 */
[----:B-1----:R-:W-:Y:S01]  /*46a0*/  FADD R14, R26, -12583039 ;  /* 0xcb40007f1a0e7421 */ /* 0x002fe20000000000 */
[----:B------:R-:W-:Y:S01]  /*46b0*/  FADD R0, R38, -12583039 ;  /* 0xcb40007f26007421 */ /* 0x000fe20000000000 */
[----:B------:R-:W-:Y:S01]  /*46c0*/  FFMA R39, -R150, 1.4426950216293334961, -R37 ;  /* 0x3fb8aa3b96277823 */ /* 0x000fe20000000925 */
[----:B------:R-:W-:Y:S01]  /*46d0*/  FFMA.RM R41, R41, R46, 12582913 ;  /* 0x4b40000129297423 */ /* 0x000fe2000000402e */
[----:B------:R-:W-:Y:S01]  /*46e0*/  FFMA R14, -R151, 1.4426950216293334961, -R14 ;  /* 0x3fb8aa3b970e7823 */ /* 0x000fe2000000090e */
[----:B------:R-:W-:Y:S01]  /*46f0*/  SHF.L.U32 R12, R12, 0x17, RZ ;  /* 0x000000170c0c7819 */ /* 0x000fe200000006ff */
[----:B------:R-:W-:Y:S01]  /*4700*/  FFMA R39, -R150, 1.925963033500011079e-08, R39 ;  /* 0x32a5706096277823 */ /* 0x000fe20000000127 */
[----:B------:R1:W-:Y:S01]  /*4710*/  MUFU.EX2 R33, R10 ;  /* 0x0000000a00217308 */ /* 0x0003e20000000800 */
[----:B--2---:R-:W-:Y:S01]  /*4720*/  FMUL R15, R91, R148 ;  /* 0x000000945b0f7220 */ /* 0x004fe20000400000 */
[----:B------:R-:W-:Y:S01]  /*4730*/  FFMA R14, -R151, 1.925963033500011079e-08, R14 ;  /* 0x32a57060970e7823 */ /* 0x000fe2000000010e */
[----:B------:R-:W-:Y:S01]  /*4740*/  FADD R42, R41, -12583039 ;  /* 0xcb40007f292a7421 */ /* 0x000fe20000000000 */
[----:B---3--:R-:W-:Y:S01]  /*4750*/  FFMA R25, R12, R25, 1 ;  /* 0x3f8000000c197423 */ /* 0x008fe20000000019 */
[----:B------:R-:W-:Y:S01]  /*4760*/  FFMA R3, R90, R3, R15 ;  /* 0x000000035a037223 */ /* 0x000fe2000000000f */
[-C--:B------:R-:W-:Y:S01]  /*4770*/  FFMA.SAT R15, -R8, R44.reuse, 0.5 ;  /* 0x3f000000080f7423 */ /* 0x080fe2000000212c */
[----:B------:R-:W-:Y:S01]  /*4780*/  FFMA R42, -R9, 1.4426950216293334961, -R42 ;  /* 0x3fb8aa3b092a7823 */ /* 0x000fe2000000092a */
[----:B------:R2:W-:Y:S01]  /*4790*/  MUFU.EX2 R37, R14 ;  /* 0x0000000e00257308 */ /* 0x0005e20000000800 */
[----:B-1----:R-:W-:Y:S01]  /*47a0*/  FFMA.SAT R10, -R11, R44, 0.5 ;  /* 0x3f0000000b0a7423 */ /* 0x002fe2000000212c */
[----:B------:R-:W-:Y:S01]  /*47b0*/  FFMA.RM R40, R15, R46, 12582913 ;  /* 0x4b4000010f287423 */ /* 0x000fe2000000402e */
[----:B------:R-:W-:Y:S01]  /*47c0*/  FFMA R42, -R9, 1.925963033500011079e-08, R42 ;  /* 0x32a57060092a7823 */ /* 0x000fe2000000012a */
[----:B------:R-:W-:Y:S01]  /*47d0*/  FFMA.SAT R9, -R147, R44, 0.5 ;  /* 0x3f00000093097423 */ /* 0x000fe2000000212c */
[-C--:B------:R-:W-:Y:S01]  /*47e0*/  FFMA.RM R10, R10, R46.reuse, 12582913 ;  /* 0x4b4000010a0a7423 */ /* 0x080fe2000000402e */
[----:B------:R-:W-:Y:S01]  /*47f0*/  FADD R15, R40, -12583039 ;  /* 0xcb40007f280f7421 */ /* 0x000fe20000000000 */
[----:B------:R-:W-:Y:S01]  /*4800*/  SHF.L.U32 R24, R24, 0x17, RZ ;  /* 0x0000001718187819 */ /* 0x000fe200000006ff */
[----:B------:R-:W-:Y:S01]  /*4810*/  FFMA.RM R43, R9, R46, 12582913 ;  /* 0x4b400001092b7423 */ /* 0x000fe2000000402e */
[C---:B--2---:R-:W-:Y:S01]  /*4820*/  FFMA R14, -R21.reuse, 1.4426950216293334961, -R0 ;  /* 0x3fb8aa3b150e7823 */ /* 0x044fe20000000900 */
[----:B------:R-:W-:Y:S01]  /*4830*/  LOP3.LUT R0, R18, 0xff, RZ, 0xc0, !PT ;  /* 0x000000ff12007812 */ /* 0x000fe200078ec0ff */
[----:B------:R-:W-:Y:S01]  /*4840*/  FADD R36, R10, -12583039 ;  /* 0xcb40007f0a247421 */ /* 0x000fe20000000000 */
[----:B------:R-:W1:Y:S01]  /*4850*/  MUFU.EX2 R27, R156 ;  /* 0x0000009c001b7308 */ /* 0x000e620000000800 */
[----:B------:R-:W-:Y:S01]  /*4860*/  FFMA R14, -R21, 1.925963033500011079e-08, R14 ;  /* 0x32a57060150e7823 */ /* 0x000fe2000000010e */
[----:B------:R-:W-:Y:S01]  /*4870*/  IADD3 R0, R0, 0x1f, RZ ;  /* 0x0000001f00007810 */ /* 0x000fe20007ffe0ff */
[----:B------:R-:W-:Y:S01]  /*4880*/  FFMA R36, -R11, 1.4426950216293334961, -R36 ;  /* 0x3fb8aa3b0b247823 */ /* 0x000fe20000000924 */
[----:B------:R-:W-:Y:S01]  /*4890*/  FFMA R21, -R8, 1.4426950216293334961, -R15 ;  /* 0x3fb8aa3b08157823 */ /* 0x000fe2000000090f */
[----:B------:R-:W-:Y:S01]  /*48a0*/  SHF.L.U32 R28, R28, 0x17, RZ ;  /* 0x000000171c1c7819 */ /* 0x000fe200000006ff */
[----:B------:R-:W-:Y:S01]  /*48b0*/  IMAD.SHL.U32 R20, R20, 0x800000, RZ ;  /* 0x0080000014147824 */ /* 0x000fe200078e00ff */
[----:B------:R-:W-:Y:S01]  /*48c0*/  ISETP.GT.U32.AND P5, PT, R0, 0x3e, PT ;  /* 0x0000003e0000780c */ /* 0x000fe20003fa4070 */
[-C--:B------:R-:W-:Y:S01]  /*48d0*/  FFMA.SAT R0, -R145, R44.reuse, 0.5 ;  /* 0x3f00000091007423 */ /* 0x080fe2000000212c */
[----:B------:R-:W-:Y:S01]  /*48e0*/  FFMA R36, -R11, 1.925963033500011079e-08, R36 ;  /* 0x32a570600b247823 */ /* 0x000fe20000000124 */
[----:B------:R-:W-:Y:S01]  /*48f0*/  FFMA R21, -R8, 1.925963033500011079e-08, R21 ;  /* 0x32a5706008157823 */ /* 0x000fe20000000115 */
[----:B------:R-:W-:Y:S01]  /*4900*/  FFMA.SAT R8, -R13, R44, 0.5 ;  /* 0x3f0000000d087423 */ /* 0x000fe2000000212c */
[----:B------:R-:W-:Y:S01]  /*4910*/  FFMA.RM R0, R0, R46, 12582913 ;  /* 0x4b40000100007423 */ /* 0x000fe2000000402e */
[----:B------:R2:W-:Y:S01]  /*4920*/  MUFU.EX2 R11, R36 ;  /* 0x00000024000b7308 */ /* 0x0005e20000000800 */
[----:B------:R-:W-:Y:S01]  /*4930*/  FFMA.SAT R44, -R3, R44, 0.5 ;  /* 0x3f000000032c7423 */ /* 0x000fe2000000212c */
[----:B------:R-:W-:Y:S01]  /*4940*/  IMAD.SHL.U32 R30, R30, 0x800000, RZ ;  /* 0x008000001e1e7824 */ /* 0x000fe200078e00ff */
[----:B------:R-:W-:Y:S01]  /*4950*/  SHF.L.U32 R32, R32, 0x17, RZ ;  /* 0x0000001720207819 */ /* 0x000fe200000006ff */
[----:B------:R-:W-:-:S02]  /*4960*/  IMAD.SHL.U32 R34, R34, 0x800000, RZ ;  /* 0x0080000022227824 */ /* 0x000fc400078e00ff */
[-C--:B------:R-:W-:Y:S01]  /*4970*/  FFMA.RM R45, R44, R46.reuse, 12582913 ;  /* 0x4b4000012c2d7423 */ /* 0x080fe2000000402e */
[----:B------:R-:W-:Y:S01]  /*4980*/  FADD R44, R43, -12583039 ;  /* 0xcb40007f2b2c7421 */ /* 0x000fe20000000000 */
[----:B------:R-:W-:Y:S01]  /*4990*/  SHF.L.U32 R26, R26, 0x17, RZ ;  /* 0x000000171a1a7819 */ /* 0x000fe200000006ff */
[----:B------:R3:W-:Y:S01]  /*49a0*/  MUFU.EX2 R15, R14 ;  /* 0x0000000e000f7308 */ /* 0x0007e20000000800 */
[----:B--2---:R-:W-:Y:S01]  /*49b0*/  FFMA.RM R36, R8, R46, 12582913 ;  /* 0x4b40000108247423 */ /* 0x004fe2000000402e */
[----:B------:R-:W-:Y:S01]  /*49c0*/  FADD R8, R0, -12583039 ;  /* 0xcb40007f00087421 */ /* 0x000fe20000000000 */
[----:B------:R-:W-:Y:S01]  /*49d0*/  FADD R46, R45, -12583039 ;  /* 0xcb40007f2d2e7421 */ /* 0x000fe20000000000 */
[----:B------:R-:W-:Y:S01]  /*49e0*/  FFMA R44, -R147, 1.4426950216293334961, -R44 ;  /* 0x3fb8aa3b932c7823 */ /* 0x000fe2000000092c */
[----:B------:R-:W-:Y:S01]  /*49f0*/  SHF.L.U32 R10, R10, 0x17, RZ ;  /* 0x000000170a0a7819 */ /* 0x000fe200000006ff */
[----:B------:R-:W-:Y:S01]  /*4a00*/  FFMA R8, -R145, 1.4426950216293334961, -R8 ;  /* 0x3fb8aa3b91087823 */ /* 0x000fe20000000908 */
[----:B------:R-:W-:Y:S01]  /*4a10*/  FFMA R46, -R3, 1.4426950216293334961, -R46 ;  /* 0x3fb8aa3b032e7823 */ /* 0x000fe2000000092e */
[----:B------:R-:W-:Y:S01]  /*4a20*/  FFMA R44, -R147, 1.925963033500011079e-08, R44 ;  /* 0x32a57060932c7823 */ /* 0x000fe2000000012c */
[----:B---3--:R-:W-:Y:S01]  /*4a30*/  FADD R14, R36, -12583039 ;  /* 0xcb40007f240e7421 */ /* 0x008fe20000000000 */
[----:B------:R-:W-:Y:S01]  /*4a40*/  FFMA R8, -R145, 1.925963033500011079e-08, R8 ;  /* 0x32a5706091087823 */ /* 0x000fe20000000108 */
[----:B------:R-:W-:Y:S01]  /*4a50*/  FFMA R46, -R3, 1.925963033500011079e-08, R46 ;  /* 0x32a57060032e7823 */ /* 0x000fe2000000012e */
[----:B------:R-:W2:Y:S01]  /*4a60*/  MUFU.EX2 R39, R39 ;  /* 0x0000002700277308 */ /* 0x000ea20000000800 */
[C---:B------:R-:W-:Y:S01]  /*4a70*/  FFMA R14, -R13.reuse, 1.4426950216293334961, -R14 ;  /* 0x3fb8aa3b0d0e7823 */ /* 0x040fe2000000090e */
[----:B------:R-:W-:Y:S01]  /*4a80*/  SHF.L.U32 R38, R38, 0x17, RZ ;  /* 0x0000001726267819 */ /* 0x000fe200000006ff */
[----:B------:R-:W-:Y:S01]  /*4a90*/  IMAD.SHL.U32 R0, R0, 0x800000, RZ ;  /* 0x0080000000007824 */ /* 0x000fe200078e00ff */
[----:B------:R-:W-:Y:S01]  /*4aa0*/  SHF.L.U32 R40, R40, 0x17, RZ ;  /* 0x0000001728287819 */ /* 0x000fe200000006ff */
[----:B------:R-:W-:Y:S01]  /*4ab0*/  FFMA R14, -R13, 1.925963033500011079e-08, R14 ;  /* 0x32a570600d0e7823 */ /* 0x000fe2000000010e */
[----:B------:R-:W-:Y:S01]  /*4ac0*/  SHF.L.U32 R41, R41, 0x17, RZ ;  /* 0x0000001729297819 */ /* 0x000fe200000006ff */
[----:B------:R-:W-:Y:S01]  /*4ad0*/  IMAD.SHL.U32 R45, R45, 0x800000, RZ ;  /* 0x008000002d2d7824 */ /* 0x000fe200078e00ff */
[----:B------:R3:W2:Y:S01]  /*4ae0*/  MUFU.EX2 R9, R8 ;  /* 0x0000000800097308 */ /* 0x0006a20000000800 */
[----:B------:R-:W-:Y:S01]  /*4af0*/  SHF.L.U32 R36, R36, 0x17, RZ ;  /* 0x0000001724247819 */ /* 0x000fe200000006ff */
[----:B------:R-:W-:Y:S01]  /*4b00*/  BSSY B1, `(.L_x_61) ;  /* 0x0000023000017945 */ /* 0x000fe20003800000 */
[----:B------:R-:W-:Y:S01]  /*4b10*/  SHF.L.U32 R43, R43, 0x17, RZ ;  /* 0x000000172b2b7819 */ /* 0x000fe200000006ff */
[----:B----4-:R-:W-:Y:S01]  /*4b20*/  FFMA R29, R24, R29, 1 ;  /* 0x3f800000181d7423 */ /* 0x010fe2000000001d */
[----:B-1----:R-:W-:Y:S01]  /*4b30*/  FFMA R20, R20, R27, 1 ;  /* 0x3f80000014147423 */ /* 0x002fe2000000001b */
[----:B------:R-:W-:Y:S01]  /*4b40*/  FFMA R28, R28, R31, 1 ;  /* 0x3f8000001c1c7423 */ /* 0x000fe2000000001f */
[----:B------:R-:W-:Y:S01]  /*4b50*/  FFMA R33, R30, R33, 1 ;  /* 0x3f8000001e217423 */ /* 0x000fe20000000021 */
[----:B------:R-:W1:Y:S01]  /*4b60*/  MUFU.EX2 R21, R21 ;  /* 0x0000001500157308 */ /* 0x000e620000000800 */
[----:B---3--:R-:W-:-:S02]  /*4b70*/  VIADD R8, R25, 0x1800000 ;  /* 0x0180000019087836 */ /* 0x008fc40000000000 */
[----:B--2---:R-:W-:Y:S01]  /*4b80*/  FFMA R24, R34, R39, 1 ;  /* 0x3f80000022187423 */ /* 0x004fe20000000027 */
[----:B------:R-:W-:Y:S01]  /*4b90*/  FFMA R32, R32, R35, 1 ;  /* 0x3f80000020207423 */ /* 0x000fe20000000023 */
[----:B------:R-:W-:Y:S01]  /*4ba0*/  FFMA R37, R26, R37, 1 ;  /* 0x3f8000001a257423 */ /* 0x000fe20000000025 */
[----:B------:R-:W-:Y:S01]  /*4bb0*/  FFMA R27, R10, R11, 1 ;  /* 0x3f8000000a1b7423 */ /* 0x000fe2000000000b */
[----:B------:R-:W-:Y:S01]  /*4bc0*/  LOP3.LUT R8, R8, 0x7f800000, RZ, 0xc0, !PT ;  /* 0x7f80000008087812 */ /* 0x000fe200078ec0ff */
[----:B------:R-:W-:Y:S01]  /*4bd0*/  FFMA R38, R38, R15, 1 ;  /* 0x3f80000026267423 */ /* 0x000fe2000000000f */
[----:B------:R-:W2:Y:S01]  /*4be0*/  MUFU.EX2 R42, R42 ;  /* 0x0000002a002a7308 */ /* 0x000ea20000000800 */
[----:B------:R-:W-:Y:S01]  /*4bf0*/  FFMA R39, R0, R9, 1 ;  /* 0x3f80000000277423 */ /* 0x000fe20000000009 */
[----:B------:R-:W-:-:S06]  /*4c00*/  ISETP.GT.U32.AND P2, PT, R8, 0x1ffffff, PT ;  /* 0x01ffffff0800780c */ /* 0x000fcc0003f44070 */
[----:B------:R-:W3:Y:S01]  /*4c10*/  MUFU.EX2 R3, R14 ;  /* 0x0000000e00037308 */ /* 0x000ee20000000800 */
[----:B-1----:R-:W-:-:S07]  /*4c20*/  FFMA R31, R40, R21, 1 ;  /* 0x3f800000281f7423 */ /* 0x002fce0000000015 */
[----:B------:R-:W1:Y:S01]  /*4c30*/  MUFU.EX2 R44, R44 ;  /* 0x0000002c002c7308 */ /* 0x000e620000000800 */
[----:B--2---:R-:W-:-:S07]  /*4c40*/  FFMA R42, R41, R42, 1 ;  /* 0x3f800000292a7423 */ /* 0x004fce000000002a */
[----:B------:R-:W2:Y:S01]  /*4c50*/  MUFU.EX2 R46, R46 ;  /* 0x0000002e002e7308 */ /* 0x000ea20000000800 */
[----:B---3--:R-:W-:Y:S01]  /*4c60*/  FFMA R30, R36, R3, 1 ;  /* 0x3f800000241e7423 */ /* 0x008fe20000000003 */
[----:B-1----:R-:W-:Y:S01]  /*4c70*/  FFMA R43, R43, R44, 1 ;  /* 0x3f8000002b2b7423 */ /* 0x002fe2000000002c */
[----:B--2---:R-:W-:Y:S01]  /*4c80*/  FFMA R46, R45, R46, 1 ;  /* 0x3f8000002d2e7423 */ /* 0x004fe2000000002e */
[----:B------:R-:W-:Y:S06]  /*4c90*/  @P2 BRA `(.L_x_62) ;  /* 0x0000000000142947 */ /* 0x000fec0003800000 */
[----:B------:R-:W-:Y:S02]  /*4ca0*/  MOV R3, R25 ;  /* 0x0000001900037202 */ /* 0x000fe40000000f00 */
[----:B------:R-:W-:-:S07]  /*4cb0*/  MOV R36, 0x4cd0 ;  /* 0x00004cd000247802 */ /* 0x000fce0000000f00 */
[----:B------:R-:W-:Y:S05]  /*4cc0*/  CALL.REL.NOINC `($__internal_0_$__cuda_sm20_rcp_rn_f32_slowpath) ;  /* 0x000000ac00107944 */ /* 0x000fea0003c00000 */
[----:B------:R-:W-:Y:S01]  /*4cd0*/  MOV R8, R0 ;  /* 0x0000000000087202 */ /* 0x000fe20000000f00 */
[----:B------:R-:W-:Y:S06]  /*4ce0*/  BRA `(.L_x_63) ;  /* 0x0000000000107947 */ /* 0x000fec0003800000 */
.L_x_62:
[----:B------:R-:W1:Y:S02]  /*4cf0*/  MUFU.RCP R8, R25 ;  /* 0x0000001900087308 */ /* 0x000e640000001000 */
[----:B-1----:R-:W-:-:S04]  /*4d00*/  FFMA R0, R25, R8, -1 ;  /* 0xbf80000019007423 */ /* 0x002fc80000000008 */
[----:B------:R-:W-:-:S04]  /*4d10*/  FADD.FTZ R3, -R0, -RZ ;  /* 0x800000ff00037221 */ /* 0x000fc80000010100 */
[----:B------:R-:W-:-:S07]  /*4d20*/  FFMA R8, R8, R3, R8 ;  /* 0x0000000308087223 */ /* 0x000fce0000000008 */
.L_x_63:
[----:B------:R-:W-:Y:S05]  /*4d30*/  BSYNC B1 ;  /* 0x0000000000017941 */ /* 0x000fea0003800000 */
.L_x_61:
[----:B------:R-:W-:Y:S01]  /*4d40*/  VIADD R0, R20, 0x1800000 ;  /* 0x0180000014007836 */ /* 0x000fe20000000000 */
[----:B------:R-:W-:Y:S04]  /*4d50*/  BSSY B1, `(.L_x_64) ;  /* 0x000000d000017945 */ /* 0x000fe80003800000 */
[----:B------:R-:W-:-:S04]  /*4d60*/  LOP3.LUT R0, R0, 0x7f800000, RZ, 0xc0, !PT ;  /* 0x7f80000000007812 */ /* 0x000fc800078ec0ff */
[----:B------:R-:W-:-:S13]  /*4d70*/  ISETP.GT.U32.AND P2, PT, R0, 0x1ffffff, PT ;  /* 0x01ffffff0000780c */ /* 0x000fda0003f44070 */
[----:B------:R-:W-:Y:S05]  /*4d80*/  @P2 BRA `(.L_x_65) ;  /* 0x0000000000142947 */ /* 0x000fea0003800000 */
[----:B------:R-:W-:Y:S02]  /*4d90*/  MOV R3, R20 ;  /* 0x0000001400037202 */ /* 0x000fe40000000f00 */
[----:B------:R-:W-:-:S07]  /*4da0*/  MOV R36, 0x4dc0 ;  /* 0x00004dc000247802 */ /* 0x000fce0000000f00 */
[----:B------:R-:W-:Y:S05]  /*4db0*/  CALL.REL.NOINC `($__internal_0_$__cuda_sm20_rcp_rn_f32_slowpath) ;  /* 0x000000a800d47944 */ /* 0x000fea0003c00000 */
[----:B------:R-:W-:Y:S01]  /*4dc0*/  MOV R9, R0 ;  /* 0x0000000000097202 */ /* 0x000fe20000000f00 */
[----:B------:R-:W-:Y:S06]  /*4dd0*/  BRA `(.L_x_66) ;  /* 0x0000000000107947 */ /* 0x000fec0003800000 */
.L_x_65:
[----:B------:R-:W1:Y:S02]  /*4de0*/  MUFU.RCP R9, R20 ;  /* 0x0000001400097308 */ /* 0x000e640000001000 */
[----:B-1----:R-:W-:-:S04]  /*4df0*/  FFMA R0, R20, R9, -1 ;  /* 0xbf80000014007423 */ /* 0x002fc80000000009 */
[----:B------:R-:W-:-:S04]  /*4e00*/  FADD.FTZ R0, -R0, -RZ ;  /* 0x800000ff00007221 */ /* 0x000fc80000010100 */
[----:B------:R-:W-:-:S07]  /*4e10*/  FFMA R9, R9, R0, R9 ;  /* 0x0000000009097223 */ /* 0x000fce0000000009 */
.L_x_66:
[----:B------:R-:W-:Y:S05]  /*4e20*/  BSYNC B1 ;  /* 0x0000000000017941 */ /* 0x000fea0003800000 */
.L_x_64:
        /* <DEDUP_REMOVED lines=10> */
.L_x_68:
[----:B------:R-:W1:Y:S02]  /*4ed0*/  MUFU.RCP R10, R29 ;  /* 0x0000001d000a7308 */ /* 0x000e640000001000 */
[----:B-1----:R-:W-:-:S04]  /*4ee0*/  FFMA R0, R29, R10, -1 ;  /* 0xbf8000001d007423 */ /* 0x002fc8000000000a */
[----:B------:R-:W-:-:S04]  /*4ef0*/  FADD.FTZ R3, -R0, -RZ ;  /* 0x800000ff00037221 */ /* 0x000fc80000010100 */
[----:B------:R-:W-:-:S07]  /*4f00*/  FFMA R10, R10, R3, R10 ;  /* 0x000000030a0a7223 */ /* 0x000fce000000000a */
.L_x_69:
[----:B------:R-:W-:Y:S05]  /*4f10*/  BSYNC B1 ;  /* 0x0000000000017941 */ /* 0x000fea0003800000 */
.L_x_67:
        /* <DEDUP_REMOVED lines=10> */
.L_x_71:
[----:B------:R-:W1:Y:S02]  /*4fc0*/  MUFU.RCP R11, R28 ;  /* 0x0000001c000b7308 */ /* 0x000e640000001000 */
[----:B-1----:R-:W-:-:S04]  /*4fd0*/  FFMA R0, R28, R11, -1 ;  /* 0xbf8000001c007423 */ /* 0x002fc8000000000b */
[----:B------:R-:W-:-:S04]  /*4fe0*/  FADD.FTZ R0, -R0, -RZ ;  /* 0x800000ff00007221 */ /* 0x000fc80000010100 */
[----:B------:R-:W-:-:S07]  /*4ff0*/  FFMA R11, R11, R0, R11 ;  /* 0x000000000b0b7223 */ /* 0x000fce000000000b */
.L_x_72:
[----:B------:R-:W-:Y:S05]  /*5000*/  BSYNC B1 ;  /* 0x0000000000017941 */ /* 0x000fea0003800000 */
.L_x_70:
        /* <DEDUP_REMOVED lines=10> */
.L_x_74:
[----:B------:R-:W1:Y:S02]  /*50b0*/  MUFU.RCP R14, R33 ;  /* 0x00000021000e7308 */ /* 0x000e640000001000 */
[----:B-1----:R-:W-:-:S04]  /*50c0*/  FFMA R0, R33, R14, -1 ;  /* 0xbf80000021007423 */ /* 0x002fc8000000000e */
[----:B------:R-:W-:-:S04]  /*50d0*/  FADD.FTZ R3, -R0, -RZ ;  /* 0x800000ff00037221 */ /* 0x000fc80000010100 */
[----:B------:R-:W-:-:S07]  /*50e0*/  FFMA R14, R14, R3, R14 ;  /* 0x000000030e0e7223 */ /* 0x000fce000000000e */
.L_x_75:
[----:B------:R-:W-:Y:S05]  /*50f0*/  BSYNC B1 ;  /* 0x0000000000017941 */ /* 0x000fea0003800000 */
.L_x_73:
        /* <DEDUP_REMOVED lines=10> */
.L_x_77:
[----:B------:R-:W1:Y:S02]  /*51a0*/  MUFU.RCP R15, R32 ;  /* 0x00000020000f7308 */ /* 0x000e640000001000 */
[----:B-1----:R-:W-:-:S04]  /*51b0*/  FFMA R0, R32, R15, -1 ;  /* 0xbf80000020007423 */ /* 0x002fc8000000000f */
[----:B------:R-:W-:-:S04]  /*51c0*/  FADD.FTZ R0, -R0, -RZ ;  /* 0x800000ff00007221 */ /* 0x000fc80000010100 */
[----:B------:R-:W-:-:S07]  /*51d0*/  FFMA R15, R15, R0, R15 ;  /* 0x000000000f0f7223 */ /* 0x000fce000000000f */
.L_x_78:
[----:B------:R-:W-:Y:S05]  /*51e0*/  BSYNC B1 ;  /* 0x0000000000017941 */ /* 0x000fea0003800000 */
.L_x_76:
        /* <DEDUP_REMOVED lines=10> */
.L_x_80:
[----:B------:R-:W1:Y:S02]  /*5290*/  MUFU.RCP R20, R37 ;  /* 0x0000002500147308 */ /* 0x000e640000001000 */
[----:B-1----:R-:W-:-:S04]  /*52a0*/  FFMA R0, R37, R20, -1 ;  /* 0xbf80000025007423 */ /* 0x002fc80000000014 */
[----:B------:R-:W-:-:S04]  /*52b0*/  FADD.FTZ R3, -R0, -RZ ;  /* 0x800000ff00037221 */ /* 0x000fc80000010100 */
[----:B------:R-:W-:-:S07]  /*52c0*/  FFMA R20, R20, R3, R20 ;  /* 0x0000000314147223 */ /* 0x000fce0000000014 */
.L_x_81:
[----:B------:R-:W-:Y:S05]  /*52d0*/  BSYNC B1 ;  /* 0x0000000000017941 */ /* 0x000fea0003800000 */
.L_x_79:
        /* <DEDUP_REMOVED lines=10> */
.L_x_83:
[----:B------:R-:W1:Y:S02]  /*5380*/  MUFU.RCP R21, R24 ;  /* 0x0000001800157308 */ /* 0x000e640000001000 */
[----:B-1----:R-:W-:-:S04]  /*5390*/  FFMA R0, R24, R21, -1 ;  /* 0xbf80000018007423 */ /* 0x002fc80000000015 */
[----:B------:R-:W-:-:S04]  /*53a0*/  FADD.FTZ R0, -R0, -RZ ;  /* 0x800000ff00007221 */ /* 0x000fc80000010100 */
[----:B------:R-:W-:-:S07]  /*53b0*/  FFMA R21, R21, R0, R21 ;  /* 0x0000000015157223 */ /* 0x000fce0000000015 */
.L_x_84:
[----:B------:R-:W-:Y:S05]  /*53c0*/  BSYNC B1 ;  /* 0x0000000000017941 */ /* 0x000fea0003800000 */
.L_x_82:
        /* <DEDUP_REMOVED lines=10> */
.L_x_86:
[----:B------:R-:W1:Y:S02]  /*5470*/  MUFU.RCP R24, R27 ;  /* 0x0000001b00187308 */ /* 0x000e640000001000 */
[----:B-1----:R-:W-:-:S04]  /*5480*/  FFMA R0, R27, R24, -1 ;  /* 0xbf8000001b007423 */ /* 0x002fc80000000018 */
[----:B------:R-:W-:-:S04]  /*5490*/  FADD.FTZ R3, -R0, -RZ ;  /* 0x800000ff00037221 */ /* 0x000fc80000010100 */
[----:B------:R-:W-:-:S07]  /*54a0*/  FFMA R24, R24, R3, R24 ;  /* 0x0000000318187223 */ /* 0x000fce0000000018 */
.L_x_87:
[----:B------:R-:W-:Y:S05]  /*54b0*/  BSYNC B1 ;  /* 0x0000000000017941 */ /* 0x000fea0003800000 */
.L_x_85:
        /* <DEDUP_REMOVED lines=10> */
.L_x_89:
[----:B------:R-:W1:Y:S02]  /*5560*/  MUFU.RCP R25, R38 ;  /* 0x0000002600197308 */ /* 0x000e640000001000 */
[----:B-1----:R-:W-:-:S04]  /*5570*/  FFMA R0, R38, R25, -1 ;  /* 0xbf80000026007423 */ /* 0x002fc80000000019 */
[----:B------:R-:W-:-:S04]  /*5580*/  FADD.FTZ R0, -R0, -RZ ;  /* 0x800000ff00007221 */ /* 0x000fc80000010100 */
[----:B------:R-:W-:-:S07]  /*5590*/  FFMA R25, R25, R0, R25 ;  /* 0x0000000019197223 */ /* 0x000fce0000000019 */
.L_x_90:
[----:B------:R-:W-:Y:S05]  /*55a0*/  BSYNC B1 ;  /* 0x0000000000017941 */ /* 0x000fea0003800000 */
.L_x_88:
        /* <DEDUP_REMOVED lines=10> */
.L_x_92:
[----:B------:R-:W1:Y:S02]  /*5650*/  MUFU.RCP R26, R31 ;  /* 0x0000001f001a7308 */ /* 0x000e640000001000 */
[----:B-1----:R-:W-:-:S04]  /*5660*/  FFMA R0, R31, R26, -1 ;  /* 0xbf8000001f007423 */ /* 0x002fc8000000001a */
[----:B------:R-:W-:-:S04]  /*5670*/  FADD.FTZ R3, -R0, -RZ ;  /* 0x800000ff00037221 */ /* 0x000fc80000010100 */
[----:B------:R-:W-:-:S07]  /*5680*/  FFMA R26, R26, R3, R26 ;  /* 0x000000031a1a7223 */ /* 0x000fce000000001a */
.L_x_93:
[----:B------:R-:W-:Y:S05]  /*5690*/  BSYNC B1 ;  /* 0x0000000000017941 */ /* 0x000fea0003800000 */
.L_x_91:
        /* <DEDUP_REMOVED lines=10> */
.L_x_95:
[----:B------:R-:W1:Y:S02]  /*5740*/  MUFU.RCP R27, R42 ;  /* 0x0000002a001b7308 */ /* 0x000e640000001000 */
[----:B-1----:R-:W-:-:S04]  /*5750*/  FFMA R0, R42, R27, -1 ;  /* 0xbf8000002a007423 */ /* 0x002fc8000000001b */
[----:B------:R-:W-:-:S04]  /*5760*/  FADD.FTZ R0, -R0, -RZ ;  /* 0x800000ff00007221 */ /* 0x000fc80000010100 */
[----:B------:R-:W-:-:S07]  /*5770*/  FFMA R27, R27, R0, R27 ;  /* 0x000000001b1b7223 */ /* 0x000fce000000001b */
.L_x_96:
[----:B------:R-:W-:Y:S05]  /*5780*/  BSYNC B1 ;  /* 0x0000000000017941 */ /* 0x000fea0003800000 */
.L_x_94:
        /* <DEDUP_REMOVED lines=10> */
.L_x_98:
[----:B------:R-:W1:Y:S02]  /*5830*/  MUFU.RCP R28, R39 ;  /* 0x00000027001c7308 */ /* 0x000e640000001000 */
[----:B-1----:R-:W-:-:S04]  /*5840*/  FFMA R0, R39, R28, -1 ;  /* 0xbf80000027007423 */ /* 0x002fc8000000001c */
[----:B------:R-:W-:-:S04]  /*5850*/  FADD.FTZ R3, -R0, -RZ ;  /* 0x800000ff00037221 */ /* 0x000fc80000010100 */
[----:B------:R-:W-:-:S07]  /*5860*/  FFMA R28, R28, R3, R28 ;  /* 0x000000031c1c7223 */ /* 0x000fce000000001c */
.L_x_99:
[----:B------:R-:W-:Y:S05]  /*5870*/  BSYNC B1 ;  /* 0x0000000000017941 */ /* 0x000fea0003800000 */
.L_x_97:
        /* <DEDUP_REMOVED lines=10> */
.L_x_101:
[----:B------:R-:W1:Y:S02]  /*5920*/  MUFU.RCP R29, R30 ;  /* 0x0000001e001d7308 */ /* 0x000e640000001000 */
[----:B-1----:R-:W-:-:S04]  /*5930*/  FFMA R0, R30, R29, -1 ;  /* 0xbf8000001e007423 */ /* 0x002fc8000000001d */
[----:B------:R-:W-:-:S04]  /*5940*/  FADD.FTZ R0, -R0, -RZ ;  /* 0x800000ff00007221 */ /* 0x000fc80000010100 */
[----:B------:R-:W-:-:S07]  /*5950*/  FFMA R29, R29, R0, R29 ;  /* 0x000000001d1d7223 */ /* 0x000fce000000001d */
.L_x_102:
[----:B------:R-:W-:Y:S05]  /*5960*/  BSYNC B1 ;  /* 0x0000000000017941 */ /* 0x000fea0003800000 */
.L_x_100:
        /* <DEDUP_REMOVED lines=10> */
.L_x_104:
[----:B------:R-:W1:Y:S02]  /*5a10*/  MUFU.RCP R30, R43 ;  /* 0x0000002b001e7308 */ /* 0x000e640000001000 */
[----:B-1----:R-:W-:-:S04]  /*5a20*/  FFMA R0, R43, R30, -1 ;  /* 0xbf8000002b007423 */ /* 0x002fc8000000001e */
[----:B------:R-:W-:-:S04]  /*5a30*/  FADD.FTZ R3, -R0, -RZ ;  /* 0x800000ff00037221 */ /* 0x000fc80000010100 */
[----:B------:R-:W-:-:S07]  /*5a40*/  FFMA R30, R30, R3, R30 ;  /* 0x000000031e1e7223 */ /* 0x000fce000000001e */
.L_x_105:
[----:B------:R-:W-:Y:S05]  /*5a50*/  BSYNC B1 ;  /* 0x0000000000017941 */ /* 0x000fea0003800000 */
.L_x_103:
        /* <DEDUP_REMOVED lines=10> */
.L_x_107:
[----:B------:R-:W1:Y:S02]  /*5b00*/  MUFU.RCP R3, R46 ;  /* 0x0000002e00037308 */ /* 0x000e640000001000 */
[----:B-1----:R-:W-:-:S04]  /*5b10*/  FFMA R0, R46, R3, -1 ;  /* 0xbf8000002e007423 */ /* 0x002fc80000000003 */
[----:B------:R-:W-:-:S04]  /*5b20*/  FADD.FTZ R0, -R0, -RZ ;  /* 0x800000ff00007221 */ /* 0x000fc80000010100 */
[----:B------:R-:W-:-:S07]  /*5b30*/  FFMA R3, R3, R0, R3 ;  /* 0x0000000003037223 */ /* 0x000fce0000000003 */
.L_x_108:
[----:B------:R-:W-:Y:S05]  /*5b40*/  BSYNC B1 ;  /* 0x0000000000017941 */ /* 0x000fea0003800000 */
.L_x_106:
[C---:B------:R-:W-:Y:S01]  /*5b50*/  IMAD.SHL.U32 R0, R18.reuse, 0x10, RZ ;  /* 0x0000001012007824 */ /* 0x040fe200078e00ff */
[----:B------:R-:W-:Y:S02]  /*5b60*/  F2FP.SATFINITE.E4M3.F32.PACK_AB_MERGE_C R13, R9, R8, RZ ;  /* 0x00000008090d723e */ /* 0x000fe400048070ff */
[----:B------:R-:W-:Y:S02]  /*5b70*/  SHF.L.U32 R9, R18, 0x1, RZ ;  /* 0x0000000112097819 */ /* 0x000fe400000006ff */
[----:B------:R-:W-:Y:S02]  /*5b80*/  LOP3.LUT R0, R0, 0xe00, RZ, 0xc0, !PT ;  /* 0x00000e0000007812 */ /* 0x000fe400078ec0ff */
[----:B------:R-:W-:Y:S02]  /*5b90*/  SHF.L.U32 R31, R18, 0x3, RZ ;  /* 0x00000003121f7819 */ /* 0x000fe400000006ff */
[----:B------:R-:W-:Y:S02]  /*5ba0*/  LOP3.LUT R0, R0, 0x6, R9, 0xf8, !PT ;  /* 0x0000000600007812 */ /* 0x000fe400078ef809 */
[----:B------:R-:W-:-:S02]  /*5bb0*/  LOP3.LUT R9, R31, 0x80, RZ, 0xc0, !PT ;  /* 0x000000801f097812 */ /* 0x000fc400078ec0ff */
[--C-:B------:R-:W-:Y:S02]  /*5bc0*/  SHF.R.U32.HI R8, RZ, 0x4, R18.reuse ;  /* 0x00000004ff087819 */ /* 0x100fe40000011612 */
[----:B------:R-:W-:Y:S02]  /*5bd0*/  LOP3.LUT R0, R0, 0x60, R31, 0xf8, !PT ;  /* 0x0000006000007812 */ /* 0x000fe400078ef81f */
[----:B------:R-:W-:Y:S02]  /*5be0*/  LOP3.LUT R9, R9, 0x10, R18, 0xf8, !PT ;  /* 0x0000001009097812 */ /* 0x000fe400078ef812 */
[----:B------:R-:W-:Y:S02]  /*5bf0*/  LOP3.LUT P2, RZ, R8, 0x1, RZ, 0xc0, !PT ;  /* 0x0000000108ff7812 */ /* 0x000fe4000784c0ff */
[----:B------:R-:W-:Y:S01]  /*5c00*/  LOP3.LUT R8, R0, R9, RZ, 0xfc, !PT ;  /* 0x0000000900087212 */ /* 0x000fe200078efcff */
[----:B------:R-:W-:Y:S01]  /*5c10*/  IMAD.MOV.U32 R9, RZ, RZ, 0x10 ;  /* 0x00000010ff097424 */ /* 0x000fe200078e00ff */
[----:B------:R-:W-:-:S02]  /*5c20*/  F2FP.SATFINITE.E4M3.F32.PACK_AB_MERGE_C R11, R11, R10, RZ ;  /* 0x0000000a0b0b723e */ /* 0x000fc400048070ff */
[----:B------:R-:W-:Y:S02]  /*5c30*/  F2FP.SATFINITE.E4M3.F32.PACK_AB_MERGE_C R15, R15, R14, RZ ;  /* 0x0000000e0f0f723e */ /* 0x000fe400048070ff */
[----:B------:R-:W-:Y:S02]  /*5c40*/  F2FP.SATFINITE.E4M3.F32.PACK_AB_MERGE_C R21, R21, R20, RZ ;  /* 0x000000141515723e */ /* 0x000fe400048070ff */
[----:B------:R-:W-:Y:S02]  /*5c50*/  F2FP.SATFINITE.E4M3.F32.PACK_AB_MERGE_C R25, R25, R24, RZ ;  /* 0x000000181919723e */ /* 0x000fe400048070ff */
[----:B------:R-:W-:Y:S02]  /*5c60*/  F2FP.SATFINITE.E4M3.F32.PACK_AB_MERGE_C R27, R27, R26, RZ ;  /* 0x0000001a1b1b723e */ /* 0x000fe400048070ff */
[----:B------:R-:W-:Y:S02]  /*5c70*/  F2FP.SATFINITE.E4M3.F32.PACK_AB_MERGE_C R29, R29, R28, RZ ;  /* 0x0000001c1d1d723e */ /* 0x000fe400048070ff */
[----:B------:R-:W-:Y:S01]  /*5c80*/  F2FP.SATFINITE.E4M3.F32.PACK_AB_MERGE_C R3, R3, R30, RZ ;  /* 0x0000001e0303723e */ /* 0x000fe200048070ff */
[----:B------:R-:W-:Y:S06]  /*5c90*/  @P5 BRA `(.L_x_109) ;  /* 0x0000000000045947 */ /* 0x000fec0003800000 */
[----:B------:R-:W-:-:S04]  /*5ca0*/  DEPBAR.LE SB0, 0x1 ;  /* 0x000080400000791a */ /* 0x000fc80000000000 */
.L_x_109:
[----:B------:R-:W-:Y:S05]  /*5cb0*/  WARPSYNC.ALL ;  /* 0x0000000000007948 */ /* 0x000fea0003800000 */
[----:B------:R-:W-:Y:S01]  /*5cc0*/  BAR.SYNC.DEFER_BLOCKING 0x1, 0x100 ;  /* 0x0044000000007b1d */ /* 0x000fe20000010000 */
[----:B------:R-:W-:Y:S02]  /*5cd0*/  SEL R9, R9, 0xfffffff0, !P2 ;  /* 0xfffffff009097807 */ /* 0x000fe40005000000 */
[----:B------:R-:W-:-:S03]  /*5ce0*/  IADD3 R10, R8, UR50, RZ ;  /* 0x00000032080a7c10 */ /* 0x000fc6000fffe0ff */
[----:B------:R-:W-:Y:S01]  /*5cf0*/  BSSY B0, `(.L_x_110) ;  /* 0x0000017000007945 */ /* 0x000fe20003800000 */
[----:B------:R-:W-:Y:S01]  /*5d00*/  IADD3 R10, R10, R9, RZ ;  /* 0x000000090a0a7210 */ /* 0x000fe20007ffe0ff */
[----:B------:R1:W-:Y:S04]  /*5d10*/  STS.U16 [R8+UR50+0x4100], R13 ;  /* 0x0041000d08007988 */ /* 0x0003e80008000432 */
[----:B------:R1:W-:Y:S04]  /*5d20*/  STS.U16 [R8+UR50+0x4200], R11 ;  /* 0x0042000b08007988 */ /* 0x0003e80008000432 */
[----:B------:R1:W-:Y:S04]  /*5d30*/  STS.U16 [R8+UR50+0x4108], R15 ;  /* 0x0041080f08007988 */ /* 0x0003e80008000432 */
[----:B------:R1:W-:Y:S04]  /*5d40*/  STS.U16 [R8+UR50+0x4208], R21 ;  /* 0x0042081508007988 */ /* 0x0003e80008000432 */
[----:B------:R1:W-:Y:S04]  /*5d50*/  STS.U16 [R10+0x4100], R25 ;  /* 0x004100190a007388 */ /* 0x0003e80000000400 */
[----:B------:R1:W-:Y:S04]  /*5d60*/  STS.U16 [R10+0x4200], R27 ;  /* 0x0042001b0a007388 */ /* 0x0003e80000000400 */
[----:B------:R1:W-:Y:S04]  /*5d70*/  STS.U16 [R10+0x4108], R29 ;  /* 0x0041081d0a007388 */ /* 0x0003e80000000400 */
[----:B------:R1:W-:Y:S01]  /*5d80*/  STS.U16 [R10+0x4208], R3 ;  /* 0x004208030a007388 */ /* 0x0003e20000000400 */
[----:B------:R-:W-:Y:S01]  /*5d90*/  @!PT LDS RZ, [RZ] ;  /* 0x00000000fffff984 */ /* 0x000fe20000000800 */
[----:B------:R-:W-:Y:S01]  /*5da0*/  @!PT LDS RZ, [RZ] ;  /* 0x00000000fffff984 */ /* 0x000fe20000000800 */
[----:B------:R-:W-:Y:S01]  /*5db0*/  @!PT LDS RZ, [RZ] ;  /* 0x00000000fffff984 */ /* 0x000fe20000000800 */
[----:B------:R-:W-:Y:S01]  /*5dc0*/  @!PT LDS RZ, [RZ] ;  /* 0x00000000fffff984 */ /* 0x000fe20000000800 */
[----:B------:R2:W-:Y:S06]  /*5dd0*/  MEMBAR.ALL.CTA ;  /* 0x0000000000007992 */ /* 0x0005ec0000008000 */
[----:B--2---:R-:W2:Y:S02]  /*5de0*/  FENCE.VIEW.ASYNC.S ;  /* 0x00000000000073c6 */ /* 0x004ea40000000000 */
[----:B--2---:R-:W-:Y:S06]  /*5df0*/  BAR.SYNC.DEFER_BLOCKING 0x1, 0x100 ;  /* 0x0044000000007b1d */ /* 0x004fec0000010000 */
[----:B-1----:R-:W-:Y:S05]  /*5e00*/  @P5 BRA `(.L_x_111) ;  /* 0x0000000000145947 */ /* 0x002fea0003800000 */
[----:B------:R-:W-:Y:S02]  /*5e10*/  UIADD3 UR4, UP0, UR42, 0x4f0, URZ ;  /* 0x000004f02a047890 */ /* 0x000fe4000ff1e03f */
[----:B------:R-:W-:Y:S02]  /*5e20*/  UIADD3 UR44, UR50, 0x4100, URZ ;  /* 0x00004100322c7890 */ /* 0x000fe4000fffe03f */
[----:B------:R-:W-:-:S09]  /*5e30*/  UIADD3.X UR5, URZ, UR43, URZ, UP0, !UPT ;  /* 0x0000002b3f057290 */ /* 0x000fd200087fe43f */
[----:B------:R1:W-:Y:S02]  /*5e40*/  UTMASTG.3D [UR44], [UR4] ;  /* 0x0000002c040073b5 */ /* 0x0003e40008010000 */
[----:B-1----:R0:W-:Y:S02]  /*5e50*/  UTMACMDFLUSH ;  /* 0x00000000000079b7 */ /* 0x0021e40000000000 */
.L_x_111:
[----:B------:R-:W-:Y:S05]  /*5e60*/  BSYNC B0 ;  /* 0x0000000000007941 */ /* 0x000fea0003800000 */
.L_x_110:
[----:B------:R-:W-:Y:S04]  /*5e70*/  BSSY B0, `(.L_x_112) ;  /* 0x000002e000007945 */ /* 0x000fe80003800000 */
[----:B------:R-:W-:Y:S05]  /*5e80*/  @P0 BRA `(.L_x_113) ;  /* 0x0000000000b00947 */ /* 0x000fea0003800000 */
[----:B------:R-:W-:-:S13]  /*5e90*/  ISETP.NE.AND P3, PT, R89, 0x3, PT ;  /* 0x000000035900780c */ /* 0x000fda0003f65270 */
[----:B------:R-:W-:Y:S05]  /*5ea0*/  @!P3 BRA `(.L_x_114) ;  /* 0x000000000004b947 */ /* 0x000fea0003800000 */
[----:B------:R-:W-:Y:S01]  /*5eb0*/  BPT.TRAP 0x1 ;  /* 0x000000040000795c */ /* 0x000fe20000300000 */
.L_x_114:
[----:B------:R-:W-:Y:S01]  /*5ec0*/  LEA R14, R93, UR50, 0x3 ;  /* 0x000000325d0e7c11 */ /* 0x000fe2000f8e18ff */
[----:B------:R-:W-:Y:S01]  /*5ed0*/  BSSY B1, `(.L_x_115) ;  /* 0x0000004000017945 */ /* 0x000fe20003800000 */
[----:B------:R-:W-:-:S04]  /*5ee0*/  SHF.L.U32 R3, R92, 0x1f, RZ ;  /* 0x0000001f5c037819 */ /* 0x000fc800000006ff */
[----:B------:R-:W1:Y:S02]  /*5ef0*/  SYNCS.PHASECHK.TRANS64.TRYWAIT P2, [R14+URZ+0xa0], R3 ;  /* 0x0000a0030e0075a7 */ /* 0x000e64000804017f */
[----:B-1----:R-:W-:Y:S05]  /*5f00*/  @!P2 BRA `(.L_x_116) ;  /* 0x000000900088a947 */ /* 0x002fea0003800000 */
.L_x_371:
[----:B------:R-:W-:Y:S05]  /*5f10*/  BSYNC B1 ;  /* 0x0000000000017941 */ /* 0x000fea0003800000 */
.L_x_115:
[----:B------:R-:W-:Y:S04]  /*5f20*/  BSSY B1, `(.L_x_117) ;  /* 0x0000011000017945 */ /* 0x000fe80003800000 */
[----:B------:R-:W-:Y:S05]  /*5f30*/  @P1 BRA `(.L_x_118) ;  /* 0x00000000003c1947 */ /* 0x000fea0003800000 */
[----:B------:R-:W-:-:S05]  /*5f40*/  IMAD R15, R93, 0x1000, R8 ;  /* 0x000010005d0f7824 */ /* 0x000fca00078e0208 */
[----:B------:R-:W-:Y:S01]  /*5f50*/  IADD3 R0, R15, UR50, RZ ;  /* 0x000000320f007c10 */ /* 0x000fe2000fffe0ff */
[----:B------:R-:W-:Y:S03]  /*5f60*/  LDS.U16 R4, [R15+UR50+0x200] ;  /* 0x000200320f047984 */ /* 0x000fe60008000400 */
[----:B------:R-:W-:Y:S01]  /*5f70*/  IADD3 R13, R0, R9, RZ ;  /* 0x00000009000d7210 */ /* 0x000fe20007ffe0ff */
[----:B-1----:R-:W1:Y:S04]  /*5f80*/  LDS.U16 R3, [R15+UR50+0x100] ;  /* 0x000100320f037984 */ /* 0x002e680008000400 */
[----:B------:R-:W-:Y:S04]  /*5f90*/  LDS.U16 R6, [R13+0x200] ;  /* 0x000200000d067984 */ /* 0x000fe80000000400 */
[----:B------:R-:W2:Y:S04]  /*5fa0*/  LDS.U16 R7, [R13+0x100] ;  /* 0x000100000d077984 */ /* 0x000ea80000000400 */
[----:B------:R-:W-:Y:S04]  /*5fb0*/  LDS.U16 R5, [R15+UR50+0x208] ;  /* 0x000208320f057984 */ /* 0x000fe80008000400 */
[----:B------:R-:W3:Y:S04]  /*5fc0*/  LDS.U16 R0, [R15+UR50+0x108] ;  /* 0x000108320f007984 */ /* 0x000ee80008000400 */
[----:B------:R-:W-:Y:S04]  /*5fd0*/  LDS.U16 R11, [R13+0x208] ;  /* 0x000208000d0b7984 */ /* 0x000fe80000000400 */
[----:B------:R-:W4:Y:S01]  /*5fe0*/  LDS.U16 R12, [R13+0x108] ;  /* 0x000108000d0c7984 */ /* 0x000f220000000400 */
[----:B-1----:R-:W-:-:S02]  /*5ff0*/  PRMT R4, R3, 0x5410, R4 ;  /* 0x0000541003047816 */ /* 0x002fc40000000004 */
[----:B--2---:R-:W-:Y:S02]  /*6000*/  PRMT R6, R7, 0x5410, R6 ;  /* 0x0000541007067816 */ /* 0x004fe40000000006 */
[----:B---3--:R-:W-:Y:S02]  /*6010*/  PRMT R5, R0, 0x5410, R5 ;  /* 0x0000541000057816 */ /* 0x008fe40000000005 */
[----:B----4-:R-:W-:-:S07]  /*6020*/  PRMT R7, R12, 0x5410, R11 ;  /* 0x000054100c077816 */ /* 0x010fce000000000b */
.L_x_118:
[----:B------:R-:W-:Y:S05]  /*6030*/  BSYNC B1 ;  /* 0x0000000000017941 */ /* 0x000fea0003800000 */
.L_x_117:
[----:B------:R-:W-:Y:S01]  /*6040*/  @!PT LDS RZ, [RZ] ;  /* 0x00000000fffff984 */ /* 0x000fe20000000800 */
[----:B------:R-:W-:Y:S01]  /*6050*/  @!PT LDS RZ, [RZ] ;  /* 0x00000000fffff984 */ /* 0x000fe20000000800 */
[----:B------:R-:W-:Y:S01]  /*6060*/  @!PT LDS RZ, [RZ] ;  /* 0x00000000fffff984 */ /* 0x000fe20000000800 */
[----:B------:R-:W-:Y:S01]  /*6070*/  @!PT LDS RZ, [RZ] ;  /* 0x00000000fffff984 */ /* 0x000fe20000000800 */
[----:B------:R2:W-:Y:S06]  /*6080*/  MEMBAR.ALL.CTA ;  /* 0x0000000000007992 */ /* 0x0005ec0000008000 */
[----:B--2---:R-:W2:Y:S01]  /*6090*/  FENCE.VIEW.ASYNC.S ;  /* 0x00000000000073c6 */ /* 0x004ea20000000000 */
[----:B------:R-:W-:Y:S05]  /*60a0*/  @!P3 BRA `(.L_x_119) ;  /* 0x000000000004b947 */ /* 0x000fea0003800000 */
[----:B------:R-:W-:Y:S01]  /*60b0*/  BPT.TRAP 0x1 ;  /* 0x000000040000795c */ /* 0x000fe20000300000 */
.L_x_119:
[----:B-1----:R-:W1:Y:S01]  /*60c0*/  S2R R3, SR_CgaCtaId ;  /* 0x0000000000037919 */ /* 0x002e620000008800 */
[----:B------:R-:W-:Y:S01]  /*60d0*/  VIADD R0, R14, 0xc0 ;  /* 0x000000c00e007836 */ /* 0x000fe20000000000 */
[----:B------:R-:W-:-:S04]  /*60e0*/  IADD3 R93, R93, 0x1, RZ ;  /* 0x000000015d5d7810 */ /* 0x000fc80007ffe0ff */
[----:B------:R-:W-:-:S04]  /*60f0*/  ISETP.NE.AND P2, PT, R93, 0x4, PT ;  /* 0x000000045d00780c */ /* 0x000fc80003f45270 */
[----:B------:R-:W-:Y:S02]  /*6100*/  SEL R93, R93, RZ, P2 ;  /* 0x000000ff5d5d7207 */ /* 0x000fe40001000000 */
[----:B-1----:R-:W-:Y:S02]  /*6110*/  PRMT R0, R3, 0x654, R0 ;  /* 0x0000065403007816 */ /* 0x002fe40000000000 */
[----:B------:R-:W-:Y:S02]  /*6120*/  SEL R3, RZ, 0x1, P2 ;  /* 0x00000001ff037807 */ /* 0x000fe40001000000 */
[----:B--2---:R1:W-:Y:S02]  /*6130*/  SYNCS.ARRIVE.TRANS64.RED.A1T0 RZ, [R0+URZ], RZ ;  /* 0x000000ff00ff79a7 */ /* 0x0043e4000810043f */
[----:B------:R-:W-:-:S07]  /*6140*/  LOP3.LUT R92, R92, R3, RZ, 0x3c, !PT ;  /* 0x000000035c5c7212 */ /* 0x000fce00078e3cff */
.L_x_113:
[----:B------:R-:W-:Y:S05]  /*6150*/  BSYNC B0 ;  /* 0x0000000000007941 */ /* 0x000fea0003800000 */
.L_x_112:
[----:B-1----:R-:W-:Y:S01]  /*6160*/  F2FP.F16.E4M3.UNPACK_B R0, R4 ;  /* 0x00000004ff00723e */ /* 0x002fe200020006ff */
[C---:B------:R-:W-:Y:S01]  /*6170*/  FMUL R3, R91.reuse, R140 ;  /* 0x0000008c5b037220 */ /* 0x040fe20000400000 */
[----:B------:R-:W-:Y:S01]  /*6180*/  F2FP.F16.E4M3.UNPACK_B R13, R5 ;  /* 0x00000005ff0d723e */ /* 0x000fe200020006ff */
[C---:B------:R-:W-:Y:S01]  /*6190*/  FMUL R137, R91.reuse, R137 ;  /* 0x000000895b897220 */ /* 0x040fe20000400000 */
[C---:B------:R-:W-:Y:S01]  /*61a0*/  FMUL R139, R91.reuse, R139 ;  /* 0x0000008b5b8b7220 */ /* 0x040fe20000400000 */
[--C-:B------:R-:W-:Y:S01]  /*61b0*/  HADD2.F32 R11, -RZ, R0.reuse.H0_H0 ;  /* 0x20000000ff0b7230 */ /* 0x100fe20000004100 */
[----:B------:R-:W-:Y:S01]  /*61c0*/  F2FP.F16.E4M3.UNPACK_B R14, R5.H1 ;  /* 0x00000005ff0e723e */ /* 0x000fe200030006ff */
[----:B------:R-:W-:Y:S01]  /*61d0*/  HADD2.F32 R12, -RZ, R0.H1_H1 ;  /* 0x30000000ff0c7230 */ /* 0x000fe20000004100 */
[----:B------:R-:W-:Y:S01]  /*61e0*/  F2FP.F16.E4M3.UNPACK_B R0, R4.H1 ;  /* 0x00000004ff00723e */ /* 0x000fe200030006ff */
[--C-:B------:R-:W-:Y:S02]  /*61f0*/  HADD2.F32 R20, -RZ, R13.reuse.H0_H0 ;  /* 0x2000000dff147230 */ /* 0x100fe40000004100 */
[----:B------:R-:W-:Y:S01]  /*6200*/  FMUL R141, R91, R141 ;  /* 0x0000008d5b8d7220 */ /* 0x000fe20000400000 */
[----:B------:R-:W-:-:S02]  /*6210*/  HADD2.F32 R24, -RZ, R13.H1_H1 ;  /* 0x3000000dff187230 */ /* 0x000fc40000004100 */
[C---:B------:R-:W-:Y:S01]  /*6220*/  FFMA R3, R90.reuse, R12, R3 ;  /* 0x0000000c5a037223 */ /* 0x040fe20000000003 */
[----:B------:R-:W-:Y:S02]  /*6230*/  HADD2.F32 R12, -RZ, R0.H0_H0 ;  /* 0x20000000ff0c7230 */ /* 0x000fe40000004100 */
[C---:B------:R-:W-:Y:S01]  /*6240*/  FFMA R137, R90.reuse, R20, R137 ;  /* 0x000000145a897223 */ /* 0x040fe20000000089 */
[----:B------:R-:W-:Y:S01]  /*6250*/  FMUL R13, R91, R136 ;  /* 0x000000885b0d7220 */ /* 0x000fe20000400000 */
[----:B------:R-:W-:Y:S01]  /*6260*/  F2FP.F16.E4M3.UNPACK_B R20, R6 ;  /* 0x00000006ff14723e */ /* 0x000fe200020006ff */
[C---:B------:R-:W-:Y:S01]  /*6270*/  FFMA R141, R90.reuse, R11, R141 ;  /* 0x0000000b5a8d7223 */ /* 0x040fe2000000008d */
[C---:B------:R-:W-:Y:S01]  /*6280*/  FFMA R139, R90.reuse, R12, R139 ;  /* 0x0000000c5a8b7223 */ /* 0x040fe2000000008b */
[----:B------:R-:W-:Y:S02]  /*6290*/  HADD2.F32 R12, -RZ, R14.H0_H0 ;  /* 0x2000000eff0c7230 */ /* 0x000fe40000004100 */
[----:B------:R-:W-:Y:S01]  /*62a0*/  FFMA R13, R90, R24, R13 ;  /* 0x000000185a0d7223 */ /* 0x000fe2000000000d */
[----:B------:R-:W-:-:S02]  /*62b0*/  HADD2.F32 R0, -RZ, R0.H1_H1 ;  /* 0x30000000ff007230 */ /* 0x000fc40000004100 */
[C---:B------:R-:W-:Y:S01]  /*62c0*/  FMUL R11, R91.reuse, R138 ;  /* 0x0000008a5b0b7220 */ /* 0x040fe20000400000 */
[----:B------:R-:W-:Y:S01]  /*62d0*/  HADD2.F32 R14, -RZ, R14.H1_H1 ;  /* 0x3000000eff0e7230 */ /* 0x000fe20000004100 */
[----:B------:R-:W-:Y:S01]  /*62e0*/  MOV R46, 0x3bbb989d ;  /* 0x3bbb989d002e7802 */ /* 0x000fe20000000f00 */
[C---:B------:R-:W-:Y:S01]  /*62f0*/  FMUL R15, R91.reuse, R134 ;  /* 0x000000865b0f7220 */ /* 0x040fe20000400000 */
[--C-:B------:R-:W-:Y:S02]  /*6300*/  HADD2.F32 R24, -RZ, R20.reuse.H0_H0 ;  /* 0x20000014ff187230 */ /* 0x100fe40000004100 */
[----:B------:R-:W-:Y:S01]  /*6310*/  FMUL R133, R91, R133 ;  /* 0x000000855b857220 */ /* 0x000fe20000400000 */
[C---:B------:R-:W-:Y:S01]  /*6320*/  FFMA R11, R90.reuse, R0, R11 ;  /* 0x000000005a0b7223 */ /* 0x040fe2000000000b */
[C---:B------:R-:W-:Y:S01]  /*6330*/  FFMA R15, R90.reuse, R14, R15 ;  /* 0x0000000e5a0f7223 */ /* 0x040fe2000000000f */
[----:B------:R-:W-:Y:S02]  /*6340*/  IMAD.MOV.U32 R48, RZ, RZ, 0x437c0000 ;  /* 0x437c0000ff307424 */ /* 0x000fe400078e00ff */
[----:B------:R-:W-:Y:S01]  /*6350*/  FFMA.SAT R0, -R141, R46, 0.5 ;  /* 0x3f0000008d007423 */ /* 0x000fe2000000212e */
[----:B------:R-:W-:Y:S01]  /*6360*/  FFMA R133, R90, R24, R133 ;  /* 0x000000185a857223 */ /* 0x000fe20000000085 */
[----:B------:R-:W-:Y:S01]  /*6370*/  FFMA.SAT R14, -R3, R46, 0.5 ;  /* 0x3f000000030e7423 */ /* 0x000fe2000000212e */
[----:B------:R-:W-:-:S02]  /*6380*/  HADD2.F32 R24, -RZ, R20.H1_H1 ;  /* 0x30000014ff187230 */ /* 0x000fc40000004100 */
[C---:B------:R-:W-:Y:S01]  /*6390*/  FMUL R21, R91.reuse, R132 ;  /* 0x000000845b157220 */ /* 0x040fe20000400000 */
[----:B------:R-:W-:Y:S01]  /*63a0*/  FMUL R135, R91, R135 ;  /* 0x000000875b877220 */ /* 0x000fe20000400000 */
[----:B------:R-:W-:Y:S01]  /*63b0*/  FFMA.SAT R20, -R139, R46, 0.5 ;  /* 0x3f0000008b147423 */ /* 0x000fe2000000212e */
[-C--:B------:R-:W-:Y:S01]  /*63c0*/  FFMA.RM R0, R0, R48.reuse, 12582913 ;  /* 0x4b40000100007423 */ /* 0x080fe20000004030 */
[----:B------:R-:W-:Y:S01]  /*63d0*/  FFMA.RM R14, R14, R48, 12582913 ;  /* 0x4b4000010e0e7423 */ /* 0x000fe20000004030 */
[----:B------:R-:W-:Y:S01]  /*63e0*/  F2FP.F16.E4M3.UNPACK_B R29, R6.H1 ;  /* 0x00000006ff1d723e */ /* 0x000fe200030006ff */
[C---:B------:R-:W-:Y:S01]  /*63f0*/  FFMA R21, R90.reuse, R24, R21 ;  /* 0x000000185a157223 */ /* 0x040fe20000000015 */
[----:B------:R-:W-:Y:S01]  /*6400*/  FFMA R135, R90, R12, R135 ;  /* 0x0000000c5a877223 */ /* 0x000fe20000000087 */
[----:B------:R-:W-:Y:S01]  /*6410*/  FFMA.RM R24, R20, R48, 12582913 ;  /* 0x4b40000114187423 */ /* 0x000fe20000004030 */
[----:B------:R-:W-:Y:S01]  /*6420*/  FADD R12, R0, -12583039 ;  /* 0xcb40007f000c7421 */ /* 0x000fe20000000000 */
[----:B------:R-:W-:Y:S01]  /*6430*/  FADD R20, R14, -12583039 ;  /* 0xcb40007f0e147421 */ /* 0x000fe20000000000 */
[----:B------:R-:W-:-:S02]  /*6440*/  HADD2.F32 R28, -RZ, R29.H0_H0 ;  /* 0x2000001dff1c7230 */ /* 0x000fc40000004100 */
[----:B------:R-:W-:Y:S01]  /*6450*/  FMUL R131, R91, R131 ;  /* 0x000000835b837220 */ /* 0x000fe20000400000 */
[----:B------:R-:W-:Y:S01]  /*6460*/  FFMA R12, -R141, 1.4426950216293334961, -R12 ;  /* 0x3fb8aa3b8d0c7823 */ /* 0x000fe2000000090c */
[----:B------:R-:W-:Y:S01]  /*6470*/  FFMA R20, -R3, 1.4426950216293334961, -R20 ;  /* 0x3fb8aa3b03147823 */ /* 0x000fe20000000914 */
[----:B------:R-:W-:Y:S01]  /*6480*/  FFMA.SAT R27, -R11, R46, 0.5 ;  /* 0x3f0000000b1b7423 */ /* 0x000fe2000000212e */
[----:B------:R-:W-:Y:S01]  /*6490*/  FFMA R131, R90, R28, R131 ;  /* 0x0000001c5a837223 */ /* 0x000fe20000000083 */
[----:B------:R-:W-:Y:S01]  /*64a0*/  FFMA R12, -R141, 1.925963033500011079e-08, R12 ;  /* 0x32a570608d0c7823 */ /* 0x000fe2000000010c */
[----:B------:R-:W-:Y:S01]  /*64b0*/  FFMA R20, -R3, 1.925963033500011079e-08, R20 ;  /* 0x32a5706003147823 */ /* 0x000fe20000000114 */
[----:B------:R-:W-:Y:S02]  /*64c0*/  HADD2.F32 R31, -RZ, R29.H1_H1 ;  /* 0x3000001dff1f7230 */ /* 0x000fe40000004100 */
[----:B------:R-:W-:Y:S01]  /*64d0*/  FFMA.RM R28, R27, R48, 12582913 ;  /* 0x4b4000011b1c7423 */ /* 0x000fe20000004030 */
[----:B------:R-:W-:Y:S01]  /*64e0*/  FMUL R3, R91, R130 ;  /* 0x000000825b037220 */ /* 0x000fe20000400000 */
[----:B------:R1:W2:Y:S01]  /*64f0*/  MUFU.EX2 R25, R12 ;  /* 0x0000000c00197308 */ /* 0x0002a20000000800 */
[----:B------:R-:W-:Y:S01]  /*6500*/  FADD R26, R24, -12583039 ;  /* 0xcb40007f181a7421 */ /* 0x000fe20000000000 */
[-C--:B------:R-:W-:Y:S01]  /*6510*/  FFMA.SAT R29, -R137, R46.reuse, 0.5 ;  /* 0x3f000000891d7423 */ /* 0x080fe2000000212e */
[----:B------:R-:W-:Y:S01]  /*6520*/  FFMA R3, R90, R31, R3 ;  /* 0x0000001f5a037223 */ /* 0x000fe20000000003 */
[----:B------:R-:W-:Y:S01]  /*6530*/  FFMA.SAT R31, -R13, R46, 0.5 ;  /* 0x3f0000000d1f7423 */ /* 0x000fe2000000212e */
[----:B------:R-:W-:Y:S01]  /*6540*/  FFMA R26, -R139, 1.4426950216293334961, -R26 ;  /* 0x3fb8aa3b8b1a7823 */ /* 0x000fe2000000091a */
[-C--:B------:R-:W-:Y:S01]  /*6550*/  FFMA.RM R30, R29, R48.reuse, 12582913 ;  /* 0x4b4000011d1e7423 */ /* 0x080fe20000004030 */
[----:B------:R-:W-:Y:S01]  /*6560*/  F2FP.F16.E4M3.UNPACK_B R35, R7 ;  /* 0x00000007ff23723e */ /* 0x000fe200020006ff */
[----:B------:R-:W-:Y:S01]  /*6570*/  FFMA.RM R32, R31, R48, 12582913 ;  /* 0x4b4000011f207423 */ /* 0x000fe20000004030 */
[----:B-1----:R-:W-:Y:S01]  /*6580*/  FADD R12, R28, -12583039 ;  /* 0xcb40007f1c0c7421 */ /* 0x002fe20000000000 */
[----:B------:R-:W-:Y:S01]  /*6590*/  FFMA R26, -R139, 1.925963033500011079e-08, R26 ;  /* 0x32a570608b1a7823 */ /* 0x000fe2000000011a */
[----:B------:R1:W-:Y:S01]  /*65a0*/  MUFU.EX2 R27, R20 ;  /* 0x00000014001b7308 */ /* 0x0003e20000000800 */
[----:B------:R-:W-:Y:S01]  /*65b0*/  FADD R34, R32, -12583039 ;  /* 0xcb40007f20227421 */ /* 0x000fe20000000000 */
[----:B------:R-:W-:Y:S01]  /*65c0*/  FFMA R12, -R11, 1.4426950216293334961, -R12 ;  /* 0x3fb8aa3b0b0c7823 */ /* 0x000fe2000000090c */
[----:B------:R-:W-:-:S02]  /*65d0*/  HADD2.F32 R33, -RZ, R35.H0_H0 ;  /* 0x20000023ff217230 */ /* 0x000fc40000004100 */
[----:B------:R-:W-:Y:S01]  /*65e0*/  FMUL R129, R91, R129 ;  /* 0x000000815b817220 */ /* 0x000fe20000400000 */
[----:B------:R-:W-:Y:S01]  /*65f0*/  FFMA R34, -R13, 1.4426950216293334961, -R34 ;  /* 0x3fb8aa3b0d227823 */ /* 0x000fe20000000922 */
[----:B------:R-:W-:Y:S01]  /*6600*/  FFMA R12, -R11, 1.925963033500011079e-08, R12 ;  /* 0x32a570600b0c7823 */ /* 0x000fe2000000010c */
[----:B------:R-:W-:Y:S01]  /*6610*/  FFMA.SAT R11, -R135, R46, 0.5 ;  /* 0x3f000000870b7423 */ /* 0x000fe2000000212e */
[----:B------:R3:W-:Y:S01]  /*6620*/  MUFU.EX2 R29, R26 ;  /* 0x0000001a001d7308 */ /* 0x0007e20000000800 */
[----:B-1----:R-:W-:Y:S01]  /*6630*/  FADD R20, R30, -12583039 ;  /* 0xcb40007f1e147421 */ /* 0x002fe20000000000 */
[----:B------:R-:W-:Y:S01]  /*6640*/  FFMA R34, -R13, 1.925963033500011079e-08, R34 ;  /* 0x32a570600d227823 */ /* 0x000fe20000000122 */
[----:B------:R-:W-:Y:S02]  /*6650*/  HADD2.F32 R13, -RZ, R35.H1_H1 ;  /* 0x30000023ff0d7230 */ /* 0x000fe40000004100 */
[----:B------:R-:W-:Y:S01]  /*6660*/  FFMA R129, R90, R33, R129 ;  /* 0x000000215a817223 */ /* 0x000fe20000000081 */
[----:B------:R-:W-:Y:S01]  /*6670*/  FFMA R20, -R137, 1.4426950216293334961, -R20 ;  /* 0x3fb8aa3b89147823 */ /* 0x000fe20000000914 */
[----:B------:R-:W-:Y:S01]  /*6680*/  F2FP.F16.E4M3.UNPACK_B R43, R7.H1 ;  /* 0x00000007ff2b723e */ /* 0x000fe200030006ff */
[----:B------:R-:W-:Y:S01]  /*6690*/  FMUL R127, R91, R127 ;  /* 0x0000007f5b7f7220 */ /* 0x000fe20000400000 */
[----:B------:R1:W-:Y:S01]  /*66a0*/  MUFU.EX2 R31, R12 ;  /* 0x0000000c001f7308 */ /* 0x0003e20000000800 */
[----:B---3--:R-:W-:Y:S01]  /*66b0*/  FFMA.RM R26, R11, R48, 12582913 ;  /* 0x4b4000010b1a7423 */ /* 0x008fe20000004030 */
[----:B------:R-:W-:Y:S01]  /*66c0*/  FFMA.SAT R11, -R15, R46, 0.5 ;  /* 0x3f0000000f0b7423 */ /* 0x000fe2000000212e */
[----:B------:R-:W-:Y:S01]  /*66d0*/  FFMA R20, -R137, 1.925963033500011079e-08, R20 ;  /* 0x32a5706089147823 */ /* 0x000fe20000000114 */
[--C-:B------:R-:W-:Y:S01]  /*66e0*/  HADD2.F32 R39, -RZ, R43.reuse.H0_H0 ;  /* 0x2000002bff277230 */ /* 0x100fe20000004100 */
[----:B------:R-:W-:Y:S01]  /*66f0*/  SHF.L.U32 R0, R0, 0x17, RZ ;  /* 0x0000001700007819 */ /* 0x000fe200000006ff */
[----:B------:R-:W-:Y:S01]  /*6700*/  FFMA.RM R36, R11, R48, 12582913 ;  /* 0x4b4000010b247423 */ /* 0x000fe20000004030 */
[----:B------:R-:W-:Y:S01]  /*6710*/  FMUL R11, R91, R128 ;  /* 0x000000805b0b7220 */ /* 0x000fe20000400000 */
[----:B------:R3:W4:Y:S01]  /*6720*/  MUFU.EX2 R33, R20 ;  /* 0x0000001400217308 */ /* 0x0007220000000800 */
[----:B-1----:R-:W-:Y:S01]  /*6730*/  FADD R12, R26, -12583039 ;  /* 0xcb40007f1a0c7421 */ /* 0x002fe20000000000 */
[----:B------:R-:W-:Y:S01]  /*6740*/  FADD R38, R36, -12583039 ;  /* 0xcb40007f24267421 */ /* 0x000fe20000000000 */
[C---:B------:R-:W-:Y:S01]  /*6750*/  FFMA R11, R90.reuse, R13, R11 ;  /* 0x0000000d5a0b7223 */ /* 0x040fe2000000000b */
[----:B------:R-:W-:Y:S01]  /*6760*/  FFMA.SAT R13, -R133, R46, 0.5 ;  /* 0x3f000000850d7423 */ /* 0x000fe2000000212e */
[----:B------:R-:W-:Y:S01]  /*6770*/  FFMA R12, -R135, 1.4426950216293334961, -R12 ;  /* 0x3fb8aa3b870c7823 */ /* 0x000fe2000000090c */
[----:B------:R-:W-:Y:S01]  /*6780*/  FFMA R38, -R15, 1.4426950216293334961, -R38 ;  /* 0x3fb8aa3b0f267823 */ /* 0x000fe20000000926 */
[----:B------:R-:W-:Y:S01]  /*6790*/  HADD2.F32 R43, -RZ, R43.H1_H1 ;  /* 0x3000002bff2b7230 */ /* 0x000fe20000004100 */
[----:B------:R1:W5:Y:S01]  /*67a0*/  MUFU.EX2 R35, R34 ;  /* 0x0000002200237308 */ /* 0x0003620000000800 */
[----:B---3--:R-:W-:Y:S01]  /*67b0*/  FFMA.RM R20, R13, R48, 12582913 ;  /* 0x4b4000010d147423 */ /* 0x008fe20000004030 */
[----:B------:R-:W-:Y:S01]  /*67c0*/  FFMA R12, -R135, 1.925963033500011079e-08, R12 ;  /* 0x32a57060870c7823 */ /* 0x000fe2000000010c */
[----:B------:R-:W-:Y:S01]  /*67d0*/  FFMA.SAT R13, -R21, R46, 0.5 ;  /* 0x3f000000150d7423 */ /* 0x000fe2000000212e */
[----:B------:R-:W-:Y:S01]  /*67e0*/  FFMA R38, -R15, 1.925963033500011079e-08, R38 ;  /* 0x32a570600f267823 */ /* 0x000fe20000000126 */
[----:B------:R-:W-:Y:S01]  /*67f0*/  FFMA R127, R90, R39, R127 ;  /* 0x000000275a7f7223 */ /* 0x000fe2000000007f */
[----:B--2---:R-:W-:Y:S01]  /*6800*/  FFMA R50, R0, R25, 1 ;  /* 0x3f80000000327423 */ /* 0x004fe20000000019 */
[----:B------:R-:W-:Y:S01]  /*6810*/  FFMA.RM R40, R13, R48, 12582913 ;  /* 0x4b4000010d287423 */ /* 0x000fe20000004030 */
[----:B------:R2:W-:Y:S01]  /*6820*/  MUFU.EX2 R37, R12 ;  /* 0x0000000c00257308 */ /* 0x0005e20000000800 */
[-C--:B------:R-:W-:Y:S01]  /*6830*/  FFMA.SAT R13, -R3, R46.reuse, 0.5 ;  /* 0x3f000000030d7423 */ /* 0x080fe2000000212e */
[----:B-1----:R-:W-:Y:S01]  /*6840*/  FADD R34, R20, -12583039 ;  /* 0xcb40007f14227421 */ /* 0x002fe20000000000 */
[----:B------:R-:W-:Y:S01]  /*6850*/  FADD R42, R40, -12583039 ;  /* 0xcb40007f282a7421 */ /* 0x000fe20000000000 */
[----:B------:R-:W-:Y:S01]  /*6860*/  FFMA.SAT R45, -R127, R46, 0.5 ;  /* 0x3f0000007f2d7423 */ /* 0x000fe2000000212e */
[----:B------:R-:W-:Y:S01]  /*6870*/  FFMA.RM R41, R13, R48, 12582913 ;  /* 0x4b4000010d297423 */ /* 0x000fe20000004030 */
[----:B------:R-:W-:Y:S01]  /*6880*/  FMUL R13, R91, R126 ;  /* 0x0000007e5b0d7220 */ /* 0x000fe20000400000 */
[----:B------:R-:W-:Y:S01]  /*6890*/  FFMA R34, -R133, 1.4426950216293334961, -R34 ;  /* 0x3fb8aa3b85227823 */ /* 0x000fe20000000922 */
[----:B------:R1:W-:Y:S01]  /*68a0*/  MUFU.EX2 R15, R38 ;  /* 0x00000026000f7308 */ /* 0x0003e20000000800 */
[----:B--2---:R-:W-:Y:S01]  /*68b0*/  FFMA.SAT R12, -R131, R46, 0.5 ;  /* 0x3f000000830c7423 */ /* 0x004fe2000000212e */
[----:B------:R-:W-:Y:S01]  /*68c0*/  FFMA R13, R90, R43, R13 ;  /* 0x0000002b5a0d7223 */ /* 0x000fe2000000000d */
[----:B------:R-:W-:Y:S01]  /*68d0*/  FFMA R34, -R133, 1.925963033500011079e-08, R34 ;  /* 0x32a5706085227823 */ /* 0x000fe20000000122 */
[----:B------:R-:W-:Y:S01]  /*68e0*/  FADD R44, R41, -12583039 ;  /* 0xcb40007f292c7421 */ /* 0x000fe20000000000 */
[----:B------:R-:W-:Y:S01]  /*68f0*/  FFMA.RM R12, R12, R48, 12582913 ;  /* 0x4b4000010c0c7423 */ /* 0x000fe20000004030 */
[-C--:B------:R-:W-:Y:S01]  /*6900*/  FFMA.SAT R43, -R11, R46.reuse, 0.5 ;  /* 0x3f0000000b2b7423 */ /* 0x080fe2000000212e */
[----:B------:R-:W-:Y:S01]  /*6910*/  FFMA.SAT R47, -R13, R46, 0.5 ;  /* 0x3f0000000d2f7423 */ /* 0x000fe2000000212e */
[----:B------:R-:W-:Y:S01]  /*6920*/  FFMA R42, -R21, 1.4426950216293334961, -R42 ;  /* 0x3fb8aa3b152a7823 */ /* 0x000fe2000000092a */
[----:B-1----:R-:W-:Y:S01]  /*6930*/  FADD R38, R12, -12583039 ;  /* 0xcb40007f0c267421 */ /* 0x002fe20000000000 */
[----:B------:R1:W-:Y:S01]  /*6940*/  MUFU.EX2 R39, R34 ;  /* 0x0000002200277308 */ /* 0x0003e20000000800 */
[----:B------:R-:W-:Y:S01]  /*6950*/  FFMA R44, -R3, 1.4426950216293334961, -R44 ;  /* 0x3fb8aa3b032c7823 */ /* 0x000fe2000000092c */
[-C--:B------:R-:W-:Y:S01]  /*6960*/  FFMA.RM R43, R43, R48.reuse, 12582913 ;  /* 0x4b4000012b2b7423 */ /* 0x080fe20000004030 */
[----:B------:R-:W-:Y:S01]  /*6970*/  FFMA R38, -R131, 1.4426950216293334961, -R38 ;  /* 0x3fb8aa3b83267823 */ /* 0x000fe20000000926 */
[-C--:B------:R-:W-:Y:S01]  /*6980*/  FFMA.RM R45, R45, R48.reuse, 12582913 ;  /* 0x4b4000012d2d7423 */ /* 0x080fe20000004030 */
[----:B------:R-:W-:Y:S01]  /*6990*/  FFMA.RM R47, R47, R48, 12582913 ;  /* 0x4b4000012f2f7423 */ /* 0x000fe20000004030 */
[----:B------:R-:W-:Y:S01]  /*69a0*/  FFMA R42, -R21, 1.925963033500011079e-08, R42 ;  /* 0x32a57060152a7823 */ /* 0x000fe2000000012a */
[----:B------:R-:W-:Y:S01]  /*69b0*/  FFMA R38, -R131, 1.925963033500011079e-08, R38 ;  /* 0x32a5706083267823 */ /* 0x000fe20000000126 */
[----:B------:R-:W-:Y:S01]  /*69c0*/  FFMA R44, -R3, 1.925963033500011079e-08, R44 ;  /* 0x32a57060032c7823 */ /* 0x000fe2000000012c */
[----:B-1----:R-:W-:Y:S01]  /*69d0*/  FFMA.SAT R34, -R129, R46, 0.5 ;  /* 0x3f00000081227423 */ /* 0x002fe2000000212e */
[----:B------:R-:W-:Y:S01]  /*69e0*/  FADD R46, R43, -12583039 ;  /* 0xcb40007f2b2e7421 */ /* 0x000fe20000000000 */
[----:B------:R1:W-:Y:S01]  /*69f0*/  MUFU.EX2 R3, R38 ;  /* 0x0000002600037308 */ /* 0x0003e20000000800 */
[----:B------:R-:W-:Y:S01]  /*6a00*/  IADD3 R0, R50, 0x1800000, RZ ;  /* 0x0180000032007810 */ /* 0x000fe20007ffe0ff */
[----:B------:R-:W-:Y:S01]  /*6a10*/  FFMA.RM R34, R34, R48, 12582913 ;  /* 0x4b40000122227423 */ /* 0x000fe20000004030 */
[----:B------:R-:W-:Y:S01]  /*6a20*/  FADD R48, R47, -12583039 ;  /* 0xcb40007f2f307421 */ /* 0x000fe20000000000 */
[----:B------:R-:W-:Y:S01]  /*6a30*/  FFMA R46, -R11, 1.4426950216293334961, -R46 ;  /* 0x3fb8aa3b0b2e7823 */ /* 0x000fe2000000092e */
[----:B------:R-:W-:Y:S01]  /*6a40*/  LOP3.LUT R0, R0, 0x7f800000, RZ, 0xc0, !PT ;  /* 0x7f80000000007812 */ /* 0x000fe200078ec0ff */
[----:B------:R-:W-:-:S02]  /*6a50*/  IMAD.SHL.U32 R24, R24, 0x800000, RZ ;  /* 0x0080000018187824 */ /* 0x000fc400078e00ff */
[----:B------:R-:W-:Y:S01]  /*6a60*/  FFMA R48, -R13, 1.4426950216293334961, -R48 ;  /* 0x3fb8aa3b0d307823 */ /* 0x000fe20000000930 */
[----:B------:R2:W3:Y:S01]  /*6a70*/  MUFU.EX2 R21, R42 ;  /* 0x0000002a00157308 */ /* 0x0004e20000000800 */
[----:B-1----:R-:W-:Y:S01]  /*6a80*/  FADD R38, R45, -12583039 ;  /* 0xcb40007f2d267421 */ /* 0x002fe20000000000 */
[----:B------:R-:W-:Y:S01]  /*6a90*/  FFMA R46, -R11, 1.925963033500011079e-08, R46 ;  /* 0x32a570600b2e7823 */ /* 0x000fe2000000012e */
[----:B------:R-:W-:Y:S01]  /*6aa0*/  FFMA R48, -R13, 1.925963033500011079e-08, R48 ;  /* 0x32a570600d307823 */ /* 0x000fe20000000130 */
[----:B------:R-:W-:Y:S01]  /*6ab0*/  ISETP.GT.U32.AND P2, PT, R0, 0x1ffffff, PT ;  /* 0x01ffffff0000780c */ /* 0x000fe20003f44070 */
[C---:B------:R-:W-:Y:S01]  /*6ac0*/  FFMA R38, -R127.reuse, 1.4426950216293334961, -R38 ;  /* 0x3fb8aa3b7f267823 */ /* 0x040fe20000000926 */
[----:B------:R-:W-:Y:S01]  /*6ad0*/  SHF.L.U32 R30, R30, 0x17, RZ ;  /* 0x000000171e1e7819 */ /* 0x000fe200000006ff */
[----:B------:R-:W-:Y:S01]  /*6ae0*/  IMAD.SHL.U32 R32, R32, 0x800000, RZ ;  /* 0x0080000020207824 */ /* 0x000fe200078e00ff */
[----:B------:R-:W1:Y:S01]  /*6af0*/  MUFU.EX2 R44, R44 ;  /* 0x0000002c002c7308 */ /* 0x000e620000000800 */
[----:B--2---:R-:W-:Y:S01]  /*6b00*/  FADD R42, R34, -12583039 ;  /* 0xcb40007f222a7421 */ /* 0x004fe20000000000 */
[----:B------:R-:W-:Y:S01]  /*6b10*/  FFMA R38, -R127, 1.925963033500011079e-08, R38 ;  /* 0x32a570607f267823 */ /* 0x000fe20000000126 */
[----:B------:R-:W-:Y:S01]  /*6b20*/  SHF.L.U32 R28, R28, 0x17, RZ ;  /* 0x000000171c1c7819 */ /* 0x000fe200000006ff */
[----:B------:R-:W-:-:S02]  /*6b30*/  IMAD.SHL.U32 R20, R20, 0x800000, RZ ;  /* 0x0080000014147824 */ /* 0x000fc400078e00ff */
[C---:B------:R-:W-:Y:S01]  /*6b40*/  FFMA R42, -R129.reuse, 1.4426950216293334961, -R42 ;  /* 0x3fb8aa3b812a7823 */ /* 0x040fe2000000092a */
[----:B------:R-:W-:Y:S01]  /*6b50*/  SHF.L.U32 R40, R40, 0x17, RZ ;  /* 0x0000001728287819 */ /* 0x000fe200000006ff */
[----:B------:R-:W-:Y:S01]  /*6b60*/  IMAD.SHL.U32 R12, R12, 0x800000, RZ ;  /* 0x008000000c0c7824 */ /* 0x000fe200078e00ff */
[----:B------:R-:W-:Y:S01]  /*6b70*/  MUFU.EX2 R46, R46 ;  /* 0x0000002e002e7308 */ /* 0x000fe20000000800 */
[----:B------:R-:W-:Y:S01]  /*6b80*/  FFMA R42, -R129, 1.925963033500011079e-08, R42 ;  /* 0x32a57060812a7823 */ /* 0x000fe2000000012a */
[----:B------:R-:W-:Y:S01]  /*6b90*/  SHF.L.U32 R14, R14, 0x17, RZ ;  /* 0x000000170e0e7819 */ /* 0x000fe200000006ff */
[----:B------:R-:W-:Y:S01]  /*6ba0*/  IMAD.SHL.U32 R43, R43, 0x800000, RZ ;  /* 0x008000002b2b7824 */ /* 0x000fe200078e00ff */
[----:B------:R-:W-:Y:S01]  /*6bb0*/  SHF.L.U32 R26, R26, 0x17, RZ ;  /* 0x000000171a1a7819 */ /* 0x000fe200000006ff */
[----:B------:R-:W-:Y:S01]  /*6bc0*/  BSSY B1, `(.L_x_120) ;  /* 0x0000022000017945 */ /* 0x000fe20003800000 */
[----:B------:R-:W-:Y:S01]  /*6bd0*/  SHF.L.U32 R36, R36, 0x17, RZ ;  /* 0x0000001724247819 */ /* 0x000fe200000006ff */
[----:B----4-:R-:W-:Y:S01]  /*6be0*/  FFMA R30, R30, R33, 1 ;  /* 0x3f8000001e1e7423 */ /* 0x010fe20000000021 */
[----:B------:R-:W2:Y:S01]  /*6bf0*/  MUFU.EX2 R11, R42 ;  /* 0x0000002a000b7308 */ /* 0x000ea20000000800 */
[----:B------:R-:W-:Y:S01]  /*6c00*/  SHF.L.U32 R41, R41, 0x17, RZ ;  /* 0x0000001729297819 */ /* 0x000fe200000006ff */
[----:B------:R-:W-:Y:S01]  /*6c10*/  FFMA R24, R24, R29, 1 ;  /* 0x3f80000018187423 */ /* 0x000fe2000000001d */
[----:B------:R-:W-:Y:S01]  /*6c20*/  SHF.L.U32 R34, R34, 0x17, RZ ;  /* 0x0000001722227819 */ /* 0x000fe200000006ff */
[----:B------:R-:W-:Y:S01]  /*6c30*/  FFMA R31, R28, R31, 1 ;  /* 0x3f8000001c1f7423 */ /* 0x000fe2000000001f */
[----:B------:R-:W-:Y:S01]  /*6c40*/  SHF.L.U32 R45, R45, 0x17, RZ ;  /* 0x000000172d2d7819 */ /* 0x000fe200000006ff */
[----:B-----5:R-:W-:Y:S01]  /*6c50*/  FFMA R25, R32, R35, 1 ;  /* 0x3f80000020197423 */ /* 0x020fe20000000023 */
[----:B------:R-:W-:Y:S01]  /*6c60*/  SHF.L.U32 R47, R47, 0x17, RZ ;  /* 0x000000172f2f7819 */ /* 0x000fe200000006ff */
[----:B------:R-:W4:Y:S01]  /*6c70*/  MUFU.EX2 R38, R38 ;  /* 0x0000002600267308 */ /* 0x000f220000000800 */
[----:B---3--:R-:W-:Y:S01]  /*6c80*/  FFMA R33, R40, R21, 1 ;  /* 0x3f80000028217423 */ /* 0x008fe20000000015 */
[----:B------:R-:W-:Y:S01]  /*6c90*/  FFMA R27, R14, R27, 1 ;  /* 0x3f8000000e1b7423 */ /* 0x000fe2000000001b */
[----:B------:R-:W-:Y:S01]  /*6ca0*/  FFMA R26, R26, R37, 1 ;  /* 0x3f8000001a1a7423 */ /* 0x000fe20000000025 */
[----:B------:R-:W-:Y:S01]  /*6cb0*/  FFMA R29, R36, R15, 1 ;  /* 0x3f800000241d7423 */ /* 0x000fe2000000000f */
[----:B------:R-:W-:Y:S01]  /*6cc0*/  FFMA R28, R20, R39, 1 ;  /* 0x3f800000141c7423 */ /* 0x000fe20000000027 */
[----:B------:R-:W-:Y:S01]  /*6cd0*/  FFMA R32, R12, R3, 1 ;  /* 0x3f8000000c207423 */ /* 0x000fe20000000003 */
[----:B-1----:R-:W-:Y:S01]  /*6ce0*/  FFMA R41, R41, R44, 1 ;  /* 0x3f80000029297423 */ /* 0x002fe2000000002c */
[----:B------:R-:W1:Y:S01]  /*6cf0*/  MUFU.EX2 R48, R48 ;  /* 0x0000003000307308 */ /* 0x000e620000000800 */
[----:B--2---:R-:W-:Y:S01]  /*6d00*/  FFMA R40, R34, R11, 1 ;  /* 0x3f80000022287423 */ /* 0x004fe2000000000b */
[----:B------:R-:W-:Y:S01]  /*6d10*/  FFMA R43, R43, R46, 1 ;  /* 0x3f8000002b2b7423 */ /* 0x000fe2000000002e */
[----:B----4-:R-:W-:Y:S01]  /*6d20*/  FFMA R38, R45, R38, 1 ;  /* 0x3f8000002d267423 */ /* 0x010fe20000000026 */
[----:B-1----:R-:W-:Y:S01]  /*6d30*/  FFMA R47, R47, R48, 1 ;  /* 0x3f8000002f2f7423 */ /* 0x002fe20000000030 */
[----:B------:R-:W-:Y:S06]  /*6d40*/  @P2 BRA `(.L_x_121) ;  /* 0x0000000000142947 */ /* 0x000fec0003800000 */
[----:B------:R-:W-:Y:S01]  /*6d50*/  IMAD.MOV.U32 R3, RZ, RZ, R50 ;  /* 0x000000ffff037224 */ /* 0x000fe200078e0032 */
[----:B------:R-:W-:-:S07]  /*6d60*/  MOV R36, 0x6d80 ;  /* 0x00006d8000247802 */ /* 0x000fce0000000f00 */
[----:B------:R-:W-:Y:S05]  /*6d70*/  CALL.REL.NOINC `($__internal_0_$__cuda_sm20_rcp_rn_f32_slowpath) ;  /* 0x0000008800e47944 */ /* 0x000fea0003c00000 */
[----:B------:R-:W-:Y:S01]  /*6d80*/  MOV R11, R0 ;  /* 0x00000000000b7202 */ /* 0x000fe20000000f00 */
[----:B------:R-:W-:Y:S06]  /*6d90*/  BRA `(.L_x_122) ;  /* 0x0000000000107947 */ /* 0x000fec0003800000 */
.L_x_121:
[----:B------:R-:W1:Y:S02]  /*6da0*/  MUFU.RCP R11, R50 ;  /* 0x00000032000b7308 */ /* 0x000e640000001000 */
[----:B-1----:R-:W-:-:S04]  /*6db0*/  FFMA R0, R50, R11, -1 ;  /* 0xbf80000032007423 */ /* 0x002fc8000000000b */
[----:B------:R-:W-:-:S04]  /*6dc0*/  FADD.FTZ R0, -R0, -RZ ;  /* 0x800000ff00007221 */ /* 0x000fc80000010100 */
[----:B------:R-:W-:-:S07]  /*6dd0*/  FFMA R11, R11, R0, R11 ;  /* 0x000000000b0b7223 */ /* 0x000fce000000000b */
.L_x_122:
[----:B------:R-:W-:Y:S05]  /*6de0*/  BSYNC B1 ;  /* 0x0000000000017941 */ /* 0x000fea0003800000 */
.L_x_120:
[----:B------:R-:W-:Y:S01]  /*6df0*/  IADD3 R0, R27, 0x1800000, RZ ;  /* 0x018000001b007810 */ /* 0x000fe20007ffe0ff */
[----:B------:R-:W-:Y:S03]  /*6e00*/  BSSY B1, `(.L_x_123) ;  /* 0x000000d000017945 */ /* 0x000fe60003800000 */
[----:B------:R-:W-:-:S04]  /*6e10*/  LOP3.LUT R0, R0, 0x7f800000, RZ, 0xc0, !PT ;  /* 0x7f80000000007812 */ /* 0x000fc800078ec0ff */
[----:B------:R-:W-:-:S13]  /*6e20*/  ISETP.GT.U32.AND P2, PT, R0, 0x1ffffff, PT ;  /* 0x01ffffff0000780c */ /* 0x000fda0003f44070 */
[----:B------:R-:W-:Y:S05]  /*6e30*/  @P2 BRA `(.L_x_124) ;  /* 0x0000000000142947 */ /* 0x000fea0003800000 */
[----:B------:R-:W-:Y:S01]  /*6e40*/  IMAD.MOV.U32 R3, RZ, RZ, R27 ;  /* 0x000000ffff037224 */ /* 0x000fe200078e001b */
[----:B------:R-:W-:-:S07]  /*6e50*/  MOV R36, 0x6e70 ;  /* 0x00006e7000247802 */ /* 0x000fce0000000f00 */
[----:B------:R-:W-:Y:S05]  /*6e60*/  CALL.REL.NOINC `($__internal_0_$__cuda_sm20_rcp_rn_f32_slowpath) ;  /* 0x0000008800a87944 */ /* 0x000fea0003c00000 */
[----:B------:R-:W-:Y:S01]  /*6e70*/  MOV R14, R0 ;  /* 0x00000000000e7202 */ /* 0x000fe20000000f00 */
[----:B------:R-:W-:Y:S06]  /*6e80*/  BRA `(.L_x_125) ;  /* 0x0000000000107947 */ /* 0x000fec0003800000 */
.L_x_124:
[----:B------:R-:W1:Y:S02]  /*6e90*/  MUFU.RCP R14, R27 ;  /* 0x0000001b000e7308 */ /* 0x000e640000001000 */
[----:B-1----:R-:W-:-:S04]  /*6ea0*/  FFMA R0, R27, R14, -1 ;  /* 0xbf8000001b007423 */ /* 0x002fc8000000000e */
[----:B------:R-:W-:-:S04]  /*6eb0*/  FADD.FTZ R3, -R0, -RZ ;  /* 0x800000ff00037221 */ /* 0x000fc80000010100 */
[----:B------:R-:W-:-:S07]  /*6ec0*/  FFMA R14, R14, R3, R14 ;  /* 0x000000030e0e7223 */ /* 0x000fce000000000e */
.L_x_125:
[----:B------:R-:W-:Y:S05]  /*6ed0*/  BSYNC B1 ;  /* 0x0000000000017941 */ /* 0x000fea0003800000 */
.L_x_123:
        /* <DEDUP_REMOVED lines=10> */
.L_x_127:
[----:B------:R-:W1:Y:S02]  /*6f80*/  MUFU.RCP R15, R24 ;  /* 0x00000018000f7308 */ /* 0x000e640000001000 */
[----:B-1----:R-:W-:-:S04]  /*6f90*/  FFMA R0, R24, R15, -1 ;  /* 0xbf80000018007423 */ /* 0x002fc8000000000f */
[----:B------:R-:W-:-:S04]  /*6fa0*/  FADD.FTZ R0, -R0, -RZ ;  /* 0x800000ff00007221 */ /* 0x000fc80000010100 */
[----:B------:R-:W-:-:S07]  /*6fb0*/  FFMA R15, R15, R0, R15 ;  /* 0x000000000f0f7223 */ /* 0x000fce000000000f */
.L_x_128:
[----:B------:R-:W-:Y:S05]  /*6fc0*/  BSYNC B1 ;  /* 0x0000000000017941 */ /* 0x000fea0003800000 */
.L_x_126:
        /* <DEDUP_REMOVED lines=10> */
.L_x_130:
[----:B------:R-:W1:Y:S02]  /*7070*/  MUFU.RCP R20, R31 ;  /* 0x0000001f00147308 */ /* 0x000e640000001000 */
[----:B-1----:R-:W-:-:S04]  /*7080*/  FFMA R0, R31, R20, -1 ;  /* 0xbf8000001f007423 */ /* 0x002fc80000000014 */
[----:B------:R-:W-:-:S04]  /*7090*/  FADD.FTZ R3, -R0, -RZ ;  /* 0x800000ff00037221 */ /* 0x000fc80000010100 */
[----:B------:R-:W-:-:S07]  /*70a0*/  FFMA R20, R20, R3, R20 ;  /* 0x0000000314147223 */ /* 0x000fce0000000014 */
.L_x_131:
[----:B------:R-:W-:Y:S05]  /*70b0*/  BSYNC B1 ;  /* 0x0000000000017941 */ /* 0x000fea0003800000 */
.L_x_129:
        /* <DEDUP_REMOVED lines=10> */
.L_x_133:
[----:B------:R-:W1:Y:S02]  /*7160*/  MUFU.RCP R21, R30 ;  /* 0x0000001e00157308 */ /* 0x000e640000001000 */
[----:B-1----:R-:W-:-:S04]  /*7170*/  FFMA R0, R30, R21, -1 ;  /* 0xbf8000001e007423 */ /* 0x002fc80000000015 */
[----:B------:R-:W-:-:S04]  /*7180*/  FADD.FTZ R0, -R0, -RZ ;  /* 0x800000ff00007221 */ /* 0x000fc80000010100 */
[----:B------:R-:W-:-:S07]  /*7190*/  FFMA R21, R21, R0, R21 ;  /* 0x0000000015157223 */ /* 0x000fce0000000015 */
.L_x_134:
[----:B------:R-:W-:Y:S05]  /*71a0*/  BSYNC B1 ;  /* 0x0000000000017941 */ /* 0x000fea0003800000 */
.L_x_132:
        /* <DEDUP_REMOVED lines=10> */
.L_x_136:
[----:B------:R-:W1:Y:S02]  /*7250*/  MUFU.RCP R24, R25 ;  /* 0x0000001900187308 */ /* 0x000e640000001000 */
[----:B-1----:R-:W-:-:S04]  /*7260*/  FFMA R0, R25, R24, -1 ;  /* 0xbf80000019007423 */ /* 0x002fc80000000018 */
[----:B------:R-:W-:-:S04]  /*7270*/  FADD.FTZ R3, -R0, -RZ ;  /* 0x800000ff00037221 */ /* 0x000fc80000010100 */
[----:B------:R-:W-:-:S07]  /*7280*/  FFMA R24, R24, R3, R24 ;  /* 0x0000000318187223 */ /* 0x000fce0000000018 */
.L_x_137:
[----:B------:R-:W-:Y:S05]  /*7290*/  BSYNC B1 ;  /* 0x0000000000017941 */ /* 0x000fea0003800000 */
.L_x_135:
        /* <DEDUP_REMOVED lines=10> */
.L_x_139:
[----:B------:R-:W1:Y:S02]  /*7340*/  MUFU.RCP R25, R26 ;  /* 0x0000001a00197308 */ /* 0x000e640000001000 */
[----:B-1----:R-:W-:-:S04]  /*7350*/  FFMA R0, R26, R25, -1 ;  /* 0xbf8000001a007423 */ /* 0x002fc80000000019 */
[----:B------:R-:W-:-:S04]  /*7360*/  FADD.FTZ R0, -R0, -RZ ;  /* 0x800000ff00007221 */ /* 0x000fc80000010100 */
[----:B------:R-:W-:-:S07]  /*7370*/  FFMA R25, R25, R0, R25 ;  /* 0x0000000019197223 */ /* 0x000fce0000000019 */
.L_x_140:
[----:B------:R-:W-:Y:S05]  /*7380*/  BSYNC B1 ;  /* 0x0000000000017941 */ /* 0x000fea0003800000 */
.L_x_138:
        /* <DEDUP_REMOVED lines=10> */
.L_x_142:
[----:B------:R-:W1:Y:S02]  /*7430*/  MUFU.RCP R26, R29 ;  /* 0x0000001d001a7308 */ /* 0x000e640000001000 */
[----:B-1----:R-:W-:-:S04]  /*7440*/  FFMA R0, R29, R26, -1 ;  /* 0xbf8000001d007423 */ /* 0x002fc8000000001a */
[----:B------:R-:W-:-:S04]  /*7450*/  FADD.FTZ R3, -R0, -RZ ;  /* 0x800000ff00037221 */ /* 0x000fc80000010100 */
[----:B------:R-:W-:-:S07]  /*7460*/  FFMA R26, R26, R3, R26 ;  /* 0x000000031a1a7223 */ /* 0x000fce000000001a */
.L_x_143:
[----:B------:R-:W-:Y:S05]  /*7470*/  BSYNC B1 ;  /* 0x0000000000017941 */ /* 0x000fea0003800000 */
.L_x_141:
        /* <DEDUP_REMOVED lines=10> */
.L_x_145:
[----:B------:R-:W1:Y:S02]  /*7520*/  MUFU.RCP R27, R28 ;  /* 0x0000001c001b7308 */ /* 0x000e640000001000 */
[----:B-1----:R-:W-:-:S04]  /*7530*/  FFMA R0, R28, R27, -1 ;  /* 0xbf8000001c007423 */ /* 0x002fc8000000001b */
[----:B------:R-:W-:-:S04]  /*7540*/  FADD.FTZ R0, -R0, -RZ ;  /* 0x800000ff00007221 */ /* 0x000fc80000010100 */
[----:B------:R-:W-:-:S07]  /*7550*/  FFMA R27, R27, R0, R27 ;  /* 0x000000001b1b7223 */ /* 0x000fce000000001b */
.L_x_146:
[----:B------:R-:W-:Y:S05]  /*7560*/  BSYNC B1 ;  /* 0x0000000000017941 */ /* 0x000fea0003800000 */
.L_x_144:
        /* <DEDUP_REMOVED lines=10> */
.L_x_148:
[----:B------:R-:W1:Y:S02]  /*7610*/  MUFU.RCP R28, R33 ;  /* 0x00000021001c7308 */ /* 0x000e640000001000 */
[----:B-1----:R-:W-:-:S04]  /*7620*/  FFMA R0, R33, R28, -1 ;  /* 0xbf80000021007423 */ /* 0x002fc8000000001c */
[----:B------:R-:W-:-:S04]  /*7630*/  FADD.FTZ R3, -R0, -RZ ;  /* 0x800000ff00037221 */ /* 0x000fc80000010100 */
[----:B------:R-:W-:-:S07]  /*7640*/  FFMA R28, R28, R3, R28 ;  /* 0x000000031c1c7223 */ /* 0x000fce000000001c */
.L_x_149:
[----:B------:R-:W-:Y:S05]  /*7650*/  BSYNC B1 ;  /* 0x0000000000017941 */ /* 0x000fea0003800000 */
.L_x_147:
        /* <DEDUP_REMOVED lines=10> */
.L_x_151:
[----:B------:R-:W1:Y:S02]  /*7700*/  MUFU.RCP R29, R32 ;  /* 0x00000020001d7308 */ /* 0x000e640000001000 */
[----:B-1----:R-:W-:-:S04]  /*7710*/  FFMA R0, R32, R29, -1 ;  /* 0xbf80000020007423 */ /* 0x002fc8000000001d */
[----:B------:R-:W-:-:S04]  /*7720*/  FADD.FTZ R0, -R0, -RZ ;  /* 0x800000ff00007221 */ /* 0x000fc80000010100 */
[----:B------:R-:W-:-:S07]  /*7730*/  FFMA R29, R29, R0, R29 ;  /* 0x000000001d1d7223 */ /* 0x000fce000000001d */
.L_x_152:
[----:B------:R-:W-:Y:S05]  /*7740*/  BSYNC B1 ;  /* 0x0000000000017941 */ /* 0x000fea0003800000 */
.L_x_150:
        /* <DEDUP_REMOVED lines=10> */
.L_x_154:
[----:B------:R-:W1:Y:S02]  /*77f0*/  MUFU.RCP R30, R41 ;  /* 0x00000029001e7308 */ /* 0x000e640000001000 */
[----:B-1----:R-:W-:-:S04]  /*7800*/  FFMA R0, R41, R30, -1 ;  /* 0xbf80000029007423 */ /* 0x002fc8000000001e */
[----:B------:R-:W-:-:S04]  /*7810*/  FADD.FTZ R3, -R0, -RZ ;  /* 0x800000ff00037221 */ /* 0x000fc80000010100 */
[----:B------:R-:W-:-:S07]  /*7820*/  FFMA R30, R30, R3, R30 ;  /* 0x000000031e1e7223 */ /* 0x000fce000000001e */
.L_x_155:
[----:B------:R-:W-:Y:S05]  /*7830*/  BSYNC B1 ;  /* 0x0000000000017941 */ /* 0x000fea0003800000 */
.L_x_153:
        /* <DEDUP_REMOVED lines=10> */
.L_x_157:
[----:B------:R-:W1:Y:S02]  /*78e0*/  MUFU.RCP R31, R40 ;  /* 0x00000028001f7308 */ /* 0x000e640000001000 */
[----:B-1----:R-:W-:-:S04]  /*78f0*/  FFMA R0, R40, R31, -1 ;  /* 0xbf80000028007423 */ /* 0x002fc8000000001f */
[----:B------:R-:W-:-:S04]  /*7900*/  FADD.FTZ R0, -R0, -RZ ;  /* 0x800000ff00007221 */ /* 0x000fc80000010100 */
[----:B------:R-:W-:-:S07]  /*7910*/  FFMA R31, R31, R0, R31 ;  /* 0x000000001f1f7223 */ /* 0x000fce000000001f */
.L_x_158:
[----:B------:R-:W-:Y:S05]  /*7920*/  BSYNC B1 ;  /* 0x0000000000017941 */ /* 0x000fea0003800000 */
.L_x_156:
        /* <DEDUP_REMOVED lines=10> */
.L_x_160:
[----:B------:R-:W1:Y:S02]  /*79d0*/  MUFU.RCP R32, R43 ;  /* 0x0000002b00207308 */ /* 0x000e640000001000 */
[----:B-1----:R-:W-:-:S04]  /*79e0*/  FFMA R0, R43, R32, -1 ;  /* 0xbf8000002b007423 */ /* 0x002fc80000000020 */
[----:B------:R-:W-:-:S04]  /*79f0*/  FADD.FTZ R3, -R0, -RZ ;  /* 0x800000ff00037221 */ /* 0x000fc80000010100 */
[----:B------:R-:W-:-:S07]  /*7a00*/  FFMA R32, R32, R3, R32 ;  /* 0x0000000320207223 */ /* 0x000fce0000000020 */
.L_x_161:
[----:B------:R-:W-:Y:S05]  /*7a10*/  BSYNC B1 ;  /* 0x0000000000017941 */ /* 0x000fea0003800000 */
.L_x_159:
        /* <DEDUP_REMOVED lines=10> */
.L_x_163:
[----:B------:R-:W1:Y:S02]  /*7ac0*/  MUFU.RCP R33, R38 ;  /* 0x0000002600217308 */ /* 0x000e640000001000 */
[----:B-1----:R-:W-:-:S04]  /*7ad0*/  FFMA R0, R38, R33, -1 ;  /* 0xbf80000026007423 */ /* 0x002fc80000000021 */
[----:B------:R-:W-:-:S04]  /*7ae0*/  FADD.FTZ R0, -R0, -RZ ;  /* 0x800000ff00007221 */ /* 0x000fc80000010100 */
[----:B------:R-:W-:-:S07]  /*7af0*/  FFMA R33, R33, R0, R33 ;  /* 0x0000000021217223 */ /* 0x000fce0000000021 */
.L_x_164:
[----:B------:R-:W-:Y:S05]  /*7b00*/  BSYNC B1 ;  /* 0x0000000000017941 */ /* 0x000fea0003800000 */
.L_x_162:
        /* <DEDUP_REMOVED lines=8> */
[----:B------:R-:W-:Y:S05]  /*7b90*/  BRA `(.L_x_167) ;  /* 0x0000000000107947 */ /* 0x000fea0003800000 */
.L_x_166:
[----:B------:R-:W1:Y:S02]  /*7ba0*/  MUFU.RCP R0, R47 ;  /* 0x0000002f00007308 */ /* 0x000e640000001000 */
[----:B-1----:R-:W-:-:S04]  /*7bb0*/  FFMA R3, R47, R0, -1 ;  /* 0xbf8000002f037423 */ /* 0x002fc80000000000 */
[----:B------:R-:W-:-:S04]  /*7bc0*/  FADD.FTZ R3, -R3, -RZ ;  /* 0x800000ff03037221 */ /* 0x000fc80000010100 */
[----:B------:R-:W-:-:S07]  /*7bd0*/  FFMA R0, R0, R3, R0 ;  /* 0x0000000300007223 */ /* 0x000fce0000000000 */
.L_x_167:
[----:B------:R-:W-:Y:S05]  /*7be0*/  BSYNC B1 ;  /* 0x0000000000017941 */ /* 0x000fea0003800000 */
.L_x_165:
[----:B------:R-:W-:Y:S02]  /*7bf0*/  F2FP.SATFINITE.E4M3.F32.PACK_AB_MERGE_C R11, R14, R11, RZ ;  /* 0x0000000b0e0b723e */ /* 0x000fe400048070ff */
[----:B------:R-:W-:Y:S02]  /*7c00*/  F2FP.SATFINITE.E4M3.F32.PACK_AB_MERGE_C R15, R20, R15, RZ ;  /* 0x0000000f140f723e */ /* 0x000fe400048070ff */
[----:B------:R-:W-:Y:S02]  /*7c10*/  F2FP.SATFINITE.E4M3.F32.PACK_AB_MERGE_C R21, R24, R21, RZ ;  /* 0x000000151815723e */ /* 0x000fe400048070ff */
[----:B------:R-:W-:Y:S02]  /*7c20*/  F2FP.SATFINITE.E4M3.F32.PACK_AB_MERGE_C R25, R26, R25, RZ ;  /* 0x000000191a19723e */ /* 0x000fe400048070ff */
[----:B------:R-:W-:Y:S02]  /*7c30*/  F2FP.SATFINITE.E4M3.F32.PACK_AB_MERGE_C R27, R28, R27, RZ ;  /* 0x0000001b1c1b723e */ /* 0x000fe400048070ff */
[----:B------:R-:W-:-:S02]  /*7c40*/  F2FP.SATFINITE.E4M3.F32.PACK_AB_MERGE_C R29, R30, R29, RZ ;  /* 0x0000001d1e1d723e */ /* 0x000fc400048070ff */
[----:B------:R-:W-:Y:S02]  /*7c50*/  F2FP.SATFINITE.E4M3.F32.PACK_AB_MERGE_C R31, R32, R31, RZ ;  /* 0x0000001f201f723e */ /* 0x000fe400048070ff */
[----:B------:R-:W-:Y:S01]  /*7c60*/  F2FP.SATFINITE.E4M3.F32.PACK_AB_MERGE_C R33, R0, R33, RZ ;  /* 0x000000210021723e */ /* 0x000fe200048070ff */
[----:B------:R-:W-:Y:S06]  /*7c70*/  @P5 BRA `(.L_x_168) ;  /* 0x0000000000045947 */ /* 0x000fec0003800000 */
[----:B------:R-:W-:-:S04]  /*7c80*/  DEPBAR.LE SB0, 0x1 ;  /* 0x000080400000791a */ /* 0x000fc80000000000 */
.L_x_168:
[----:B------:R-:W-:Y:S05]  /*7c90*/  WARPSYNC.ALL ;  /* 0x0000000000007948 */ /* 0x000fea0003800000 */
[----:B------:R-:W-:Y:S06]  /*7ca0*/  BAR.SYNC.DEFER_BLOCKING 0x1, 0x100 ;  /* 0x0044000000007b1d */ /* 0x000fec0000010000 */
[----:B------:R-:W-:Y:S01]  /*7cb0*/  BSSY B0, `(.L_x_169) ;  /* 0x0000019000007945 */ /* 0x000fe20003800000 */
        /* <DEDUP_REMOVED lines=18> */
[----:B------:R-:W-:Y:S02]  /*7de0*/  UIADD3 UR4, UR50, 0x5100, URZ ;  /* 0x0000510032047890 */ /* 0x000fe4000fffe03f */
[----:B------:R-:W-:Y:S01]  /*7df0*/  UIADD3.X UR9, URZ, UR43, URZ, UP0, !UPT ;  /* 0x0000002b3f097290 */ /* 0x000fe200087fe43f */
[----:B------:R-:W-:Y:S01]  /*7e00*/  UMOV UR5, UR45 ;  /* 0x0000002d00057c82 */ /* 0x000fe20008000000 */
[----:B------:R-:W-:-:S07]  /*7e10*/  UMOV UR7, UR47 ;  /* 0x0000002f00077c82 */ /* 0x000fce0008000000 */
[----:B------:R1:W-:Y:S02]  /*7e20*/  UTMASTG.3D [UR4], [UR8] ;  /* 0x00000004080073b5 */ /* 0x0003e40008010000 */
[----:B-1----:R0:W-:Y:S02]  /*7e30*/  UTMACMDFLUSH ;  /* 0x00000000000079b7 */ /* 0x0021e40000000000 */
.L_x_170:
[----:B------:R-:W-:Y:S05]  /*7e40*/  BSYNC B0 ;  /* 0x0000000000007941 */ /* 0x000fea0003800000 */
.L_x_169:
[----:B------:R-:W-:Y:S04]  /*7e50*/  BSSY B0, `(.L_x_171) ;  /* 0x000002e000007945 */ /* 0x000fe80003800000 */
[----:B------:R-:W-:Y:S05]  /*7e60*/  @P0 BRA `(.L_x_172) ;  /* 0x0000000000b00947 */ /* 0x000fea0003800000 */
[----:B------:R-:W-:-:S13]  /*7e70*/  ISETP.NE.AND P3, PT, R89, 0x3, PT ;  /* 0x000000035900780c */ /* 0x000fda0003f65270 */
[----:B------:R-:W-:Y:S05]  /*7e80*/  @!P3 BRA `(.L_x_173) ;  /* 0x000000000004b947 */ /* 0x000fea0003800000 */
[----:B------:R-:W-:Y:S01]  /*7e90*/  BPT.TRAP 0x1 ;  /* 0x000000040000795c */ /* 0x000fe20000300000 */
.L_x_173:
[----:B------:R-:W-:Y:S01]  /*7ea0*/  LEA R13, R93, UR50, 0x3 ;  /* 0x000000325d0d7c11 */ /* 0x000fe2000f8e18ff */
[----:B------:R-:W-:Y:S01]  /*7eb0*/  BSSY B1, `(.L_x_174) ;  /* 0x0000004000017945 */ /* 0x000fe20003800000 */
[----:B------:R-:W-:-:S04]  /*7ec0*/  SHF.L.U32 R0, R92, 0x1f, RZ ;  /* 0x0000001f5c007819 */ /* 0x000fc800000006ff */
[----:B------:R-:W1:Y:S02]  /*7ed0*/  SYNCS.PHASECHK.TRANS64.TRYWAIT P2, [R13+URZ+0xa0], R0 ;  /* 0x0000a0000d0075a7 */ /* 0x000e64000804017f */
[----:B-1----:R-:W-:Y:S05]  /*7ee0*/  @!P2 BRA `(.L_x_175) ;  /* 0x0000007000a4a947 */ /* 0x002fea0003800000 */
.L_x_372:
[----:B------:R-:W-:Y:S05]  /*7ef0*/  BSYNC B1 ;  /* 0x0000000000017941 */ /* 0x000fea0003800000 */
.L_x_174:
[----:B------:R-:W-:Y:S04]  /*7f00*/  BSSY B1, `(.L_x_176) ;  /* 0x0000011000017945 */ /* 0x000fe80003800000 */
[----:B------:R-:W-:Y:S05]  /*7f10*/  @P1 BRA `(.L_x_177) ;  /* 0x00000000003c1947 */ /* 0x000fea0003800000 */
[----:B------:R-:W-:-:S04]  /*7f20*/  LEA R14, R93, R8, 0xc ;  /* 0x000000085d0e7211 */ /* 0x000fc800078e60ff */
[----:B-1----:R-:W-:Y:S01]  /*7f30*/  IADD3 R0, R14, UR50, RZ ;  /* 0x000000320e007c10 */ /* 0x002fe2000fffe0ff */
[----:B------:R-:W-:Y:S04]  /*7f40*/  LDS.U16 R4, [R14+UR50+0x200] ;  /* 0x000200320e047984 */ /* 0x000fe80008000400 */
[----:B------:R-:W-:Y:S01]  /*7f50*/  IMAD.IADD R15, R0, 0x1, R9 ;  /* 0x00000001000f7824 */ /* 0x000fe200078e0209 */
[----:B------:R-:W1:Y:S04]  /*7f60*/  LDS.U16 R3, [R14+UR50+0x100] ;  /* 0x000100320e037984 */ /* 0x000e680008000400 */
        /* <DEDUP_REMOVED lines=10> */
.L_x_177:
[----:B------:R-:W-:Y:S05]  /*8010*/  BSYNC B1 ;  /* 0x0000000000017941 */ /* 0x000fea0003800000 */
.L_x_176:
        /* <DEDUP_REMOVED lines=8> */
.L_x_178:
[----:B------:R-:W3:Y:S01]  /*80a0*/  S2R R3, SR_CgaCtaId ;  /* 0x0000000000037919 */ /* 0x000ee20000008800 */
[----:B-1----:R-:W-:Y:S02]  /*80b0*/  IADD3 R0, R13, 0xc0, RZ ;  /* 0x000000c00d007810 */ /* 0x002fe40007ffe0ff */
[----:B------:R-:W-:-:S04]  /*80c0*/  IADD3 R93, R93, 0x1, RZ ;  /* 0x000000015d5d7810 */ /* 0x000fc80007ffe0ff */
[----:B------:R-:W-:-:S04]  /*80d0*/  ISETP.NE.AND P2, PT, R93, 0x4, PT ;  /* 0x000000045d00780c */ /* 0x000fc80003f45270 */
[----:B------:R-:W-:Y:S02]  /*80e0*/  SEL R93, R93, RZ, P2 ;  /* 0x000000ff5d5d7207 */ /* 0x000fe40001000000 */
[----:B---3--:R-:W-:Y:S02]  /*80f0*/  PRMT R0, R3, 0x654, R0 ;  /* 0x0000065403007816 */ /* 0x008fe40000000000 */
[----:B------:R-:W-:Y:S02]  /*8100*/  SEL R3, RZ, 0x1, P2 ;  /* 0x00000001ff037807 */ /* 0x000fe40001000000 */
[----:B--2---:R1:W-:Y:S02]  /*8110*/  SYNCS.ARRIVE.TRANS64.RED.A1T0 RZ, [R0+URZ], RZ ;  /* 0x000000ff00ff79a7 */ /* 0x0043e4000810043f */
[----:B------:R-:W-:-:S07]  /*8120*/  LOP3.LUT R92, R92, R3, RZ, 0x3c, !PT ;  /* 0x000000035c5c7212 */ /* 0x000fce00078e3cff */
.L_x_172:
[----:B------:R-:W-:Y:S05]  /*8130*/  BSYNC B0 ;  /* 0x0000000000007941 */ /* 0x000fea0003800000 */
.L_x_171:
        /* <DEDUP_REMOVED lines=23> */
[----:B------:R-:W-:Y:S02]  /*82b0*/  HADD2.F32 R14, -RZ, R14.H1_H1 ;  /* 0x3000000eff0e7230 */ /* 0x000fe40000004100 */
[C---:B------:R-:W-:Y:S01]  /*82c0*/  FMUL R15, R91.reuse, R118 ;  /* 0x000000765b0f7220 */ /* 0x040fe20000400000 */
[--C-:B------:R-:W-:Y:S02]  /*82d0*/  HADD2.F32 R24, -RZ, R20.reuse.H0_H0 ;  /* 0x20000014ff187230 */ /* 0x100fe40000004100 */
[----:B------:R-:W-:Y:S01]  /*82e0*/  FMUL R117, R91, R117 ;  /* 0x000000755b757220 */ /* 0x000fe20000400000 */
[----:B------:R-:W-:Y:S02]  /*82f0*/  IMAD.MOV.U32 R46, RZ, RZ, 0x3bbb989d ;  /* 0x3bbb989dff2e7424 */ /* 0x000fe400078e00ff */
[C---:B------:R-:W-:Y:S01]  /*8300*/  FFMA R11, R90.reuse, R0, R11 ;  /* 0x000000005a0b7223 */ /* 0x040fe2000000000b */
[----:B------:R-:W-:Y:S01]  /*8310*/  MOV R48, 0x437c0000 ;  /* 0x437c000000307802 */ /* 0x000fe20000000f00 */
[C---:B------:R-:W-:Y:S01]  /*8320*/  FFMA R15, R90.reuse, R14, R15 ;  /* 0x0000000e5a0f7223 */ /* 0x040fe2000000000f */
        /* <DEDUP_REMOVED lines=107> */
[----:B------:R-:W-:-:S02]  /*89e0*/  VIADD R0, R50, 0x1800000 ;  /* 0x0180000032007836 */ /* 0x000fc40000000000 */
[----:B------:R-:W-:Y:S01]  /*89f0*/  FFMA.RM R34, R34, R48, 12582913 ;  /* 0x4b40000122227423 */ /* 0x000fe20000004030 */
[----:B------:R-:W-:Y:S01]  /*8a00*/  FADD R48, R47, -12583039 ;  /* 0xcb40007f2f307421 */ /* 0x000fe20000000000 */
[----:B------:R-:W-:Y:S01]  /*8a10*/  FFMA R46, -R11, 1.4426950216293334961, -R46 ;  /* 0x3fb8aa3b0b2e7823 */ /* 0x000fe2000000092e */
[----:B------:R-:W-:Y:S01]  /*8a20*/  SHF.L.U32 R24, R24, 0x17, RZ ;  /* 0x0000001718187819 */ /* 0x000fe200000006ff */
[----:B------:R-:W-:Y:S02]  /*8a30*/  IMAD.SHL.U32 R30, R30, 0x800000, RZ ;  /* 0x008000001e1e7824 */ /* 0x000fe400078e00ff */
[----:B------:R-:W-:Y:S01]  /*8a40*/  FFMA R48, -R13, 1.4426950216293334961, -R48 ;  /* 0x3fb8aa3b0d307823 */ /* 0x000fe20000000930 */
[----:B------:R2:W3:Y:S01]  /*8a50*/  MUFU.EX2 R21, R42 ;  /* 0x0000002a00157308 */ /* 0x0004e20000000800 */
[----:B-1----:R-:W-:Y:S01]  /*8a60*/  FADD R38, R45, -12583039 ;  /* 0xcb40007f2d267421 */ /* 0x002fe20000000000 */
[----:B------:R-:W-:Y:S01]  /*8a70*/  FFMA R46, -R11, 1.925963033500011079e-08, R46 ;  /* 0x32a570600b2e7823 */ /* 0x000fe2000000012e */
[----:B------:R-:W-:Y:S01]  /*8a80*/  FFMA R48, -R13, 1.925963033500011079e-08, R48 ;  /* 0x32a570600d307823 */ /* 0x000fe20000000130 */
[----:B------:R-:W-:Y:S01]  /*8a90*/  LOP3.LUT R0, R0, 0x7f800000, RZ, 0xc0, !PT ;  /* 0x7f80000000007812 */ /* 0x000fe200078ec0ff */
[C---:B------:R-:W-:Y:S01]  /*8aa0*/  FFMA R38, -R111.reuse, 1.4426950216293334961, -R38 ;  /* 0x3fb8aa3b6f267823 */ /* 0x040fe20000000926 */
[----:B------:R-:W-:Y:S01]  /*8ab0*/  SHF.L.U32 R28, R28, 0x17, RZ ;  /* 0x000000171c1c7819 */ /* 0x000fe200000006ff */
[----:B------:R-:W-:Y:S01]  /*8ac0*/  IMAD.SHL.U32 R14, R14, 0x800000, RZ ;  /* 0x008000000e0e7824 */ /* 0x000fe200078e00ff */
[----:B------:R-:W1:Y:S01]  /*8ad0*/  MUFU.EX2 R44, R44 ;  /* 0x0000002c002c7308 */ /* 0x000e620000000800 */
[----:B--2---:R-:W-:Y:S01]  /*8ae0*/  FADD R42, R34, -12583039 ;  /* 0xcb40007f222a7421 */ /* 0x004fe20000000000 */
[----:B------:R-:W-:Y:S01]  /*8af0*/  FFMA R38, -R111, 1.925963033500011079e-08, R38 ;  /* 0x32a570606f267823 */ /* 0x000fe20000000126 */
[----:B------:R-:W-:Y:S01]  /*8b00*/  ISETP.GT.U32.AND P2, PT, R0, 0x1ffffff, PT ;  /* 0x01ffffff0000780c */ /* 0x000fe20003f44070 */
        /* <DEDUP_REMOVED lines=34> */
[----:B------:R-:W-:Y:S02]  /*8d30*/  MOV R3, R50 ;  /* 0x0000003200037202 */ /* 0x000fe40000000f00 */
[----:B------:R-:W-:-:S07]  /*8d40*/  MOV R36, 0x8d60 ;  /* 0x00008d6000247802 */ /* 0x000fce0000000f00 */
[----:B------:R-:W-:Y:S05]  /*8d50*/  CALL.REL.NOINC `($__internal_0_$__cuda_sm20_rcp_rn_f32_slowpath) ;  /* 0x0000006800ec7944 */ /* 0x000fea0003c00000 */
[----:B------:R-:W-:Y:S01]  /*8d60*/  MOV R11, R0 ;  /* 0x00000000000b7202 */ /* 0x000fe20000000f00 */
[----:B------:R-:W-:Y:S06]  /*8d70*/  BRA `(.L_x_181) ;  /* 0x0000000000107947 */ /* 0x000fec0003800000 */
.L_x_180:
[----:B------:R-:W1:Y:S02]  /*8d80*/  MUFU.RCP R11, R50 ;  /* 0x00000032000b7308 */ /* 0x000e640000001000 */
[----:B-1----:R-:W-:-:S04]  /*8d90*/  FFMA R0, R50, R11, -1 ;  /* 0xbf80000032007423 */ /* 0x002fc8000000000b */
[----:B------:R-:W-:-:S04]  /*8da0*/  FADD.FTZ R0, -R0, -RZ ;  /* 0x800000ff00007221 */ /* 0x000fc80000010100 */
[----:B------:R-:W-:-:S07]  /*8db0*/  FFMA R11, R11, R0, R11 ;  /* 0x000000000b0b7223 */ /* 0x000fce000000000b */
.L_x_181:
[----:B------:R-:W-:Y:S05]  /*8dc0*/  BSYNC B1 ;  /* 0x0000000000017941 */ /* 0x000fea0003800000 */
.L_x_179:
        /* <DEDUP_REMOVED lines=10> */
.L_x_183:
[----:B------:R-:W1:Y:S02]  /*8e70*/  MUFU.RCP R14, R27 ;  /* 0x0000001b000e7308 */ /* 0x000e640000001000 */
[----:B-1----:R-:W-:-:S04]  /*8e80*/  FFMA R0, R27, R14, -1 ;  /* 0xbf8000001b007423 */ /* 0x002fc8000000000e */
[----:B------:R-:W-:-:S04]  /*8e90*/  FADD.FTZ R3, -R0, -RZ ;  /* 0x800000ff00037221 */ /* 0x000fc80000010100 */
[----:B------:R-:W-:-:S07]  /*8ea0*/  FFMA R14, R14, R3, R14 ;  /* 0x000000030e0e7223 */ /* 0x000fce000000000e */
.L_x_184:
[----:B------:R-:W-:Y:S05]  /*8eb0*/  BSYNC B1 ;  /* 0x0000000000017941 */ /* 0x000fea0003800000 */
.L_x_182:
        /* <DEDUP_REMOVED lines=10> */
.L_x_186:
[----:B------:R-:W1:Y:S02]  /*8f60*/  MUFU.RCP R15, R24 ;  /* 0x00000018000f7308 */ /* 0x000e640000001000 */
[----:B-1----:R-:W-:-:S04]  /*8f70*/  FFMA R0, R24, R15, -1 ;  /* 0xbf80000018007423 */ /* 0x002fc8000000000f */
[----:B------:R-:W-:-:S04]  /*8f80*/  FADD.FTZ R0, -R0, -RZ ;  /* 0x800000ff00007221 */ /* 0x000fc80000010100 */
[----:B------:R-:W-:-:S07]  /*8f90*/  FFMA R15, R15, R0, R15 ;  /* 0x000000000f0f7223 */ /* 0x000fce000000000f */
.L_x_187:
[----:B------:R-:W-:Y:S05]  /*8fa0*/  BSYNC B1 ;  /* 0x0000000000017941 */ /* 0x000fea0003800000 */
.L_x_185:
        /* <DEDUP_REMOVED lines=10> */
.L_x_189:
[----:B------:R-:W1:Y:S02]  /*9050*/  MUFU.RCP R20, R31 ;  /* 0x0000001f00147308 */ /* 0x000e640000001000 */
[----:B-1----:R-:W-:-:S04]  /*9060*/  FFMA R0, R31, R20, -1 ;  /* 0xbf8000001f007423 */ /* 0x002fc80000000014 */
[----:B------:R-:W-:-:S04]  /*9070*/  FADD.FTZ R3, -R0, -RZ ;  /* 0x800000ff00037221 */ /* 0x000fc80000010100 */
[----:B------:R-:W-:-:S07]  /*9080*/  FFMA R20, R20, R3, R20 ;  /* 0x0000000314147223 */ /* 0x000fce0000000014 */
.L_x_190:
[----:B------:R-:W-:Y:S05]  /*9090*/  BSYNC B1 ;  /* 0x0000000000017941 */ /* 0x000fea0003800000 */
.L_x_188:
        /* <DEDUP_REMOVED lines=10> */
.L_x_192:
[----:B------:R-:W1:Y:S02]  /*9140*/  MUFU.RCP R21, R30 ;  /* 0x0000001e00157308 */ /* 0x000e640000001000 */
[----:B-1----:R-:W-:-:S04]  /*9150*/  FFMA R0, R30, R21, -1 ;  /* 0xbf8000001e007423 */ /* 0x002fc80000000015 */
[----:B------:R-:W-:-:S04]  /*9160*/  FADD.FTZ R0, -R0, -RZ ;  /* 0x800000ff00007221 */ /* 0x000fc80000010100 */
[----:B------:R-:W-:-:S07]  /*9170*/  FFMA R21, R21, R0, R21 ;  /* 0x0000000015157223 */ /* 0x000fce0000000015 */
.L_x_193:
[----:B------:R-:W-:Y:S05]  /*9180*/  BSYNC B1 ;  /* 0x0000000000017941 */ /* 0x000fea0003800000 */
.L_x_191:
        /* <DEDUP_REMOVED lines=10> */
.L_x_195:
[----:B------:R-:W1:Y:S02]  /*9230*/  MUFU.RCP R24, R25 ;  /* 0x0000001900187308 */ /* 0x000e640000001000 */
[----:B-1----:R-:W-:-:S04]  /*9240*/  FFMA R0, R25, R24, -1 ;  /* 0xbf80000019007423 */ /* 0x002fc80000000018 */
[----:B------:R-:W-:-:S04]  /*9250*/  FADD.FTZ R3, -R0, -RZ ;  /* 0x800000ff00037221 */ /* 0x000fc80000010100 */
[----:B------:R-:W-:-:S07]  /*9260*/  FFMA R24, R24, R3, R24 ;  /* 0x0000000318187223 */ /* 0x000fce0000000018 */
.L_x_196:
[----:B------:R-:W-:Y:S05]  /*9270*/  BSYNC B1 ;  /* 0x0000000000017941 */ /* 0x000fea0003800000 */
.L_x_194:
        /* <DEDUP_REMOVED lines=10> */
.L_x_198:
[----:B------:R-:W1:Y:S02]  /*9320*/  MUFU.RCP R25, R26 ;  /* 0x0000001a00197308 */ /* 0x000e640000001000 */
[----:B-1----:R-:W-:-:S04]  /*9330*/  FFMA R0, R26, R25, -1 ;  /* 0xbf8000001a007423 */ /* 0x002fc80000000019 */
[----:B------:R-:W-:-:S04]  /*9340*/  FADD.FTZ R0, -R0, -RZ ;  /* 0x800000ff00007221 */ /* 0x000fc80000010100 */
[----:B------:R-:W-:-:S07]  /*9350*/  FFMA R25, R25, R0, R25 ;  /* 0x0000000019197223 */ /* 0x000fce0000000019 */
.L_x_199:
[----:B------:R-:W-:Y:S05]  /*9360*/  BSYNC B1 ;  /* 0x0000000000017941 */ /* 0x000fea0003800000 */
.L_x_197:
        /* <DEDUP_REMOVED lines=10> */
.L_x_201:
[----:B------:R-:W1:Y:S02]  /*9410*/  MUFU.RCP R26, R29 ;  /* 0x0000001d001a7308 */ /* 0x000e640000001000 */
[----:B-1----:R-:W-:-:S04]  /*9420*/  FFMA R0, R29, R26, -1 ;  /* 0xbf8000001d007423 */ /* 0x002fc8000000001a */
[----:B------:R-:W-:-:S04]  /*9430*/  FADD.FTZ R3, -R0, -RZ ;  /* 0x800000ff00037221 */ /* 0x000fc80000010100 */
[----:B------:R-:W-:-:S07]  /*9440*/  FFMA R26, R26, R3, R26 ;  /* 0x000000031a1a7223 */ /* 0x000fce000000001a */
.L_x_202:
[----:B------:R-:W-:Y:S05]  /*9450*/  BSYNC B1 ;  /* 0x0000000000017941 */ /* 0x000fea0003800000 */
.L_x_200:
        /* <DEDUP_REMOVED lines=10> */
.L_x_204:
[----:B------:R-:W1:Y:S02]  /*9500*/  MUFU.RCP R27, R28 ;  /* 0x0000001c001b7308 */ /* 0x000e640000001000 */
[----:B-1----:R-:W-:-:S04]  /*9510*/  FFMA R0, R28, R27, -1 ;  /* 0xbf8000001c007423 */ /* 0x002fc8000000001b */
[----:B------:R-:W-:-:S04]  /*9520*/  FADD.FTZ R0, -R0, -RZ ;  /* 0x800000ff00007221 */ /* 0x000fc80000010100 */
[----:B------:R-:W-:-:S07]  /*9530*/  FFMA R27, R27, R0, R27 ;  /* 0x000000001b1b7223 */ /* 0x000fce000000001b */
.L_x_205:
[----:B------:R-:W-:Y:S05]  /*9540*/  BSYNC B1 ;  /* 0x0000000000017941 */ /* 0x000fea0003800000 */
.L_x_203:
        /* <DEDUP_REMOVED lines=10> */
.L_x_207:
[----:B------:R-:W1:Y:S02]  /*95f0*/  MUFU.RCP R28, R33 ;  /* 0x00000021001c7308 */ /* 0x000e640000001000 */
[----:B-1----:R-:W-:-:S04]  /*9600*/  FFMA R0, R33, R28, -1 ;  /* 0xbf80000021007423 */ /* 0x002fc8000000001c */
[----:B------:R-:W-:-:S04]  /*9610*/  FADD.FTZ R3, -R0, -RZ ;  /* 0x800000ff00037221 */ /* 0x000fc80000010100 */
[----:B------:R-:W-:-:S07]  /*9620*/  FFMA R28, R28, R3, R28 ;  /* 0x000000031c1c7223 */ /* 0x000fce000000001c */
.L_x_208:
[----:B------:R-:W-:Y:S05]  /*9630*/  BSYNC B1 ;  /* 0x0000000000017941 */ /* 0x000fea0003800000 */
.L_x_206:
        /* <DEDUP_REMOVED lines=10> */
.L_x_210:
[----:B------:R-:W1:Y:S02]  /*96e0*/  MUFU.RCP R29, R32 ;  /* 0x00000020001d7308 */ /* 0x000e640000001000 */
[----:B-1----:R-:W-:-:S04]  /*96f0*/  FFMA R0, R32, R29, -1 ;  /* 0xbf80000020007423 */ /* 0x002fc8000000001d */
[----:B------:R-:W-:-:S04]  /*9700*/  FADD.FTZ R0, -R0, -RZ ;  /* 0x800000ff00007221 */ /* 0x000fc80000010100 */
[----:B------:R-:W-:-:S07]  /*9710*/  FFMA R29, R29, R0, R29 ;  /* 0x000000001d1d7223 */ /* 0x000fce000000001d */
.L_x_211:
[----:B------:R-:W-:Y:S05]  /*9720*/  BSYNC B1 ;  /* 0x0000000000017941 */ /* 0x000fea0003800000 */
.L_x_209:
        /* <DEDUP_REMOVED lines=10> */
.L_x_213:
[----:B------:R-:W1:Y:S02]  /*97d0*/  MUFU.RCP R30, R41 ;  /* 0x00000029001e7308 */ /* 0x000e640000001000 */
[----:B-1----:R-:W-:-:S04]  /*97e0*/  FFMA R0, R41, R30, -1 ;  /* 0xbf80000029007423 */ /* 0x002fc8000000001e */
[----:B------:R-:W-:-:S04]  /*97f0*/  FADD.FTZ R3, -R0, -RZ ;  /* 0x800000ff00037221 */ /* 0x000fc80000010100 */
[----:B------:R-:W-:-:S07]  /*9800*/  FFMA R30, R30, R3, R30 ;  /* 0x000000031e1e7223 */ /* 0x000fce000000001e */
.L_x_214:
[----:B------:R-:W-:Y:S05]  /*9810*/  BSYNC B1 ;  /* 0x0000000000017941 */ /* 0x000fea0003800000 */
.L_x_212:
        /* <DEDUP_REMOVED lines=10> */
.L_x_216:
[----:B------:R-:W1:Y:S02]  /*98c0*/  MUFU.RCP R31, R40 ;  /* 0x00000028001f7308 */ /* 0x000e640000001000 */
[----:B-1----:R-:W-:-:S04]  /*98d0*/  FFMA R0, R40, R31, -1 ;  /* 0xbf80000028007423 */ /* 0x002fc8000000001f */
[----:B------:R-:W-:-:S04]  /*98e0*/  FADD.FTZ R0, -R0, -RZ ;  /* 0x800000ff00007221 */ /* 0x000fc80000010100 */
[----:B------:R-:W-:-:S07]  /*98f0*/  FFMA R31, R31, R0, R31 ;  /* 0x000000001f1f7223 */ /* 0x000fce000000001f */
.L_x_217:
[----:B------:R-:W-:Y:S05]  /*9900*/  BSYNC B1 ;  /* 0x0000000000017941 */ /* 0x000fea0003800000 */
.L_x_215:
        /* <DEDUP_REMOVED lines=10> */
.L_x_219:
[----:B------:R-:W1:Y:S02]  /*99b0*/  MUFU.RCP R32, R43 ;  /* 0x0000002b00207308 */ /* 0x000e640000001000 */
[----:B-1----:R-:W-:-:S04]  /*99c0*/  FFMA R0, R43, R32, -1 ;  /* 0xbf8000002b007423 */ /* 0x002fc80000000020 */
[----:B------:R-:W-:-:S04]  /*99d0*/  FADD.FTZ R3, -R0, -RZ ;  /* 0x800000ff00037221 */ /* 0x000fc80000010100 */
[----:B------:R-:W-:-:S07]  /*99e0*/  FFMA R32, R32, R3, R32 ;  /* 0x0000000320207223 */ /* 0x000fce0000000020 */
.L_x_220:
[----:B------:R-:W-:Y:S05]  /*99f0*/  BSYNC B1 ;  /* 0x0000000000017941 */ /* 0x000fea0003800000 */
.L_x_218:
        /* <DEDUP_REMOVED lines=10> */
.L_x_222:
[----:B------:R-:W1:Y:S02]  /*9aa0*/  MUFU.RCP R33, R38 ;  /* 0x0000002600217308 */ /* 0x000e640000001000 */
[----:B-1----:R-:W-:-:S04]  /*9ab0*/  FFMA R0, R38, R33, -1 ;  /* 0xbf80000026007423 */ /* 0x002fc80000000021 */
[----:B------:R-:W-:-:S04]  /*9ac0*/  FADD.FTZ R0, -R0, -RZ ;  /* 0x800000ff00007221 */ /* 0x000fc80000010100 */
[----:B------:R-:W-:-:S07]  /*9ad0*/  FFMA R33, R33, R0, R33 ;  /* 0x0000000021217223 */ /* 0x000fce0000000021 */
.L_x_223:
[----:B------:R-:W-:Y:S05]  /*9ae0*/  BSYNC B1 ;  /* 0x0000000000017941 */ /* 0x000fea0003800000 */
.L_x_221:
        /* <DEDUP_REMOVED lines=8> */
[----:B------:R-:W-:Y:S05]  /*9b70*/  BRA `(.L_x_226) ;  /* 0x0000000000107947 */ /* 0x000fea0003800000 */
.L_x_225:
[----:B------:R-:W1:Y:S02]  /*9b80*/  MUFU.RCP R0, R47 ;  /* 0x0000002f00007308 */ /* 0x000e640000001000 */
[----:B-1----:R-:W-:-:S04]  /*9b90*/  FFMA R3, R47, R0, -1 ;  /* 0xbf8000002f037423 */ /* 0x002fc80000000000 */
[----:B------:R-:W-:-:S04]  /*9ba0*/  FADD.FTZ R3, -R3, -RZ ;  /* 0x800000ff03037221 */ /* 0x000fc80000010100 */
[----:B------:R-:W-:-:S07]  /*9bb0*/  FFMA R0, R0, R3, R0 ;  /* 0x0000000300007223 */ /* 0x000fce0000000000 */
.L_x_226:
[----:B------:R-:W-:Y:S05]  /*9bc0*/  BSYNC B1 ;  /* 0x0000000000017941 */ /* 0x000fea0003800000 */
.L_x_224:
        /* <DEDUP_REMOVED lines=10> */
.L_x_227:
        /* <DEDUP_REMOVED lines=27> */
.L_x_229:
[----:B------:R-:W-:Y:S05]  /*9e20*/  BSYNC B0 ;  /* 0x0000000000007941 */ /* 0x000fea0003800000 */
.L_x_228:
[----:B------:R-:W-:Y:S04]  /*9e30*/  BSSY B0, `(.L_x_230) ;  /* 0x000002f000007945 */ /* 0x000fe80003800000 */
[----:B------:R-:W-:Y:S05]  /*9e40*/  @P0 BRA `(.L_x_231) ;  /* 0x0000000000b40947 */ /* 0x000fea0003800000 */
[----:B------:R-:W-:-:S13]  /*9e50*/  ISETP.NE.AND P2, PT, R89, 0x3, PT ;  /* 0x000000035900780c */ /* 0x000fda0003f45270 */
[----:B------:R-:W-:Y:S05]  /*9e60*/  @!P2 BRA `(.L_x_232) ;  /* 0x000000000004a947 */ /* 0x000fea0003800000 */
[----:B------:R-:W-:Y:S01]  /*9e70*/  BPT.TRAP 0x1 ;  /* 0x000000040000795c */ /* 0x000fe20000300000 */
.L_x_232:
[----:B------:R-:W-:Y:S01]  /*9e80*/  SHF.L.U32 R0, R92, 0x1f, RZ ;  /* 0x0000001f5c007819 */ /* 0x000fe200000006ff */
[----:B------:R-:W-:Y:S01]  /*9e90*/  BSSY B1, `(.L_x_233) ;  /* 0x0000004000017945 */ /* 0x000fe20003800000 */
[----:B------:R-:W-:-:S04]  /*9ea0*/  LEA R3, R93, UR50, 0x3 ;  /* 0x000000325d037c11 */ /* 0x000fc8000f8e18ff */
[----:B------:R-:W1:Y:S02]  /*9eb0*/  SYNCS.PHASECHK.TRANS64.TRYWAIT P0, [R3+URZ+0xa0], R0 ;  /* 0x0000a000030075a7 */ /* 0x000e64000800017f */
[----:B-1----:R-:W-:Y:S05]  /*9ec0*/  @!P0 BRA `(.L_x_234) ;  /* 0x0000005000c08947 */ /* 0x002fea0003800000 */
.L_x_373:
[----:B------:R-:W-:Y:S05]  /*9ed0*/  BSYNC B1 ;  /* 0x0000000000017941 */ /* 0x000fea0003800000 */
.L_x_233:
[----:B------:R-:W-:Y:S04]  /*9ee0*/  BSSY B1, `(.L_x_235) ;  /* 0x0000011000017945 */ /* 0x000fe80003800000 */
[----:B------:R-:W-:Y:S05]  /*9ef0*/  @P1 BRA `(.L_x_236) ;  /* 0x00000000003c1947 */ /* 0x000fea0003800000 */
[----:B-1----:R-:W-:-:S05]  /*9f00*/  LEA R0, R93, R8, 0xc ;  /* 0x000000085d007211 */ /* 0x002fca00078e60ff */
[----:B------:R-:W-:Y:S01]  /*9f10*/  VIADD R4, R0, UR50 ;  /* 0x0000003200047c36 */ /* 0x000fe20008000000 */
[----:B------:R-:W-:Y:S04]  /*9f20*/  LDS.U16 R5, [R0+UR50+0x208] ;  /* 0x0002083200057984 */ /* 0x000fe80008000400 */
[----:B------:R-:W-:Y:S01]  /*9f30*/  IADD3 R11, R9, R4, RZ ;  /* 0x00000004090b7210 */ /* 0x000fe20007ffe0ff */
        /* <DEDUP_REMOVED lines=11> */
.L_x_236:
[----:B------:R-:W-:Y:S05]  /*9ff0*/  BSYNC B1 ;  /* 0x0000000000017941 */ /* 0x000fea0003800000 */
.L_x_235:
        /* <DEDUP_REMOVED lines=8> */
.L_x_237:
[----:B-1----:R-:W1:Y:S01]  /*a080*/  S2R R3, SR_CgaCtaId ;  /* 0x0000000000037919 */ /* 0x002e620000008800 */
[C---:B------:R-:W-:Y:S01]  /*a090*/  LEA R0, R93.reuse, UR50, 0x3 ;  /* 0x000000325d007c11 */ /* 0x040fe2000f8e18ff */
[----:B------:R-:W-:-:S03]  /*a0a0*/  VIADD R93, R93, 0x1 ;  /* 0x000000015d5d7836 */ /* 0x000fc60000000000 */
[----:B------:R-:W-:Y:S02]  /*a0b0*/  IADD3 R0, R0, 0xc0, RZ ;  /* 0x000000c000007810 */ /* 0x000fe40007ffe0ff */
[----:B------:R-:W-:-:S04]  /*a0c0*/  ISETP.NE.AND P0, PT, R93, 0x4, PT ;  /* 0x000000045d00780c */ /* 0x000fc80003f05270 */
[----:B------:R-:W-:Y:S02]  /*a0d0*/  SEL R93, R93, RZ, P0 ;  /* 0x000000ff5d5d7207 */ /* 0x000fe40000000000 */
[----:B-1----:R-:W-:Y:S02]  /*a0e0*/  PRMT R0, R3, 0x654, R0 ;  /* 0x0000065403007816 */ /* 0x002fe40000000000 */
[----:B------:R-:W-:Y:S02]  /*a0f0*/  SEL R3, RZ, 0x1, P0 ;  /* 0x00000001ff037807 */ /* 0x000fe40000000000 */
[----:B--2---:R1:W-:Y:S02]  /*a100*/  SYNCS.ARRIVE.TRANS64.RED.A1T0 RZ, [R0+URZ], RZ ;  /* 0x000000ff00ff79a7 */ /* 0x0043e4000810043f */
[----:B------:R-:W-:-:S07]  /*a110*/  LOP3.LUT R92, R92, R3, RZ, 0x3c, !PT ;  /* 0x000000035c5c7212 */ /* 0x000fce00078e3cff */
.L_x_231:
[----:B------:R-:W-:Y:S05]  /*a120*/  BSYNC B0 ;  /* 0x0000000000007941 */ /* 0x000fea0003800000 */
.L_x_230:
[-C--:B-1----:R-:W-:Y:S01]  /*a130*/  F2FP.F16.E4M3.UNPACK_B R0, R4.reuse ;  /* 0x00000004ff00723e */ /* 0x082fe200020006ff */
[C---:B------:R-:W-:Y:S01]  /*a140*/  FMUL R109, R91.reuse, R109 ;  /* 0x0000006d5b6d7220 */ /* 0x040fe20000400000 */
[----:B------:R-:W-:Y:S01]  /*a150*/  F2FP.F16.E4M3.UNPACK_B R4, R4.H1 ;  /* 0x00000004ff04723e */ /* 0x000fe200030006ff */
[C---:B------:R-:W-:Y:S01]  /*a160*/  FMUL R108, R91.reuse, R108 ;  /* 0x0000006c5b6c7220 */ /* 0x040fe20000400000 */
[C---:B------:R-:W-:Y:S01]  /*a170*/  FMUL R107, R91.reuse, R107 ;  /* 0x0000006b5b6b7220 */ /* 0x040fe20000400000 */
[--C-:B------:R-:W-:Y:S02]  /*a180*/  HADD2.F32 R3, -RZ, R0.reuse.H0_H0 ;  /* 0x20000000ff037230 */ /* 0x100fe40000004100 */
[C---:B------:R-:W-:Y:S01]  /*a190*/  FMUL R106, R91.reuse, R106 ;  /* 0x0000006a5b6a7220 */ /* 0x040fe20000400000 */
[----:B------:R-:W-:Y:S01]  /*a1a0*/  HADD2.F32 R9, -RZ, R0.H1_H1 ;  /* 0x30000000ff097230 */ /* 0x000fe20000004100 */
[----:B------:R-:W-:Y:S01]  /*a1b0*/  F2FP.F16.E4M3.UNPACK_B R0, R5 ;  /* 0x00000005ff00723e */ /* 0x000fe200020006ff */
[----:B------:R-:W-:Y:S01]  /*a1c0*/  FMUL R103, R91, R103 ;  /* 0x000000675b677220 */ /* 0x000fe20000400000 */
[----:B------:R-:W-:Y:S01]  /*a1d0*/  FFMA R109, R90, R3, R109 ;  /* 0x000000035a6d7223 */ /* 0x000fe2000000006d */
[----:B------:R-:W-:-:S02]  /*a1e0*/  HADD2.F32 R3, -RZ, R4.H0_H0 ;  /* 0x20000004ff037230 */ /* 0x000fc40000004100 */
[C---:B------:R-:W-:Y:S01]  /*a1f0*/  FFMA R108, R90.reuse, R9, R108 ;  /* 0x000000095a6c7223 */ /* 0x040fe2000000006c */
[--C-:B------:R-:W-:Y:S01]  /*a200*/  HADD2.F32 R11, -RZ, R0.reuse.H0_H0 ;  /* 0x20000000ff0b7230 */ /* 0x100fe20000004100 */
[----:B------:R-:W-:Y:S01]  /*a210*/  F2FP.F16.E4M3.UNPACK_B R5, R5.H1 ;  /* 0x00000005ff05723e */ /* 0x000fe200030006ff */
[----:B------:R-:W-:Y:S02]  /*a220*/  HADD2.F32 R13, -RZ, R0.H1_H1 ;  /* 0x30000000ff0d7230 */ /* 0x000fe40000004100 */
[C---:B------:R-:W-:Y:S01]  /*a230*/  FMUL R0, R91.reuse, R105 ;  /* 0x000000695b007220 */ /* 0x040fe20000400000 */
[----:B------:R-:W-:Y:S02]  /*a240*/  HADD2.F32 R9, -RZ, R4.H1_H1 ;  /* 0x30000004ff097230 */ /* 0x000fe40000004100 */
[C---:B------:R-:W-:Y:S01]  /*a250*/  FFMA R107, R90.reuse, R3, R107 ;  /* 0x000000035a6b7223 */ /* 0x040fe2000000006b */
[----:B------:R-:W-:Y:S02]  /*a260*/  HADD2.F32 R3, -RZ, R5.H0_H0 ;  /* 0x20000005ff037230 */ /* 0x000fe40000004100 */
[C---:B------:R-:W-:Y:S01]  /*a270*/  FFMA R11, R90.reuse, R11, R0 ;  /* 0x0000000b5a0b7223 */ /* 0x040fe20000000000 */
[----:B------:R-:W-:Y:S01]  /*a280*/  F2FP.F16.E4M3.UNPACK_B R0, R6 ;  /* 0x00000006ff00723e */ /* 0x000fe200020006ff */
[C---:B------:R-:W-:Y:S01]  /*a290*/  FFMA R106, R90.reuse, R9, R106 ;  /* 0x000000095a6a7223 */ /* 0x040fe2000000006a */
[----:B------:R-:W-:Y:S01]  /*a2a0*/  MOV R42, 0x3bbb989d ;  /* 0x3bbb989d002a7802 */ /* 0x000fe20000000f00 */
[----:B------:R-:W-:Y:S01]  /*a2b0*/  FMUL R4, R91, R101 ;  /* 0x000000655b047220 */ /* 0x000fe20000400000 */
[----:B------:R-:W-:Y:S01]  /*a2c0*/  FFMA R103, R90, R3, R103 ;  /* 0x000000035a677223 */ /* 0x000fe20000000067 */
[--C-:B------:R-:W-:Y:S01]  /*a2d0*/  HADD2.F32 R9, -RZ, R0.reuse.H0_H0 ;  /* 0x20000000ff097230 */ /* 0x100fe20000004100 */
[----:B------:R-:W-:Y:S01]  /*a2e0*/  MOV R44, 0x437c0000 ;  /* 0x437c0000002c7802 */ /* 0x000fe20000000f00 */
[----:B------:R-:W-:-:S02]  /*a2f0*/  HADD2.F32 R3, -RZ, R0.H1_H1 ;  /* 0x30000000ff037230 */ /* 0x000fc40000004100 */
[----:B------:R-:W-:Y:S01]  /*a300*/  FFMA.SAT R12, -R109, R42, 0.5 ;  /* 0x3f0000006d0c7423 */ /* 0x000fe2000000212a */
[----:B------:R-:W-:Y:S01]  /*a310*/  F2FP.F16.E4M3.UNPACK_B R6, R6.H1 ;  /* 0x00000006ff06723e */ /* 0x000fe200030006ff */
[----:B------:R-:W-:Y:S01]  /*a320*/  FFMA R4, R90, R9, R4 ;  /* 0x000000095a047223 */ /* 0x000fe20000000004 */
[C---:B------:R-:W-:Y:S01]  /*a330*/  FMUL R9, R91.reuse, R100 ;  /* 0x000000645b097220 */ /* 0x040fe20000400000 */
[----:B------:R-:W-:Y:S01]  /*a340*/  FFMA.RM R12, R12, R44, 12582913 ;  /* 0x4b4000010c0c7423 */ /* 0x000fe2000000402c */
[-C--:B------:R-:W-:Y:S01]  /*a350*/  FFMA.SAT R14, -R108, R42.reuse, 0.5 ;  /* 0x3f0000006c0e7423 */ /* 0x080fe2000000212a */
[----:B------:R-:W-:Y:S01]  /*a360*/  FMUL R99, R91, R99 ;  /* 0x000000635b637220 */ /* 0x000fe20000400000 */
[----:B------:R-:W-:Y:S01]  /*a370*/  FFMA R9, R90, R3, R9 ;  /* 0x000000035a097223 */ /* 0x000fe20000000009 */
[----:B------:R-:W-:Y:S02]  /*a380*/  HADD2.F32 R3, -RZ, R6.H0_H0 ;  /* 0x20000006ff037230 */ /* 0x000fe40000004100 */
[----:B------:R-:W-:Y:S01]  /*a390*/  FFMA.SAT R15, -R107, R42, 0.5 ;  /* 0x3f0000006b0f7423 */ /* 0x000fe2000000212a */
[----:B------:R-:W-:Y:S01]  /*a3a0*/  FADD R0, R12, -12583039 ;  /* 0xcb40007f0c007421 */ /* 0x000fe20000000000 */
[----:B------:R-:W-:Y:S01]  /*a3b0*/  FFMA.RM R14, R14, R44, 12582913 ;  /* 0x4b4000010e0e7423 */ /* 0x000fe2000000402c */
[----:B------:R-:W-:-:S02]  /*a3c0*/  HADD2.F32 R5, -RZ, R5.H1_H1 ;  /* 0x30000005ff057230 */ /* 0x000fc40000004100 */
[----:B------:R-:W-:Y:S01]  /*a3d0*/  FFMA R99, R90, R3, R99 ;  /* 0x000000035a637223 */ /* 0x000fe20000000063 */
[----:B------:R-:W-:Y:S01]  /*a3e0*/  FFMA.RM R20, R15, R44, 12582913 ;  /* 0x4b4000010f147423 */ /* 0x000fe2000000402c */
[----:B------:R-:W-:Y:S02]  /*a3f0*/  HADD2.F32 R3, -RZ, R6.H1_H1 ;  /* 0x30000006ff037230 */ /* 0x000fe40000004100 */
[----:B------:R-:W-:Y:S01]  /*a400*/  FFMA R0, -R109, 1.4426950216293334961, -R0 ;  /* 0x3fb8aa3b6d007823 */ /* 0x000fe20000000900 */
[----:B------:R-:W-:Y:S01]  /*a410*/  FADD R15, R14, -12583039 ;  /* 0xcb40007f0e0f7421 */ /* 0x000fe20000000000 */
[----:B------:R-:W-:Y:S01]  /*a420*/  FFMA.SAT R6, -R11, R42, 0.5 ;  /* 0x3f0000000b067423 */ /* 0x000fe2000000212a */
[----:B------:R-:W-:Y:S01]  /*a430*/  FMUL R102, R91, R102 ;  /* 0x000000665b667220 */ /* 0x000fe20000400000 */
[----:B------:R-:W-:Y:S01]  /*a440*/  FFMA R0, -R109, 1.925963033500011079e-08, R0 ;  /* 0x32a570606d007823 */ /* 0x000fe20000000100 */
[----:B------:R-:W-:Y:S01]  /*a450*/  FFMA R15, -R108, 1.4426950216293334961, -R15 ;  /* 0x3fb8aa3b6c0f7823 */ /* 0x000fe2000000090f */
[----:B------:R-:W-:Y:S01]  /*a460*/  FFMA.RM R6, R6, R44, 12582913 ;  /* 0x4b40000106067423 */ /* 0x000fe2000000402c */
[----:B------:R-:W-:Y:S01]  /*a470*/  FFMA.SAT R25, -R106, R42, 0.5 ;  /* 0x3f0000006a197423 */ /* 0x000fe2000000212a */
[----:B------:R1:W2:Y:S01]  /*a480*/  MUFU.EX2 R21, R0 ;  /* 0x0000000000157308 */ /* 0x0002a20000000800 */
[----:B------:R-:W-:Y:S01]  /*a490*/  FFMA R108, -R108, 1.925963033500011079e-08, R15 ;  /* 0x32a570606c6c7823 */ /* 0x000fe2000000010f */
[----:B------:R-:W-:Y:S01]  /*a4a0*/  FADD R28, R6, -12583039 ;  /* 0xcb40007f061c7421 */ /* 0x000fe20000000000 */
[----:B------:R-:W-:Y:S01]  /*a4b0*/  FMUL R15, R91, R98 ;  /* 0x000000625b0f7220 */ /* 0x000fe20000400000 */
[----:B------:R-:W-:Y:S01]  /*a4c0*/  FFMA R5, R90, R5, R102 ;  /* 0x000000055a057223 */ /* 0x000fe20000000066 */
[----:B------:R-:W-:Y:S01]  /*a4d0*/  FADD R24, R20, -12583039 ;  /* 0xcb40007f14187421 */ /* 0x000fe20000000000 */
[----:B------:R-:W-:Y:S01]  /*a4e0*/  FFMA R28, -R11, 1.4426950216293334961, -R28 ;  /* 0x3fb8aa3b0b1c7823 */ /* 0x000fe2000000091c */
[----:B------:R-:W-:Y:S01]  /*a4f0*/  FFMA R15, R90, R3, R15 ;  /* 0x000000035a0f7223 */ /* 0x000fe2000000000f */
[----:B------:R-:W-:Y:S01]  /*a500*/  FFMA.RM R26, R25, R44, 12582913 ;  /* 0x4b400001191a7423 */ /* 0x000fe2000000402c */
[----:B-1----:R-:W-:Y:S01]  /*a510*/  F2FP.F16.E4M3.UNPACK_B R0, R7 ;  /* 0x00000007ff00723e */ /* 0x002fe200020006ff */
[----:B------:R-:W-:Y:S01]  /*a520*/  FMUL R97, R91, R97 ;  /* 0x000000615b617220 */ /* 0x000fe20000400000 */
[----:B------:R-:W-:Y:S01]  /*a530*/  FFMA R28, -R11, 1.925963033500011079e-08, R28 ;  /* 0x32a570600b1c7823 */ /* 0x000fe2000000011c */
[----:B------:R-:W-:Y:S01]  /*a540*/  FFMA R24, -R107, 1.4426950216293334961, -R24 ;  /* 0x3fb8aa3b6b187823 */ /* 0x000fe20000000918 */
[----:B------:R-:W-:Y:S01]  /*a550*/  FFMA.SAT R11, -R5, R42, 0.5 ;  /* 0x3f000000050b7423 */ /* 0x000fe2000000212a */
[----:B------:R-:W-:-:S02]  /*a560*/  HADD2.F32 R3, -RZ, R0.H0_H0 ;  /* 0x20000000ff037230 */ /* 0x000fc40000004100 */
[----:B------:R-:W-:Y:S01]  /*a570*/  FADD R27, R26, -12583039 ;  /* 0xcb40007f1a1b7421 */ /* 0x000fe20000000000 */
[----:B------:R-:W-:Y:S01]  /*a580*/  FFMA R24, -R107, 1.925963033500011079e-08, R24 ;  /* 0x32a570606b187823 */ /* 0x000fe20000000118 */
[----:B------:R-:W-:Y:S01]  /*a590*/  FMUL R104, R91, R104 ;  /* 0x000000685b687220 */ /* 0x000fe20000400000 */
[----:B------:R1:W-:Y:S01]  /*a5a0*/  MUFU.EX2 R31, R28 ;  /* 0x0000001c001f7308 */ /* 0x0003e20000000800 */
[----:B------:R-:W-:Y:S01]  /*a5b0*/  FFMA R97, R90, R3, R97 ;  /* 0x000000035a617223 */ /* 0x000fe20000000061 */
[----:B------:R-:W-:Y:S02]  /*a5c0*/  HADD2.F32 R3, -RZ, R0.H1_H1 ;  /* 0x30000000ff037230 */ /* 0x000fe40000004100 */
[----:B------:R-:W-:Y:S01]  /*a5d0*/  FFMA.RM R0, R11, R44, 12582913 ;  /* 0x4b4000010b007423 */ /* 0x000fe2000000402c */
[----:B------:R-:W-:Y:S01]  /*a5e0*/  FMUL R11, R91, R96 ;  /* 0x000000605b0b7220 */ /* 0x000fe20000400000 */
[----:B------:R-:W-:Y:S01]  /*a5f0*/  FFMA R29, -R106, 1.4426950216293334961, -R27 ;  /* 0x3fb8aa3b6a1d7823 */ /* 0x000fe2000000091b */
[----:B------:R-:W-:Y:S01]  /*a600*/  FFMA R13, R90, R13, R104 ;  /* 0x0000000d5a0d7223 */ /* 0x000fe20000000068 */
[----:B------:R-:W-:Y:S01]  /*a610*/  FADD R36, R0, -12583039 ;  /* 0xcb40007f00247421 */ /* 0x000fe20000000000 */
[----:B------:R3:W4:Y:S01]  /*a620*/  MUFU.EX2 R27, R24 ;  /* 0x00000018001b7308 */ /* 0x0007220000000800 */
[----:B------:R-:W-:Y:S01]  /*a630*/  FFMA R11, R90, R3, R11 ;  /* 0x000000035a0b7223 */ /* 0x000fe2000000000b */
[-C--:B------:R-:W-:Y:S01]  /*a640*/  FFMA.SAT R3, -R4, R42.reuse, 0.5 ;  /* 0x3f00000004037423 */ /* 0x080fe2000000212a */
[----:B------:R-:W-:Y:S01]  /*a650*/  FFMA R36, -R5, 1.4426950216293334961, -R36 ;  /* 0x3fb8aa3b05247823 */ /* 0x000fe20000000924 */
[----:B------:R-:W-:Y:S01]  /*a660*/  FFMA.SAT R30, -R13, R42, 0.5 ;  /* 0x3f0000000d1e7423 */ /* 0x000fe2000000212a */
[----:B------:R-:W-:Y:S01]  /*a670*/  F2FP.F16.E4M3.UNPACK_B R7, R7.H1 ;  /* 0x00000007ff07723e */ /* 0x000fe200030006ff */
[-C--:B-1----:R-:W-:Y:S01]  /*a680*/  FFMA.RM R28, R3, R44.reuse, 12582913 ;  /* 0x4b400001031c7423 */ /* 0x082fe2000000402c */
[----:B------:R-:W-:Y:S01]  /*a690*/  FFMA R36, -R5, 1.925963033500011079e-08, R36 ;  /* 0x32a5706005247823 */ /* 0x000fe20000000124 */
[----:B------:R-:W-:Y:S01]  /*a6a0*/  FFMA.RM R30, R30, R44, 12582913 ;  /* 0x4b4000011e1e7423 */ /* 0x000fe2000000402c */
[-C--:B---3--:R-:W-:Y:S01]  /*a6b0*/  FFMA.SAT R24, -R103, R42.reuse, 0.5 ;  /* 0x3f00000067187423 */ /* 0x088fe2000000212a */
[----:B------:R-:W-:Y:S01]  /*a6c0*/  FADD R5, R28, -12583039 ;  /* 0xcb40007f1c057421 */ /* 0x000fe20000000000 */
[----:B------:R-:W-:Y:S01]  /*a6d0*/  FFMA.SAT R35, -R9, R42, 0.5 ;  /* 0x3f00000009237423 */ /* 0x000fe2000000212a */
[----:B------:R-:W-:Y:S01]  /*a6e0*/  FADD R32, R30, -12583039 ;  /* 0xcb40007f1e207421 */ /* 0x000fe20000000000 */
[----:B------:R-:W-:Y:S01]  /*a6f0*/  FFMA.RM R24, R24, R44, 12582913 ;  /* 0x4b40000118187423 */ /* 0x000fe2000000402c */
[----:B------:R-:W-:Y:S01]  /*a700*/  FFMA R5, -R4, 1.4426950216293334961, -R5 ;  /* 0x3fb8aa3b04057823 */ /* 0x000fe20000000905 */
[----:B------:R-:W-:-:S02]  /*a710*/  HADD2.F32 R3, -RZ, R7.H0_H0 ;  /* 0x20000007ff037230 */ /* 0x000fc40000004100 */
[----:B------:R-:W-:Y:S01]  /*a720*/  FFMA R32, -R13, 1.4426950216293334961, -R32 ;  /* 0x3fb8aa3b0d207823 */ /* 0x000fe20000000920 */
[----:B------:R-:W-:Y:S01]  /*a730*/  FADD R34, R24, -12583039 ;  /* 0xcb40007f18227421 */ /* 0x000fe20000000000 */
[----:B------:R-:W-:Y:S01]  /*a740*/  FFMA R4, -R4, 1.925963033500011079e-08, R5 ;  /* 0x32a5706004047823 */ /* 0x000fe20000000105 */
[----:B------:R-:W-:Y:S01]  /*a750*/  FFMA.SAT R5, -R15, R42, 0.5 ;  /* 0x3f0000000f057423 */ /* 0x000fe2000000212a */
[----:B------:R-:W-:Y:S01]  /*a760*/  FFMA R32, -R13, 1.925963033500011079e-08, R32 ;  /* 0x32a570600d207823 */ /* 0x000fe20000000120 */
[----:B------:R-:W-:Y:S01]  /*a770*/  FFMA R34, -R103, 1.4426950216293334961, -R34 ;  /* 0x3fb8aa3b67227823 */ /* 0x000fe20000000922 */
[----:B------:R-:W-:Y:S01]  /*a780*/  FMUL R95, R91, R95 ;  /* 0x0000005f5b5f7220 */ /* 0x000fe20000400000 */
[----:B------:R-:W-:Y:S01]  /*a790*/  FFMA.RM R39, R5, R44, 12582913 ;  /* 0x4b40000105277423 */ /* 0x000fe2000000402c */
[----:B------:R1:W-:Y:S01]  /*a7a0*/  MUFU.EX2 R13, R32 ;  /* 0x00000020000d7308 */ /* 0x0003e20000000800 */
[----:B------:R-:W-:Y:S01]  /*a7b0*/  FFMA R34, -R103, 1.925963033500011079e-08, R34 ;  /* 0x32a5706067227823 */ /* 0x000fe20000000122 */
[----:B------:R-:W-:-:S02]  /*a7c0*/  HADD2.F32 R7, -RZ, R7.H1_H1 ;  /* 0x30000007ff077230 */ /* 0x000fc40000004100 */
[----:B------:R-:W-:Y:S01]  /*a7d0*/  FADD R40, R39, -12583039 ;  /* 0xcb40007f27287421 */ /* 0x000fe20000000000 */
[----:B------:R-:W-:Y:S01]  /*a7e0*/  FMUL R5, R91, R94 ;  /* 0x0000005e5b057220 */ /* 0x000fe20000400000 */
[----:B------:R-:W-:Y:S01]  /*a7f0*/  FFMA R3, R90, R3, R95 ;  /* 0x000000035a037223 */ /* 0x000fe2000000005f */
[----:B------:R-:W-:Y:S02]  /*a800*/  IMAD.SHL.U32 R12, R12, 0x800000, RZ ;  /* 0x008000000c0c7824 */ /* 0x000fe400078e00ff */
[----:B------:R-:W-:Y:S01]  /*a810*/  FFMA R40, -R15, 1.4426950216293334961, -R40 ;  /* 0x3fb8aa3b0f287823 */ /* 0x000fe20000000928 */
[----:B------:R3:W-:Y:S01]  /*a820*/  MUFU.EX2 R33, R34 ;  /* 0x0000002200217308 */ /* 0x0007e20000000800 */
[----:B-1----:R-:W-:Y:S01]  /*a830*/  FFMA.RM R32, R35, R44, 12582913 ;  /* 0x4b40000123207423 */ /* 0x002fe2000000402c */
[----:B------:R-:W-:Y:S01]  /*a840*/  FFMA R5, R90, R7, R5 ;  /* 0x000000075a057223 */ /* 0x000fe20000000005 */
[----:B------:R-:W-:Y:S01]  /*a850*/  FFMA R40, -R15, 1.925963033500011079e-08, R40 ;  /* 0x32a570600f287823 */ /* 0x000fe20000000128 */
[-C--:B------:R-:W-:Y:S01]  /*a860*/  FFMA.SAT R41, -R3, R42.reuse, 0.5 ;  /* 0x3f00000003297423 */ /* 0x080fe2000000212a */
[----:B------:R-:W-:Y:S01]  /*a870*/  FADD R38, R32, -12583039 ;  /* 0xcb40007f20267421 */ /* 0x000fe20000000000 */
[-C--:B------:R-:W-:Y:S01]  /*a880*/  FFMA.SAT R15, -R11, R42.reuse, 0.5 ;  /* 0x3f0000000b0f7423 */ /* 0x080fe2000000212a */
[-C--:B------:R-:W-:Y:S01]  /*a890*/  FFMA.SAT R43, -R5, R42.reuse, 0.5 ;  /* 0x3f000000052b7423 */ /* 0x080fe2000000212a */
[----:B------:R1:W-:Y:S01]  /*a8a0*/  MUFU.EX2 R35, R36 ;  /* 0x0000002400237308 */ /* 0x0003e20000000800 */
[----:B---3--:R-:W-:Y:S01]  /*a8b0*/  FFMA.SAT R34, -R99, R42, 0.5 ;  /* 0x3f00000063227423 */ /* 0x008fe2000000212a */
[----:B------:R-:W-:Y:S01]  /*a8c0*/  FFMA R38, -R9, 1.4426950216293334961, -R38 ;  /* 0x3fb8aa3b09267823 */ /* 0x000fe20000000926 */
[-C--:B------:R-:W-:Y:S01]  /*a8d0*/  FFMA.RM R41, R41, R44.reuse, 12582913 ;  /* 0x4b40000129297423 */ /* 0x080fe2000000402c */
[-C--:B------:R-:W-:Y:S01]  /*a8e0*/  FFMA.RM R15, R15, R44.reuse, 12582913 ;  /* 0x4b4000010f0f7423 */ /* 0x080fe2000000402c */
[-C--:B------:R-:W-:Y:S01]  /*a8f0*/  FFMA.RM R34, R34, R44.reuse, 12582913 ;  /* 0x4b40000122227423 */ /* 0x080fe2000000402c */
[----:B------:R-:W-:Y:S01]  /*a900*/  FFMA.RM R43, R43, R44, 12582913 ;  /* 0x4b4000012b2b7423 */ /* 0x000fe2000000402c */
[----:B------:R-:W-:Y:S01]  /*a910*/  FFMA R38, -R9, 1.925963033500011079e-08, R38 ;  /* 0x32a5706009267823 */ /* 0x000fe20000000126 */
[----:B------:R3:W-:Y:S01]  /*a920*/  MUFU.EX2 R37, R4 ;  /* 0x0000000400257308 */ /* 0x0007e20000000800 */
[----:B-1----:R-:W-:Y:S01]  /*a930*/  FADD R36, R34, -12583039 ;  /* 0xcb40007f22247421 */ /* 0x002fe20000000000 */
[----:B--2---:R-:W-:Y:S01]  /*a940*/  FFMA R21, R12, R21, 1 ;  /* 0x3f8000000c157423 */ /* 0x004fe20000000015 */
[----:B------:R-:W-:Y:S01]  /*a950*/  FFMA R29, -R106, 1.925963033500011079e-08, R29 ;  /* 0x32a570606a1d7823 */ /* 0x000fe2000000011d */
[----:B------:R-:W-:Y:S01]  /*a960*/  SHF.L.U32 R20, R20, 0x17, RZ ;  /* 0x0000001714147819 */ /* 0x000fe200000006ff */
[----:B------:R-:W-:Y:S01]  /*a970*/  FFMA R36, -R99, 1.4426950216293334961, -R36 ;  /* 0x3fb8aa3b63247823 */ /* 0x000fe20000000924 */
[----:B------:R-:W-:Y:S01]  /*a980*/  SHF.L.U32 R14, R14, 0x17, RZ ;  /* 0x000000170e0e7819 */ /* 0x000fe200000006ff */
[----:B------:R-:W-:Y:S01]  /*a990*/  IMAD.SHL.U32 R26, R26, 0x800000, RZ ;  /* 0x008000001a1a7824 */ /* 0x000fe200078e00ff */
[----:B------:R1:W-:Y:S01]  /*a9a0*/  MUFU.EX2 R9, R38 ;  /* 0x0000002600097308 */ /* 0x0003e20000000800 */
[----:B---3--:R-:W-:Y:S01]  /*a9b0*/  FFMA.SAT R4, -R97, R42, 0.5 ;  /* 0x3f00000061047423 */ /* 0x008fe2000000212a */
[----:B------:R-:W-:Y:S01]  /*a9c0*/  FFMA R36, -R99, 1.925963033500011079e-08, R36 ;  /* 0x32a5706063247823 */ /* 0x000fe20000000124 */
[----:B------:R-:W-:Y:S01]  /*a9d0*/  FADD R42, R15, -12583039 ;  /* 0xcb40007f0f2a7421 */ /* 0x000fe20000000000 */
[----:B------:R-:W-:Y:S01]  /*a9e0*/  SHF.L.U32 R6, R6, 0x17, RZ ;  /* 0x0000001706067819 */ /* 0x000fe200000006ff */
[----:B------:R-:W-:Y:S01]  /*a9f0*/  FFMA.RM R4, R4, R44, 12582913 ;  /* 0x4b40000104047423 */ /* 0x000fe2000000402c */
[----:B------:R-:W-:Y:S01]  /*aa00*/  FADD R44, R43, -12583039 ;  /* 0xcb40007f2b2c7421 */ /* 0x000fe20000000000 */
[----:B------:R-:W-:Y:S01]  /*aa10*/  FFMA R42, -R11, 1.4426950216293334961, -R42 ;  /* 0x3fb8aa3b0b2a7823 */ /* 0x000fe2000000092a */
[----:B------:R2:W-:Y:S01]  /*aa20*/  MUFU.EX2 R7, R36 ;  /* 0x0000002400077308 */ /* 0x0005e20000000800 */
[----:B-1----:R-:W-:Y:S01]  /*aa30*/  FADD R38, R4, -12583039 ;  /* 0xcb40007f04267421 */ /* 0x002fe20000000000 */
[----:B------:R-:W-:Y:S01]  /*aa40*/  FFMA R44, -R5, 1.4426950216293334961, -R44 ;  /* 0x3fb8aa3b052c7823 */ /* 0x000fe2000000092c */
[----:B------:R-:W-:Y:S01]  /*aa50*/  FFMA R42, -R11, 1.925963033500011079e-08, R42 ;  /* 0x32a570600b2a7823 */ /* 0x000fe2000000012a */
[----:B------:R-:W-:Y:S01]  /*aa60*/  SHF.L.U32 R30, R30, 0x17, RZ ;  /* 0x000000171e1e7819 */ /* 0x000fe200000006ff */
[----:B------:R-:W-:Y:S01]  /*aa70*/  FFMA R38, -R97, 1.4426950216293334961, -R38 ;  /* 0x3fb8aa3b61267823 */ /* 0x000fe20000000926 */
[----:B------:R-:W-:Y:S01]  /*aa80*/  FFMA R44, -R5, 1.925963033500011079e-08, R44 ;  /* 0x32a57060052c7823 */ /* 0x000fe2000000012c */
[----:B------:R-:W-:Y:S01]  /*aa90*/  IMAD.SHL.U32 R24, R24, 0x800000, RZ ;  /* 0x0080000018187824 */ /* 0x000fe200078e00ff */
[----:B------:R-:W1:Y:S01]  /*aaa0*/  MUFU.EX2 R25, R108 ;  /* 0x0000006c00197308 */ /* 0x000e620000000800 */
[----:B--2---:R-:W-:Y:S01]  /*aab0*/  FADD R36, R41, -12583039 ;  /* 0xcb40007f29247421 */ /* 0x004fe20000000000 */
[----:B------:R-:W-:Y:S01]  /*aac0*/  FFMA R38, -R97, 1.925963033500011079e-08, R38 ;  /* 0x32a5706061267823 */ /* 0x000fe20000000126 */
[----:B------:R-:W-:Y:S01]  /*aad0*/  SHF.L.U32 R0, R0, 0x17, RZ ;  /* 0x0000001700007819 */ /* 0x000fe200000006ff */
[----:B------:R-:W-:-:S02]  /*aae0*/  IMAD.SHL.U32 R32, R32, 0x800000, RZ ;  /* 0x0080000020207824 */ /* 0x000fc400078e00ff */
[----:B------:R-:W-:Y:S01]  /*aaf0*/  FFMA R36, -R3, 1.4426950216293334961, -R36 ;  /* 0x3fb8aa3b03247823 */ /* 0x000fe20000000924 */
[----:B------:R-:W-:Y:S01]  /*ab00*/  SHF.L.U32 R28, R28, 0x17, RZ ;  /* 0x000000171c1c7819 */ /* 0x000fe200000006ff */
[----:B------:R-:W-:Y:S01]  /*ab10*/  IMAD.SHL.U32 R39, R39, 0x800000, RZ ;  /* 0x0080000027277824 */ /* 0x000fe200078e00ff */
[----:B------:R-:W2:Y:S01]  /*ab20*/  MUFU.EX2 R29, R29 ;  /* 0x0000001d001d7308 */ /* 0x000ea20000000800 */
[----:B------:R-:W-:Y:S01]  /*ab30*/  FFMA R36, -R3, 1.925963033500011079e-08, R36 ;  /* 0x32a5706003247823 */ /* 0x000fe20000000124 */
[----:B------:R-:W-:Y:S01]  /*ab40*/  IADD3 R3, R21, 0x1800000, RZ ;  /* 0x0180000015037810 */ /* 0x000fe20007ffe0ff */
[----:B------:R-:W-:Y:S01]  /*ab50*/  IMAD.SHL.U32 R41, R41, 0x800000, RZ ;  /* 0x0080000029297824 */ /* 0x000fe200078e00ff */
[----:B------:R-:W-:Y:S01]  /*ab60*/  SHF.L.U32 R34, R34, 0x17, RZ ;  /* 0x0000001722227819 */ /* 0x000fe200000006ff */
[----:B----4-:R-:W-:Y:S01]  /*ab70*/  FFMA R27, R20, R27, 1 ;  /* 0x3f800000141b7423 */ /* 0x010fe2000000001b */
[----:B------:R-:W-:Y:S01]  /*ab80*/  LOP3.LUT R3, R3, 0x7f800000, RZ, 0xc0, !PT ;  /* 0x7f80000003037812 */ /* 0x000fe200078ec0ff */
[----:B------:R-:W-:Y:S01]  /*ab90*/  BSSY B1, `(.L_x_238) ;  /* 0x0000022000017945 */ /* 0x000fe20003800000 */
[----:B------:R-:W3:Y:S01]  /*aba0*/  MUFU.EX2 R40, R40 ;  /* 0x0000002800287308 */ /* 0x000ee20000000800 */
[----:B------:R-:W-:Y:S01]  /*abb0*/  SHF.L.U32 R4, R4, 0x17, RZ ;  /* 0x0000001704047819 */ /* 0x000fe200000006ff */
[----:B-1----:R-:W-:Y:S01]  /*abc0*/  FFMA R14, R14, R25, 1 ;  /* 0x3f8000000e0e7423 */ /* 0x002fe20000000019 */
[----:B------:R-:W-:Y:S01]  /*abd0*/  ISETP.GT.U32.AND P0, PT, R3, 0x1ffffff, PT ;  /* 0x01ffffff0300780c */ /* 0x000fe20003f04070 */
[----:B------:R-:W-:Y:S01]  /*abe0*/  FFMA R20, R6, R31, 1 ;  /* 0x3f80000006147423 */ /* 0x000fe2000000001f */
[----:B------:R-:W-:Y:S01]  /*abf0*/  SHF.L.U32 R15, R15, 0x17, RZ ;  /* 0x000000170f0f7819 */ /* 0x000fe200000006ff */
[----:B------:R-:W-:Y:S01]  /*ac00*/  FFMA R25, R30, R13, 1 ;  /* 0x3f8000001e197423 */ /* 0x000fe2000000000d */
[----:B------:R-:W-:Y:S01]  /*ac10*/  SHF.L.U32 R43, R43, 0x17, RZ ;  /* 0x000000172b2b7819 */ /* 0x000fe200000006ff */
[----:B------:R-:W1:Y:S01]  /*ac20*/  MUFU.EX2 R11, R38 ;  /* 0x00000026000b7308 */ /* 0x000e620000000800 */
[----:B--2---:R-:W-:Y:S01]  /*ac30*/  FFMA R26, R26, R29, 1 ;  /* 0x3f8000001a1a7423 */ /* 0x004fe2000000001d */
[----:B------:R-:W-:Y:S01]  /*ac40*/  FFMA R24, R24, R33, 1 ;  /* 0x3f80000018187423 */ /* 0x000fe20000000021 */
[----:B------:R-:W-:Y:S01]  /*ac50*/  FFMA R31, R32, R9, 1 ;  /* 0x3f800000201f7423 */ /* 0x000fe20000000009 */
[----:B------:R-:W-:Y:S01]  /*ac60*/  FFMA R29, R0, R35, 1 ;  /* 0x3f800000001d7423 */ /* 0x000fe20000000023 */
[----:B------:R-:W-:Y:S01]  /*ac70*/  FFMA R28, R28, R37, 1 ;  /* 0x3f8000001c1c7423 */ /* 0x000fe20000000025 */
[----:B------:R-:W-:-:S02]  /*ac80*/  FFMA R30, R34, R7, 1 ;  /* 0x3f800000221e7423 */ /* 0x000fc40000000007 */
[----:B------:R-:W2:Y:S01]  /*ac90*/  MUFU.EX2 R42, R42 ;  /* 0x0000002a002a7308 */ /* 0x000ea20000000800 */
[----:B---3--:R-:W-:-:S07]  /*aca0*/  FFMA R39, R39, R40, 1 ;  /* 0x3f80000027277423 */ /* 0x008fce0000000028 */
[----:B------:R-:W3:Y:S01]  /*acb0*/  MUFU.EX2 R36, R36 ;  /* 0x0000002400247308 */ /* 0x000ee20000000800 */
[----:B-1----:R-:W-:-:S07]  /*acc0*/  FFMA R32, R4, R11, 1 ;  /* 0x3f80000004207423 */ /* 0x002fce000000000b */
[----:B------:R-:W1:Y:S01]  /*acd0*/  MUFU.EX2 R44, R44 ;  /* 0x0000002c002c7308 */ /* 0x000e620000000800 */
[----:B--2---:R-:W-:Y:S01]  /*ace0*/  FFMA R33, R15, R42, 1 ;  /* 0x3f8000000f217423 */ /* 0x004fe2000000002a */
[----:B---3--:R-:W-:Y:S01]  /*acf0*/  FFMA R38, R41, R36, 1 ;  /* 0x3f80000029267423 */ /* 0x008fe20000000024 */
[----:B-1----:R-:W-:Y:S01]  /*ad00*/  FFMA R43, R43, R44, 1 ;  /* 0x3f8000002b2b7423 */ /* 0x002fe2000000002c */
[----:B------:R-:W-:Y:S06]  /*ad10*/  @P0 BRA `(.L_x_239) ;  /* 0x0000000000140947 */ /* 0x000fec0003800000 */
[----:B------:R-:W-:Y:S02]  /*ad20*/  MOV R3, R21 ;  /* 0x0000001500037202 */ /* 0x000fe40000000f00 */
[----:B------:R-:W-:-:S07]  /*ad30*/  MOV R36, 0xad50 ;  /* 0x0000ad5000247802 */ /* 0x000fce0000000f00 */
[----:B------:R-:W-:Y:S05]  /*ad40*/  CALL.REL.NOINC `($__internal_0_$__cuda_sm20_rcp_rn_f32_slowpath) ;  /* 0x0000004800f07944 */ /* 0x000fea0003c00000 */
[----:B------:R-:W-:Y:S01]  /*ad50*/  IMAD.MOV.U32 R4, RZ, RZ, R0 ;  /* 0x000000ffff047224 */ /* 0x000fe200078e0000 */
[----:B------:R-:W-:Y:S06]  /*ad60*/  BRA `(.L_x_240) ;  /* 0x0000000000107947 */ /* 0x000fec0003800000 */
.L_x_239:
[----:B------:R-:W1:Y:S02]  /*ad70*/  MUFU.RCP R4, R21 ;  /* 0x0000001500047308 */ /* 0x000e640000001000 */
[----:B-1----:R-:W-:-:S04]  /*ad80*/  FFMA R0, R21, R4, -1 ;  /* 0xbf80000015007423 */ /* 0x002fc80000000004 */
[----:B------:R-:W-:-:S04]  /*ad90*/  FADD.FTZ R3, -R0, -RZ ;  /* 0x800000ff00037221 */ /* 0x000fc80000010100 */
[----:B------:R-:W-:-:S07]  /*ada0*/  FFMA R4, R4, R3, R4 ;  /* 0x0000000304047223 */ /* 0x000fce0000000004 */
.L_x_240:
[----:B------:R-:W-:Y:S05]  /*adb0*/  BSYNC B1 ;  /* 0x0000000000017941 */ /* 0x000fea0003800000 */
.L_x_238:
[----:B------:R-:W-:Y:S01]  /*adc0*/  IADD3 R0, R14, 0x1800000, RZ ;  /* 0x018000000e007810 */ /* 0x000fe20007ffe0ff */
[----:B------:R-:W-:Y:S03]  /*add0*/  BSSY B1, `(.L_x_241) ;  /* 0x000000d000017945 */ /* 0x000fe60003800000 */
[----:B------:R-:W-:-:S04]  /*ade0*/  LOP3.LUT R0, R0, 0x7f800000, RZ, 0xc0, !PT ;  /* 0x7f80000000007812 */ /* 0x000fc800078ec0ff */
[----:B------:R-:W-:-:S13]  /*adf0*/  ISETP.GT.U32.AND P0, PT, R0, 0x1ffffff, PT ;  /* 0x01ffffff0000780c */ /* 0x000fda0003f04070 */
[----:B------:R-:W-:Y:S05]  /*ae00*/  @P0 BRA `(.L_x_242) ;  /* 0x0000000000140947 */ /* 0x000fea0003800000 */
[----:B------:R-:W-:Y:S02]  /*ae10*/  MOV R3, R14 ;  /* 0x0000000e00037202 */ /* 0x000fe40000000f00 */
[----:B------:R-:W-:-:S07]  /*ae20*/  MOV R36, 0xae40 ;  /* 0x0000ae4000247802 */ /* 0x000fce0000000f00 */
[----:B------:R-:W-:Y:S05]  /*ae30*/  CALL.REL.NOINC `($__internal_0_$__cuda_sm20_rcp_rn_f32_slowpath) ;  /* 0x0000004800b47944 */ /* 0x000fea0003c00000 */
[----:B------:R-:W-:Y:S01]  /*ae40*/  IMAD.MOV.U32 R5, RZ, RZ, R0 ;  /* 0x000000ffff057224 */ /* 0x000fe200078e0000 */
[----:B------:R-:W-:Y:S06]  /*ae50*/  BRA `(.L_x_243) ;  /* 0x0000000000107947 */ /* 0x000fec0003800000 */
.L_x_242:
[----:B------:R-:W1:Y:S02]  /*ae60*/  MUFU.RCP R5, R14 ;  /* 0x0000000e00057308 */ /* 0x000e640000001000 */
[----:B-1----:R-:W-:-:S04]  /*ae70*/  FFMA R0, R14, R5, -1 ;  /* 0xbf8000000e007423 */ /* 0x002fc80000000005 */
[----:B------:R-:W-:-:S04]  /*ae80*/  FADD.FTZ R0, -R0, -RZ ;  /* 0x800000ff00007221 */ /* 0x000fc80000010100 */
[----:B------:R-:W-:-:S07]  /*ae90*/  FFMA R5, R5, R0, R5 ;  /* 0x0000000005057223 */ /* 0x000fce0000000005 */
.L_x_243:
[----:B------:R-:W-:Y:S05]  /*aea0*/  BSYNC B1 ;  /* 0x0000000000017941 */ /* 0x000fea0003800000 */
.L_x_241:
        /* <DEDUP_REMOVED lines=10> */
.L_x_245:
[----:B------:R-:W1:Y:S02]  /*af50*/  MUFU.RCP R6, R27 ;  /* 0x0000001b00067308 */ /* 0x000e640000001000 */
[----:B-1----:R-:W-:-:S04]  /*af60*/  FFMA R0, R27, R6, -1 ;  /* 0xbf8000001b007423 */ /* 0x002fc80000000006 */
[----:B------:R-:W-:-:S04]  /*af70*/  FADD.FTZ R3, -R0, -RZ ;  /* 0x800000ff00037221 */ /* 0x000fc80000010100 */
[----:B------:R-:W-:-:S07]  /*af80*/  FFMA R6, R6, R3, R6 ;  /* 0x0000000306067223 */ /* 0x000fce0000000006 */
.L_x_246:
[----:B------:R-:W-:Y:S05]  /*af90*/  BSYNC B1 ;  /* 0x0000000000017941 */ /* 0x000fea0003800000 */
.L_x_244:
        /* <DEDUP_REMOVED lines=10> */
.L_x_248:
[----:B------:R-:W1:Y:S02]  /*b040*/  MUFU.RCP R7, R26 ;  /* 0x0000001a00077308 */ /* 0x000e640000001000 */
[----:B-1----:R-:W-:-:S04]  /*b050*/  FFMA R0, R26, R7, -1 ;  /* 0xbf8000001a007423 */ /* 0x002fc80000000007 */
[----:B------:R-:W-:-:S04]  /*b060*/  FADD.FTZ R0, -R0, -RZ ;  /* 0x800000ff00007221 */ /* 0x000fc80000010100 */
[----:B------:R-:W-:-:S07]  /*b070*/  FFMA R7, R7, R0, R7 ;  /* 0x0000000007077223 */ /* 0x000fce0000000007 */
.L_x_249:
[----:B------:R-:W-:Y:S05]  /*b080*/  BSYNC B1 ;  /* 0x0000000000017941 */ /* 0x000fea0003800000 */
.L_x_247:
        /* <DEDUP_REMOVED lines=10> */
.L_x_251:
[----:B------:R-:W1:Y:S02]  /*b130*/  MUFU.RCP R9, R20 ;  /* 0x0000001400097308 */ /* 0x000e640000001000 */
[----:B-1----:R-:W-:-:S04]  /*b140*/  FFMA R0, R20, R9, -1 ;  /* 0xbf80000014007423 */ /* 0x002fc80000000009 */
[----:B------:R-:W-:-:S04]  /*b150*/  FADD.FTZ R0, -R0, -RZ ;  /* 0x800000ff00007221 */ /* 0x000fc80000010100 */
[----:B------:R-:W-:-:S07]  /*b160*/  FFMA R9, R9, R0, R9 ;  /* 0x0000000009097223 */ /* 0x000fce0000000009 */
.L_x_252:
[----:B------:R-:W-:Y:S05]  /*b170*/  BSYNC B1 ;  /* 0x0000000000017941 */ /* 0x000fea0003800000 */
.L_x_250:
        /* <DEDUP_REMOVED lines=10> */
.L_x_254:
[----:B------:R-:W1:Y:S02]  /*b220*/  MUFU.RCP R14, R25 ;  /* 0x00000019000e7308 */ /* 0x000e640000001000 */
[----:B-1----:R-:W-:-:S04]  /*b230*/  FFMA R0, R25, R14, -1 ;  /* 0xbf80000019007423 */ /* 0x002fc8000000000e */
[----:B------:R-:W-:-:S04]  /*b240*/  FADD.FTZ R3, -R0, -RZ ;  /* 0x800000ff00037221 */ /* 0x000fc80000010100 */
[----:B------:R-:W-:-:S07]  /*b250*/  FFMA R14, R14, R3, R14 ;  /* 0x000000030e0e7223 */ /* 0x000fce000000000e */
.L_x_255:
[----:B------:R-:W-:Y:S05]  /*b260*/  BSYNC B1 ;  /* 0x0000000000017941 */ /* 0x000fea0003800000 */
.L_x_253:
        /* <DEDUP_REMOVED lines=10> */
.L_x_257:
[----:B------:R-:W1:Y:S02]  /*b310*/  MUFU.RCP R11, R24 ;  /* 0x00000018000b7308 */ /* 0x000e640000001000 */
[----:B-1----:R-:W-:-:S04]  /*b320*/  FFMA R0, R24, R11, -1 ;  /* 0xbf80000018007423 */ /* 0x002fc8000000000b */
[----:B------:R-:W-:-:S04]  /*b330*/  FADD.FTZ R0, -R0, -RZ ;  /* 0x800000ff00007221 */ /* 0x000fc80000010100 */
[----:B------:R-:W-:-:S07]  /*b340*/  FFMA R11, R11, R0, R11 ;  /* 0x000000000b0b7223 */ /* 0x000fce000000000b */
.L_x_258:
[----:B------:R-:W-:Y:S05]  /*b350*/  BSYNC B1 ;  /* 0x0000000000017941 */ /* 0x000fea0003800000 */
.L_x_256:
        /* <DEDUP_REMOVED lines=10> */
.L_x_260:
[----:B------:R-:W1:Y:S02]  /*b400*/  MUFU.RCP R20, R29 ;  /* 0x0000001d00147308 */ /* 0x000e640000001000 */
[----:B-1----:R-:W-:-:S04]  /*b410*/  FFMA R0, R29, R20, -1 ;  /* 0xbf8000001d007423 */ /* 0x002fc80000000014 */
[----:B------:R-:W-:-:S04]  /*b420*/  FADD.FTZ R3, -R0, -RZ ;  /* 0x800000ff00037221 */ /* 0x000fc80000010100 */
[----:B------:R-:W-:-:S07]  /*b430*/  FFMA R20, R20, R3, R20 ;  /* 0x0000000314147223 */ /* 0x000fce0000000014 */
.L_x_261:
[----:B------:R-:W-:Y:S05]  /*b440*/  BSYNC B1 ;  /* 0x0000000000017941 */ /* 0x000fea0003800000 */
.L_x_259:
        /* <DEDUP_REMOVED lines=10> */
.L_x_263:
[----:B------:R-:W1:Y:S02]  /*b4f0*/  MUFU.RCP R15, R28 ;  /* 0x0000001c000f7308 */ /* 0x000e640000001000 */
[----:B-1----:R-:W-:-:S04]  /*b500*/  FFMA R0, R28, R15, -1 ;  /* 0xbf8000001c007423 */ /* 0x002fc8000000000f */
[----:B------:R-:W-:-:S04]  /*b510*/  FADD.FTZ R0, -R0, -RZ ;  /* 0x800000ff00007221 */ /* 0x000fc80000010100 */
[----:B------:R-:W-:-:S07]  /*b520*/  FFMA R15, R15, R0, R15 ;  /* 0x000000000f0f7223 */ /* 0x000fce000000000f */
.L_x_264:
[----:B------:R-:W-:Y:S05]  /*b530*/  BSYNC B1 ;  /* 0x0000000000017941 */ /* 0x000fea0003800000 */
.L_x_262:
        /* <DEDUP_REMOVED lines=10> */
.L_x_266:
[----:B------:R-:W1:Y:S02]  /*b5e0*/  MUFU.RCP R24, R31 ;  /* 0x0000001f00187308 */ /* 0x000e640000001000 */
[----:B-1----:R-:W-:-:S04]  /*b5f0*/  FFMA R0, R31, R24, -1 ;  /* 0xbf8000001f007423 */ /* 0x002fc80000000018 */
[----:B------:R-:W-:-:S04]  /*b600*/  FADD.FTZ R3, -R0, -RZ ;  /* 0x800000ff00037221 */ /* 0x000fc80000010100 */
[----:B------:R-:W-:-:S07]  /*b610*/  FFMA R24, R24, R3, R24 ;  /* 0x0000000318187223 */ /* 0x000fce0000000018 */
.L_x_267:
[----:B------:R-:W-:Y:S05]  /*b620*/  BSYNC B1 ;  /* 0x0000000000017941 */ /* 0x000fea0003800000 */
.L_x_265:
        /* <DEDUP_REMOVED lines=10> */
.L_x_269:
[----:B------:R-:W1:Y:S02]  /*b6d0*/  MUFU.RCP R21, R30 ;  /* 0x0000001e00157308 */ /* 0x000e640000001000 */
[----:B-1----:R-:W-:-:S04]  /*b6e0*/  FFMA R0, R30, R21, -1 ;  /* 0xbf8000001e007423 */ /* 0x002fc80000000015 */
[----:B------:R-:W-:-:S04]  /*b6f0*/  FADD.FTZ R0, -R0, -RZ ;  /* 0x800000ff00007221 */ /* 0x000fc80000010100 */
[----:B------:R-:W-:-:S07]  /*b700*/  FFMA R21, R21, R0, R21 ;  /* 0x0000000015157223 */ /* 0x000fce0000000015 */
.L_x_270:
[----:B------:R-:W-:Y:S05]  /*b710*/  BSYNC B1 ;  /* 0x0000000000017941 */ /* 0x000fea0003800000 */
.L_x_268:
        /* <DEDUP_REMOVED lines=10> */
.L_x_272:
[----:B------:R-:W1:Y:S02]  /*b7c0*/  MUFU.RCP R26, R39 ;  /* 0x00000027001a7308 */ /* 0x000e640000001000 */
[----:B-1----:R-:W-:-:S04]  /*b7d0*/  FFMA R0, R39, R26, -1 ;  /* 0xbf80000027007423 */ /* 0x002fc8000000001a */
[----:B------:R-:W-:-:S04]  /*b7e0*/  FADD.FTZ R3, -R0, -RZ ;  /* 0x800000ff00037221 */ /* 0x000fc80000010100 */
[----:B------:R-:W-:-:S07]  /*b7f0*/  FFMA R26, R26, R3, R26 ;  /* 0x000000031a1a7223 */ /* 0x000fce000000001a */
.L_x_273:
[----:B------:R-:W-:Y:S05]  /*b800*/  BSYNC B1 ;  /* 0x0000000000017941 */ /* 0x000fea0003800000 */
.L_x_271:
        /* <DEDUP_REMOVED lines=10> */
.L_x_275:
[----:B------:R-:W1:Y:S02]  /*b8b0*/  MUFU.RCP R25, R32 ;  /* 0x0000002000197308 */ /* 0x000e640000001000 */
[----:B-1----:R-:W-:-:S04]  /*b8c0*/  FFMA R0, R32, R25, -1 ;  /* 0xbf80000020007423 */ /* 0x002fc80000000019 */
[----:B------:R-:W-:-:S04]  /*b8d0*/  FADD.FTZ R0, -R0, -RZ ;  /* 0x800000ff00007221 */ /* 0x000fc80000010100 */
[----:B------:R-:W-:-:S07]  /*b8e0*/  FFMA R25, R25, R0, R25 ;  /* 0x0000000019197223 */ /* 0x000fce0000000019 */
.L_x_276:
[----:B------:R-:W-:Y:S05]  /*b8f0*/  BSYNC B1 ;  /* 0x0000000000017941 */ /* 0x000fea0003800000 */
.L_x_274:
        /* <DEDUP_REMOVED lines=10> */
.L_x_278:
[----:B------:R-:W1:Y:S02]  /*b9a0*/  MUFU.RCP R28, R33 ;  /* 0x00000021001c7308 */ /* 0x000e640000001000 */
[----:B-1----:R-:W-:-:S04]  /*b9b0*/  FFMA R0, R33, R28, -1 ;  /* 0xbf80000021007423 */ /* 0x002fc8000000001c */
[----:B------:R-:W-:-:S04]  /*b9c0*/  FADD.FTZ R3, -R0, -RZ ;  /* 0x800000ff00037221 */ /* 0x000fc80000010100 */
[----:B------:R-:W-:-:S07]  /*b9d0*/  FFMA R28, R28, R3, R28 ;  /* 0x000000031c1c7223 */ /* 0x000fce000000001c */
.L_x_279:
[----:B------:R-:W-:Y:S05]  /*b9e0*/  BSYNC B1 ;  /* 0x0000000000017941 */ /* 0x000fea0003800000 */
.L_x_277:
        /* <DEDUP_REMOVED lines=10> */
.L_x_281:
[----:B------:R-:W1:Y:S02]  /*ba90*/  MUFU.RCP R27, R38 ;  /* 0x00000026001b7308 */ /* 0x000e640000001000 */
[----:B-1----:R-:W-:-:S04]  /*baa0*/  FFMA R0, R38, R27, -1 ;  /* 0xbf80000026007423 */ /* 0x002fc8000000001b */
[----:B------:R-:W-:-:S04]  /*bab0*/  FADD.FTZ R0, -R0, -RZ ;  /* 0x800000ff00007221 */ /* 0x000fc80000010100 */
[----:B------:R-:W-:-:S07]  /*bac0*/  FFMA R27, R27, R0, R27 ;  /* 0x000000001b1b7223 */ /* 0x000fce000000001b */
.L_x_282:
[----:B------:R-:W-:Y:S05]  /*bad0*/  BSYNC B1 ;  /* 0x0000000000017941 */ /* 0x000fea0003800000 */
.L_x_280:
        /* <DEDUP_REMOVED lines=8> */
[----:B------:R-:W-:Y:S05]  /*bb60*/  BRA `(.L_x_285) ;  /* 0x0000000000107947 */ /* 0x000fea0003800000 */
.L_x_284:
[----:B------:R-:W1:Y:S02]  /*bb70*/  MUFU.RCP R0, R43 ;  /* 0x0000002b00007308 */ /* 0x000e640000001000 */
[----:B-1----:R-:W-:-:S04]  /*bb80*/  FFMA R3, R43, R0, -1 ;  /* 0xbf8000002b037423 */ /* 0x002fc80000000000 */
[----:B------:R-:W-:-:S04]  /*bb90*/  FADD.FTZ R3, -R3, -RZ ;  /* 0x800000ff03037221 */ /* 0x000fc80000010100 */
[----:B------:R-:W-:-:S07]  /*bba0*/  FFMA R0, R0, R3, R0 ;  /* 0x0000000300007223 */ /* 0x000fce0000000000 */
.L_x_285:
[----:B------:R-:W-:Y:S05]  /*bbb0*/  BSYNC B1 ;  /* 0x0000000000017941 */ /* 0x000fea0003800000 */
.L_x_283:
        /* <DEDUP_REMOVED lines=10> */
.L_x_286:
[----:B------:R-:W-:Y:S05]  /*bc60*/  WARPSYNC.ALL ;  /* 0x0000000000007948 */ /* 0x000fea0003800000 */
[----:B------:R-:W-:Y:S01]  /*bc70*/  BAR.SYNC.DEFER_BLOCKING 0x1, 0x100 ;  /* 0x0044000000007b1d */ /* 0x000fe20000010000 */
[----:B------:R-:W-:-:S05]  /*bc80*/  IADD3 R16, P0, R16, UR38, RZ ;  /* 0x0000002610107c10 */ /* 0x000fca000ff1e0ff */
        /* <DEDUP_REMOVED lines=20> */
[----:B------:R-:W-:Y:S02]  /*bdd0*/  UIADD3 UR4, UR50, 0x5100, URZ ;  /* 0x0000510032047890 */ /* 0x000fe4000fffe03f */
[----:B------:R-:W-:Y:S01]  /*bde0*/  UIADD3.X UR9, URZ, UR43, URZ, UP0, !UPT ;  /* 0x0000002b3f097290 */ /* 0x000fe200087fe43f */
[----:B------:R-:W-:-:S08]  /*bdf0*/  UMOV UR7, UR47 ;  /* 0x0000002f00077c82 */ /* 0x000fd00008000000 */
[----:B------:R1:W-:Y:S02]  /*be00*/  UTMASTG.3D [UR4], [UR8] ;  /* 0x00000004080073b5 */ /* 0x0003e40008010000 */
[----:B-1----:R0:W-:Y:S02]  /*be10*/  UTMACMDFLUSH ;  /* 0x00000000000079b7 */ /* 0x0021e40000000000 */
.L_x_288:
[----:B------:R-:W-:Y:S05]  /*be20*/  BSYNC B0 ;  /* 0x0000000000007941 */ /* 0x000fea0003800000 */
.L_x_287:
[----:B------:R-:W-:Y:S01]  /*be30*/  ULDC.64 UR4, c[0x0][0x8f8] ;  /* 0x00023e0000047ab9 */ /* 0x000fe20000000a00 */
[----:B------:R-:W-:Y:S01]  /*be40*/  IADD3.X R17, R17, UR37, RZ, P0, !PT ;  /* 0x0000002511117c10 */ /* 0x000fe200087fe4ff */
[----:B------:R-:W-:Y:S01]  /*be50*/  UMOV UR47, 0xffffffff ;  /* 0xffffffff002f7882 */ /* 0x000fe20000000000 */
[----:B------:R-:W-:Y:S01]  /*be60*/  ISETP.GE.U32.AND P0, PT, R16, UR4, PT ;  /* 0x0000000410007c0c */ /* 0x000fe2000bf06070 */
[----:B------:R-:W-:Y:S01]  /*be70*/  IMAD.MOV.U32 R3, RZ, RZ, -0x1 ;  /* 0xffffffffff037424 */ /* 0x000fe200078e00ff */
[----:B------:R-:W-:Y:S02]  /*be80*/  PRMT R0, RZ, 0x7610, R0 ;  /* 0x00007610ff007816 */ /* 0x000fe40000000000 */
[----:B------:R-:W-:Y:S02]  /*be90*/  ISETP.GE.U32.AND.EX P0, PT, R17, UR5, PT, P0 ;  /* 0x0000000511007c0c */ /* 0x000fe4000bf06100 */
[----:B------:R-:W-:-:S11]  /*bea0*/  MOV R7, 0xffffffff ;  /* 0xffffffff00077802 */ /* 0x000fd60000000f00 */
[----:B------:R-:W-:Y:S05]  /*beb0*/  @P0 BRA `(.L_x_289) ;  /* 0x0000000400680947 */ /* 0x000fea0003800000 */
[----:B------:R-:W1:Y:S01]  /*bec0*/  S2R R12, SR_CTAID.X ;  /* 0x00000000000c7919 */ /* 0x000e620000002500 */
[----:B------:R-:W2:Y:S01]  /*bed0*/  LDC.64 R10, c[0x0][0x8d0] ;  /* 0x00023400ff0a7b82 */ /* 0x000ea20000000a00 */
[----:B------:R-:W-:Y:S01]  /*bee0*/  ULDC UR4, c[0x0][0x150] ;  /* 0x0000540000047ab9 */ /* 0x000fe20000000800 */
[----:B------:R-:W-:Y:S01]  /*bef0*/  MOV R8, R16 ;  /* 0x0000001000087202 */ /* 0x000fe20000000f00 */
[----:B------:R-:W3:Y:S01]  /*bf00*/  S2R R26, SR_CTAID.Y ;  /* 0x00000000001a7919 */ /* 0x000ee20000002600 */
[----:B------:R-:W-:-:S04]  /*bf10*/  IMAD.MOV.U32 R9, RZ, RZ, R17 ;  /* 0x000000ffff097224 */ /* 0x000fc800078e0011 */
[----:B------:R-:W4:Y:S08]  /*bf20*/  LDC R25, c[0x0][0x144] ;  /* 0x00005100ff197b82 */ /* 0x000f300000000800 */
[----:B------:R-:W3:Y:S08]  /*bf30*/  LDC R0, c[0x0][0x8d8] ;  /* 0x00023600ff007b82 */ /* 0x000ef00000000800 */
[----:B------:R-:W3:Y:S01]  /*bf40*/  LDC.64 R20, c[0x0][0x8c8] ;  /* 0x00023200ff147b82 */ /* 0x000ee20000000a00 */
[----:B--2---:R-:W-:-:S04]  /*bf50*/  ISETP.NE.U32.AND P0, PT, R10, RZ, PT ;  /* 0x000000ff0a00720c */ /* 0x004fc80003f05070 */
[----:B------:R-:W-:Y:S02]  /*bf60*/  ISETP.NE.AND.EX P0, PT, R11, RZ, PT, P0 ;  /* 0x000000ff0b00720c */ /* 0x000fe40003f05300 */
[----:B-1----:R-:W-:-:S05]  /*bf70*/  I2FP.F32.U32 R3, R12 ;  /* 0x0000000c00037245 */ /* 0x002fca0000201000 */
[----:B------:R-:W-:-:S04]  /*bf80*/  FMUL R3, R3, UR4 ;  /* 0x0000000403037c20 */ /* 0x000fc80008400000 */
[----:B------:R1:W2:Y:S02]  /*bf90*/  F2I.U32.TRUNC.NTZ R24, R3 ;  /* 0x0000000300187305 */ /* 0x0002a4000020f000 */
[----:B----4-:R-:W-:Y:S05]  /*bfa0*/  @!P0 BRA `(.L_x_290) ;  /* 0x0000000000288947 */ /* 0x010fea0003800000 */
[----:B-1----:R-:W1:Y:S02]  /*bfb0*/  LDC R3, c[0x0][0x8dc] ;  /* 0x00023700ff037b82 */ /* 0x002e640000000800 */
[----:B-1----:R-:W-:-:S04]  /*bfc0*/  IADD3 R3, P0, R16, R3, RZ ;  /* 0x0000000310037210 */ /* 0x002fc80007f1e0ff */
[----:B------:R-:W-:-:S05]  /*bfd0*/  IADD3.X R13, RZ, R17, RZ, P0, !PT ;  /* 0x00000011ff0d7210 */ /* 0x000fca00007fe4ff */
[----:B------:R-:W-:-:S04]  /*bfe0*/  IMAD.WIDE.U32 R4, R13, R10, RZ ;  /* 0x0000000a0d047225 */ /* 0x000fc800078e00ff */
[----:B------:R-:W-:-:S04]  /*bff0*/  IMAD.WIDE.U32 R6, P0, R3, R11, R4 ;  /* 0x0000000b03067225 */ /* 0x000fc80007800004 */
[----:B------:R-:W-:Y:S01]  /*c000*/  IMAD.WIDE.U32 R4, R3, R10, RZ ;  /* 0x0000000a03047225 */ /* 0x000fe200078e00ff */
[----:B------:R-:W-:-:S03]  /*c010*/  IADD3.X R9, RZ, RZ, RZ, P0, !PT ;  /* 0x000000ffff097210 */ /* 0x000fc600007fe4ff */
[----:B------:R-:W-:Y:S01]  /*c020*/  IMAD.MOV.U32 R8, RZ, RZ, R7 ;  /* 0x000000ffff087224 */ /* 0x000fe200078e0007 */
[----:B------:R-:W-:-:S05]  /*c030*/  IADD3 RZ, P0, R5, R6, RZ ;  /* 0x0000000605ff7210 */ /* 0x000fca0007f1e0ff */
[----:B------:R-:W-:-:S08]  /*c040*/  IMAD.WIDE.U32.X R8, R13, R11, R8, P0 ;  /* 0x0000000b0d087225 */ /* 0x000fd000000e0408 */
.L_x_290:
[----:B------:R-:W4:Y:S01]  /*c050*/  LDC.64 R14, c[0x0][0x8e8] ;  /* 0x00023a00ff0e7b82 */ /* 0x000f220000000a00 */
[-CC-:B---3--:R-:W-:Y:S01]  /*c060*/  SHF.R.U64 R32, R8, R0.reuse, R9.reuse ;  /* 0x0000000008207219 */ /* 0x188fe20000001209 */
[----:B------:R-:W-:Y:S01]  /*c070*/  ULDC UR4, c[0x0][0x154] ;  /* 0x0000550000047ab9 */ /* 0x000fe20000000800 */
[----:B------:R-:W-:Y:S02]  /*c080*/  SHF.R.U32.HI R0, RZ, R0, R9 ;  /* 0x00000000ff007219 */ /* 0x000fe40000011609 */
[----:B-1----:R-:W-:Y:S02]  /*c090*/  IADD3 R3, P0, RZ, -R32, RZ ;  /* 0x80000020ff037210 */ /* 0x002fe40007f1e0ff */
[----:B--2---:R-:W-:Y:S01]  /*c0a0*/  IADD3 R24, -R24, RZ, RZ ;  /* 0x000000ff18187210 */ /* 0x004fe20007ffe1ff */
[----:B------:R-:W1:Y:S01]  /*c0b0*/  LDC R6, c[0x0][0x8c0] ;  /* 0x00023000ff067b82 */ /* 0x000e620000000800 */
[----:B------:R-:W-:Y:S02]  /*c0c0*/  IADD3.X R5, RZ, ~R0, RZ, P0, !PT ;  /* 0x80000000ff057210 */ /* 0x000fe400007fe4ff */
[----:B------:R-:W-:Y:S01]  /*c0d0*/  MOV R7, 0x1 ;  /* 0x0000000100077802 */ /* 0x000fe20000000f00 */
[----:B------:R-:W-:-:S02]  /*c0e0*/  IMAD R28, R25, R24, R12 ;  /* 0x00000018191c7224 */ /* 0x000fc400078e020c */
[-C--:B------:R-:W-:Y:S02]  /*c0f0*/  IMAD R0, R5, R20.reuse, RZ ;  /* 0x0000001405007224 */ /* 0x080fe400078e02ff */
[----:B------:R-:W2:Y:S01]  /*c100*/  LDC R8, c[0x0][0x8b0] ;  /* 0x00022c00ff087b82 */ /* 0x000ea20000000800 */
[----:B------:R-:W-:-:S04]  /*c110*/  IMAD.WIDE.U32 R4, R3, R20, R16 ;  /* 0x0000001403047225 */ /* 0x000fc800078e0010 */
[----:B------:R-:W-:Y:S01]  /*c120*/  IMAD R3, R3, R21, R0 ;  /* 0x0000001503037224 */ /* 0x000fe200078e0200 */
[----:B------:R-:W-:Y:S02]  /*c130*/  I2FP.F32.U32 R0, R26 ;  /* 0x0000001a00007245 */ /* 0x000fe40000201000 */
[----:B------:R-:W3:Y:S01]  /*c140*/  LDC R30, c[0x0][0x900] ;  /* 0x00024000ff1e7b82 */ /* 0x000ee20000000800 */
[----:B------:R-:W-:Y:S01]  /*c150*/  IMAD.IADD R3, R5, 0x1, R3 ;  /* 0x0000000105037824 */ /* 0x000fe200078e0203 */
[----:B----4-:R-:W-:Y:S01]  /*c160*/  ISETP.NE.U32.AND P0, PT, R14, RZ, PT ;  /* 0x000000ff0e00720c */ /* 0x010fe20003f05070 */
[----:B------:R-:W-:Y:S01]  /*c170*/  FMUL R0, R0, UR4 ;  /* 0x0000000400007c20 */ /* 0x000fe20008400000 */
[----:B------:R-:W-:Y:S02]  /*c180*/  MOV R5, 0xffffffff ;  /* 0xffffffff00057802 */ /* 0x000fe40000000f00 */
[----:B------:R-:W-:Y:S01]  /*c190*/  ISETP.NE.AND.EX P0, PT, R15, RZ, PT, P0 ;  /* 0x000000ff0f00720c */ /* 0x000fe20003f05300 */
[----:B------:R4:W3:Y:S01]  /*c1a0*/  F2I.U32.TRUNC.NTZ R20, R0 ;  /* 0x0000000000147305 */ /* 0x0008e2000020f000 */
[----:B------:R-:W4:Y:S01]  /*c1b0*/  LDC R21, c[0x0][0x148] ;  /* 0x00005200ff157b82 */ /* 0x000f220000000800 */
[----:B-1----:R-:W-:-:S02]  /*c1c0*/  SHF.R.U64 R12, R4, R6, R3 ;  /* 0x00000006040c7219 */ /* 0x002fc40000001203 */
[----:B------:R-:W-:-:S05]  /*c1d0*/  SHF.R.U32.HI R3, RZ, R6, R3 ;  /* 0x00000006ff037219 */ /* 0x000fca0000011603 */
[----:B------:R-:W1:Y:S01]  /*c1e0*/  LDC R24, c[0x0][0x8a8] ;  /* 0x00022a00ff187b82 */ /* 0x000e620000000800 */
[-CC-:B--2---:R-:W-:Y:S02]  /*c1f0*/  SHF.R.U64 R10, R12, R8.reuse, R3.reuse ;  /* 0x000000080c0a7219 */ /* 0x184fe40000001203 */
[----:B------:R-:W-:-:S05]  /*c200*/  SHF.R.U32.HI R3, RZ, R8, R3 ;  /* 0x00000008ff037219 */ /* 0x000fca0000011603 */
[----:B------:R-:W2:Y:S01]  /*c210*/  LDC R27, c[0x0][0x8f0] ;  /* 0x00023c00ff1b7b82 */ /* 0x000ea20000000800 */
[-C--:B---3--:R-:W-:Y:S02]  /*c220*/  SHF.L.U32 R4, R5, R30.reuse, RZ ;  /* 0x0000001e05047219 */ /* 0x088fe400000006ff */
[-CC-:B------:R-:W-:Y:S02]  /*c230*/  SHF.R.U64 R13, R10, R30.reuse, R3.reuse ;  /* 0x0000001e0a0d7219 */ /* 0x180fe40000001203 */
[----:B------:R-:W-:Y:S02]  /*c240*/  SHF.R.U32.HI R5, RZ, R30, R3 ;  /* 0x0000001eff057219 */ /* 0x000fe40000011603 */
[----:B------:R-:W-:Y:S01]  /*c250*/  LOP3.LUT R25, RZ, R4, RZ, 0x33, !PT ;  /* 0x00000004ff197212 */ /* 0x000fe200078e33ff */
[----:B------:R-:W3:Y:S01]  /*c260*/  LDC R29, c[0x0][0x8e0] ;  /* 0x00023800ff1d7b82 */ /* 0x000ee20000000800 */
[----:B------:R-:W-:Y:S01]  /*c270*/  SHF.L.U32 R30, R7, R30, RZ ;  /* 0x0000001e071e7219 */ /* 0x000fe200000006ff */
[----:B------:R-:W-:-:S06]  /*c280*/  IMAD.MOV.U32 R4, RZ, RZ, R13 ;  /* 0x000000ffff047224 */ /* 0x000fcc00078e000d */
[----:B------:R-:W1:Y:S01]  /*c290*/  LDC R31, c[0x0][0x8b8] ;  /* 0x00022e00ff1f7b82 */ /* 0x000e620000000800 */
[----:B------:R-:W-:Y:S05]  /*c2a0*/  @!P0 BRA `(.L_x_291) ;  /* 0x0000000000288947 */ /* 0x000fea0003800000 */
[----:B----4-:R-:W4:Y:S02]  /*c2b0*/  LDC R0, c[0x0][0x8f4] ;  /* 0x00023d00ff007b82 */ /* 0x010f240000000800 */
[----:B----4-:R-:W-:-:S04]  /*c2c0*/  IADD3 R3, P0, R13, R0, RZ ;  /* 0x000000000d037210 */ /* 0x010fc80007f1e0ff */
        /* <DEDUP_REMOVED lines=8> */
.L_x_291:
[----:B------:R-:W-:Y:S02]  /*c350*/  ISETP.NE.AND P0, PT, R2, 0x1, PT ;  /* 0x000000010200780c */ /* 0x000fe40003f05270 */
[----:B--2-4-:R-:W-:Y:S02]  /*c360*/  SHF.R.U64 R0, R4, R27, R5 ;  /* 0x0000001b04007219 */ /* 0x014fe40000001205 */
[----:B------:R-:W-:Y:S02]  /*c370*/  LOP3.LUT R3, R10, R25, RZ, 0xc0, !PT ;  /* 0x000000190a037212 */ /* 0x000fe400078ec0ff */
[----:B------:R-:W-:Y:S01]  /*c380*/  IADD3 R20, -R20, RZ, RZ ;  /* 0x000000ff14147210 */ /* 0x000fe20007ffe1ff */
[----:B------:R-:W-:Y:S01]  /*c390*/  IMAD.MOV R4, RZ, RZ, -R0 ;  /* 0x000000ffff047224 */ /* 0x000fe200078e0a00 */
[----:B-1----:R-:W-:Y:S01]  /*c3a0*/  IADD3 R5, R24, -0x1, RZ ;  /* 0xffffffff18057810 */ /* 0x002fe20007ffe0ff */
[----:B------:R-:W-:Y:S01]  /*c3b0*/  IMAD R3, R30, R0, R3 ;  /* 0x000000001e037224 */ /* 0x000fe200078e0203 */
[----:B------:R-:W-:Y:S01]  /*c3c0*/  R2UR UR47, R32 ;  /* 0x00000000202f72ca */ /* 0x000fe200000e0000 */
[----:B---3--:R-:W-:Y:S01]  /*c3d0*/  IMAD R0, R4, R29, R13 ;  /* 0x0000001d04007224 */ /* 0x008fe200078e020d */
[----:B------:R-:W-:Y:S01]  /*c3e0*/  LOP3.LUT R5, R12, R5, RZ, 0xc0, !PT ;  /* 0x000000050c057212 */ /* 0x000fe200078ec0ff */
[----:B------:R-:W-:Y:S01]  /*c3f0*/  @P0 IMAD R28, R21, R20, R26 ;  /* 0x00000014151c0224 */ /* 0x000fe200078e021a */
[----:B------:R-:W-:-:S03]  /*c400*/  MOV R4, 0x1 ;  /* 0x0000000100047802 */ /* 0x000fc60000000f00 */
[----:B------:R-:W-:Y:S02]  /*c410*/  IMAD R3, R3, R31, R28 ;  /* 0x0000001f03037224 */ /* 0x000fe400078e021c */
[----:B------:R-:W-:-:S05]  /*c420*/  IMAD R0, R0, R24, R5 ;  /* 0x0000001800007224 */ /* 0x000fca00078e0205 */
[----:B------:R-:W-:Y:S02]  /*c430*/  SEL R7, R0, R3, !P0 ;  /* 0x0000000300077207 */ /* 0x000fe40004000000 */
[----:B------:R-:W-:Y:S02]  /*c440*/  SEL R3, R3, R0, !P0 ;  /* 0x0000000003037207 */ /* 0x000fe40004000000 */
[----:B------:R-:W-:-:S07]  /*c450*/  PRMT R0, R4, 0x7610, R0 ;  /* 0x0000761004007816 */ /* 0x000fce0000000000 */
.L_x_289:
[----:B------:R-:W-:Y:S01]  /*c460*/  LOP3.LUT P0, RZ, R0, 0xff, RZ, 0xc0, !PT ;  /* 0x000000ff00ff7812 */ /* 0x000fe2000780c0ff */
[----:B------:R-:W-:-:S04]  /*c470*/  UIMAD.WIDE.U32 UR4, UR51, -0x33333333, URZ ;  /* 0xcccccccd330478a5 */ /* 0x000fc8000f8e003f */
[----:B------:R-:W-:-:S04]  /*c480*/  USHF.R.U32.HI UR4, URZ, 0x3, UR5 ;  /* 0x000000033f047899 */ /* 0x000fc80008011605 */
[----:B------:R-:W-:-:S04]  /*c490*/  UIMAD UR4, UR4, -0xa, UR51 ;  /* 0xfffffff6040478a4 */ /* 0x000fc8000f8e0233 */
[----:B------:R-:W-:Y:S08]  /*c4a0*/  @P0 BRA `(.L_x_292) ;  /* 0xffffff5000ac0947 */ /* 0x000ff0000383ffff */
[----:B------:R-:W-:-:S04]  /*c4b0*/  DEPBAR.LE SB0, 0x0 ;  /* 0x000080000000791a */ /* 0x000fc80000000000 */
[----:B------:R-:W-:Y:S05]  /*c4c0*/  EXIT ;  /* 0x000000000000794d */ /* 0x000fea0003800000 */
.L_x_13:
[----:B------:R-:W-:Y:S01]  /*c4d0*/  ULDC.64 UR4, c[0x0][0x8f8] ;  /* 0x00023e0000047ab9 */ /* 0x000fe20000000a00 */
[----:B------:R-:W-:Y:S01]  /*c4e0*/  PRMT R12, RZ, 0x7610, R12 ;  /* 0x00007610ff0c7816 */ /* 0x000fe2000000000c */
[----:B------:R-:W-:Y:S01]  /*c4f0*/  IMAD.MOV.U32 R7, RZ, RZ, -0x1 ;  /* 0xffffffffff077424 */ /* 0x000fe200078e00ff */
[----:B------:R-:W-:Y:S02]  /*c500*/  ISETP.GE.U32.AND P1, PT, R16, UR4, PT ;  /* 0x0000000410007c0c */ /* 0x000fe4000bf26070 */
[----:B------:R-:W-:Y:S02]  /*c510*/  MOV R20, 0xffffffff ;  /* 0xffffffff00147802 */ /* 0x000fe40000000f00 */
[----:B------:R-:W-:Y:S02]  /*c520*/  ISETP.GE.U32.AND.EX P1, PT, R17, UR5, PT, P1 ;  /* 0x0000000511007c0c */ /* 0x000fe4000bf26110 */
[----:B------:R-:W-:-:S11]  /*c530*/  MOV R6, 0xffffffff ;  /* 0xffffffff00067802 */ /* 0x000fd60000000f00 */
[----:B------:R-:W-:Y:S05]  /*c540*/  @P1 BRA `(.L_x_293) ;  /* 0x0000000400281947 */ /* 0x000fea0003800000 */
[----:B------:R-:W2:Y:S01]  /*c550*/  LDC.64 R20, c[0x0][0x8d0] ;  /* 0x00023400ff147b82 */ /* 0x000ea20000000a00 */
[----:B------:R-:W-:Y:S01]  /*c560*/  MOV R14, R16 ;  /* 0x00000010000e7202 */ /* 0x000fe20000000f00 */
[----:B------:R-:W-:-:S06]  /*c570*/  IMAD.MOV.U32 R15, RZ, RZ, R17 ;  /* 0x000000ffff0f7224 */ /* 0x000fcc00078e0011 */
[----:B------:R-:W3:Y:S08]  /*c580*/  LDC R26, c[0x0][0x8d8] ;  /* 0x00023600ff1a7b82 */ /* 0x000ef00000000800 */
[----:B------:R-:W4:Y:S01]  /*c590*/  LDC.64 R28, c[0x0][0x8c8] ;  /* 0x00023200ff1c7b82 */ /* 0x000f220000000a00 */
[----:B--2---:R-:W-:-:S04]  /*c5a0*/  ISETP.NE.U32.AND P1, PT, R20, RZ, PT ;  /* 0x000000ff1400720c */ /* 0x004fc80003f25070 */
[----:B------:R-:W-:-:S13]  /*c5b0*/  ISETP.NE.AND.EX P1, PT, R21, RZ, PT, P1 ;  /* 0x000000ff1500720c */ /* 0x000fda0003f25310 */
[----:B---34-:R-:W-:Y:S05]  /*c5c0*/  @!P1 BRA `(.L_x_294) ;  /* 0x0000000000289947 */ /* 0x018fea0003800000 */
[----:B------:R-:W2:Y:S02]  /*c5d0*/  LDC R7, c[0x0][0x8dc] ;  /* 0x00023700ff077b82 */ /* 0x000ea40000000800 */
[----:B--2---:R-:W-:-:S04]  /*c5e0*/  IADD3 R15, P1, R16, R7, RZ ;  /* 0x00000007100f7210 */ /* 0x004fc80007f3e0ff */
        /* <DEDUP_REMOVED lines=8> */
.L_x_294:
[----:B------:R-:W2:Y:S01]  /*c670*/  LDC.64 R30, c[0x0][0x8e8] ;  /* 0x00023a00ff1e7b82 */ /* 0x000ea20000000a00 */
[-CC-:B------:R-:W-:Y:S02]  /*c680*/  SHF.R.U64 R22, R14, R26.reuse, R15.reuse ;  /* 0x0000001a0e167219 */ /* 0x180fe4000000120f */
[----:B------:R-:W-:Y:S02]  /*c690*/  SHF.R.U32.HI R6, RZ, R26, R15 ;  /* 0x0000001aff067219 */ /* 0x000fe4000001160f */
[----:B------:R-:W-:Y:S02]  /*c6a0*/  IADD3 R13, P1, RZ, -R22, RZ ;  /* 0x80000016ff0d7210 */ /* 0x000fe40007f3e0ff */
[----:B------:R-:W-:Y:S01]  /*c6b0*/  MOV R32, 0x1 ;  /* 0x0000000100207802 */ /* 0x000fe20000000f00 */
[----:B------:R-:W3:Y:S01]  /*c6c0*/  LDC R14, c[0x0][0x8c0] ;  /* 0x00023000ff0e7b82 */ /* 0x000ee20000000800 */
[----:B------:R-:W-:-:S05]  /*c6d0*/  IADD3.X R7, RZ, ~R6, RZ, P1, !PT ;  /* 0x80000006ff077210 */ /* 0x000fca0000ffe4ff */
[-C--:B------:R-:W-:Y:S02]  /*c6e0*/  IMAD R12, R7, R28.reuse, RZ ;  /* 0x0000001c070c7224 */ /* 0x080fe400078e02ff */
[----:B------:R-:W4:Y:S01]  /*c6f0*/  LDC R26, c[0x0][0x8b0] ;  /* 0x00022c00ff1a7b82 */ /* 0x000f220000000800 */
[----:B------:R-:W-:-:S04]  /*c700*/  IMAD.WIDE.U32 R6, R13, R28, R16 ;  /* 0x0000001c0d067225 */ /* 0x000fc800078e0010 */
[----:B------:R-:W-:Y:S02]  /*c710*/  IMAD R13, R13, R29, R12 ;  /* 0x0000001d0d0d7224 */ /* 0x000fe400078e020c */
[----:B------:R-:W-:Y:S01]  /*c720*/  IMAD.MOV.U32 R12, RZ, RZ, -0x1 ;  /* 0xffffffffff0c7424 */ /* 0x000fe200078e00ff */
[----:B------:R-:W5:Y:S01]  /*c730*/  LDC R27, c[0x0][0x900] ;  /* 0x00024000ff1b7b82 */ /* 0x000f620000000800 */
[----:B--2---:R-:W-:Y:S02]  /*c740*/  ISETP.NE.U32.AND P1, PT, R30, RZ, PT ;  /* 0x000000ff1e00720c */ /* 0x004fe40003f25070 */
[----:B------:R-:W-:Y:S02]  /*c750*/  IADD3 R7, R7, R13, RZ ;  /* 0x0000000d07077210 */ /* 0x000fe40007ffe0ff */
[----:B------:R-:W-:-:S03]  /*c760*/  ISETP.NE.AND.EX P1, PT, R31, RZ, PT, P1 ;  /* 0x000000ff1f00720c */ /* 0x000fc60003f25310 */
[----:B------:R-:W2:Y:S01]  /*c770*/  LDC R25, c[0x0][0x8a8] ;  /* 0x00022a00ff197b82 */ /* 0x000ea20000000800 */
[-CC-:B---3--:R-:W-:Y:S02]  /*c780*/  SHF.R.U64 R20, R6, R14.reuse, R7.reuse ;  /* 0x0000000e06147219 */ /* 0x188fe40000001207 */
[----:B------:R-:W-:-:S05]  /*c790*/  SHF.R.U32.HI R7, RZ, R14, R7 ;  /* 0x0000000eff077219 */ /* 0x000fca0000011607 */
[----:B------:R-:W3:Y:S01]  /*c7a0*/  LDC R28, c[0x0][0x8f0] ;  /* 0x00023c00ff1c7b82 */ /* 0x000ee20000000800 */
[-CC-:B----4-:R-:W-:Y:S02]  /*c7b0*/  SHF.R.U64 R23, R20, R26.reuse, R7.reuse ;  /* 0x0000001a14177219 */ /* 0x190fe40000001207 */
[----:B------:R-:W-:-:S05]  /*c7c0*/  SHF.R.U32.HI R6, RZ, R26, R7 ;  /* 0x0000001aff067219 */ /* 0x000fca0000011607 */
[----:B------:R-:W4:Y:S01]  /*c7d0*/  LDC R29, c[0x0][0x8e0] ;  /* 0x00023800ff1d7b82 */ /* 0x000f220000000800 */
[-C--:B-----5:R-:W-:Y:S02]  /*c7e0*/  SHF.L.U32 R12, R12, R27.reuse, RZ ;  /* 0x0000001b0c0c7219 */ /* 0x0a0fe400000006ff */
[-CC-:B------:R-:W-:Y:S02]  /*c7f0*/  SHF.R.U64 R26, R23, R27.reuse, R6.reuse ;  /* 0x0000001b171a7219 */ /* 0x180fe40000001206 */
[----:B------:R-:W-:Y:S02]  /*c800*/  SHF.R.U32.HI R7, RZ, R27, R6 ;  /* 0x0000001bff077219 */ /* 0x000fe40000011606 */
[----:B------:R-:W-:Y:S01]  /*c810*/  LOP3.LUT R34, RZ, R12, RZ, 0x33, !PT ;  /* 0x0000000cff227212 */ /* 0x000fe200078e33ff */
[----:B------:R-:W1:Y:S01]  /*c820*/  LDC R33, c[0x0][0x8b8] ;  /* 0x00022e00ff217b82 */ /* 0x000e620000000800 */
[----:B------:R-:W-:Y:S01]  /*c830*/  MOV R6, R26 ;  /* 0x0000001a00067202 */ /* 0x000fe20000000f00 */
[----:B------:R-:W-:Y:S06]  /*c840*/  @!P1 BRA `(.L_x_295) ;  /* 0x0000000000289947 */ /* 0x000fec0003800000 */
[----:B------:R-:W5:Y:S02]  /*c850*/  LDC R15, c[0x0][0x8f4] ;  /* 0x00023d00ff0f7b82 */ /* 0x000f640000000800 */
[----:B-----5:R-:W-:-:S05]  /*c860*/  IADD3 R15, P1, R26, R15, RZ ;  /* 0x0000000f1a0f7210 */ /* 0x020fca0007f3e0ff */
        /* <DEDUP_REMOVED lines=8> */
.L_x_295:
[----:B------:R-:W-:Y:S01]  /*c8f0*/  ISETP.NE.AND P1, PT, R2, 0x1, PT ;  /* 0x000000010200780c */ /* 0x000fe20003f25270 */
[----:B--2---:R-:W-:Y:S01]  /*c900*/  VIADD R13, R25, 0xffffffff ;  /* 0xffffffff190d7836 */ /* 0x004fe20000000000 */
[----:B---3--:R-:W-:Y:S02]  /*c910*/  SHF.R.U64 R6, R6, R28, R7 ;  /* 0x0000001c06067219 */ /* 0x008fe40000001207 */
[----:B------:R-:W-:Y:S02]  /*c920*/  SHF.L.U32 R32, R32, R27, RZ ;  /* 0x0000001b20207219 */ /* 0x000fe400000006ff */
[----:B------:R-:W-:Y:S02]  /*c930*/  LOP3.LUT R5, R23, R34, RZ, 0xc0, !PT ;  /* 0x0000002217057212 */ /* 0x000fe400078ec0ff */
[----:B------:R-:W-:Y:S02]  /*c940*/  IADD3 R7, -R6, RZ, RZ ;  /* 0x000000ff06077210 */ /* 0x000fe40007ffe1ff */
[----:B------:R-:W-:Y:S01]  /*c950*/  MOV R12, 0x1 ;  /* 0x00000001000c7802 */ /* 0x000fe20000000f00 */
[----:B------:R-:W-:Y:S01]  /*c960*/  IMAD R5, R32, R6, R5 ;  /* 0x0000000620057224 */ /* 0x000fe200078e0205 */
[----:B------:R-:W-:Y:S01]  /*c970*/  MOV R6, R22 ;  /* 0x0000001600067202 */ /* 0x000fe20000000f00 */
[----:B------:R-:W-:Y:S01]  /*c980*/  @P1 IMAD R10, R11, R24, R4 ;  /* 0x000000180b0a1224 */ /* 0x000fe200078e0204 */
[----:B------:R-:W-:Y:S01]  /*c990*/  LOP3.LUT R11, R20, R13, RZ, 0xc0, !PT ;  /* 0x0000000d140b7212 */ /* 0x000fe200078ec0ff */
[----:B----4-:R-:W-:-:S02]  /*c9a0*/  IMAD R4, R7, R29, R26 ;  /* 0x0000001d07047224 */ /* 0x010fc400078e021a */
[----:B-1----:R-:W-:Y:S02]  /*c9b0*/  IMAD R10, R5, R33, R10 ;  /* 0x00000021050a7224 */ /* 0x002fe400078e020a */
[----:B------:R-:W-:-:S05]  /*c9c0*/  IMAD R5, R4, R25, R11 ;  /* 0x0000001904057224 */ /* 0x000fca00078e020b */
[----:B------:R-:W-:Y:S02]  /*c9d0*/  SEL R7, R5, R10, !P1 ;  /* 0x0000000a05077207 */ /* 0x000fe40004800000 */
[----:B------:R-:W-:-:S07]  /*c9e0*/  SEL R20, R10, R5, !P1 ;  /* 0x000000050a147207 */ /* 0x000fce0004800000 */
.L_x_293:
[----:B------:R-:W-:-:S08]  /*c9f0*/  NOP ;  /* 0x0000000000007918 */ /* 0x000fd00000000000 */
[----:B------:R-:W2:-:S00]  /*ca00*/  USETMAXREG.DEALLOC.CTAPOOL 0x28 ;  /* 0x00000028000079c8 */ /* 0x000e8000080e0500 */
[----:B--2---:R-:W-:-:S13]  /*ca10*/  ISETP.NE.AND P1, PT, R3, 0x1, PT ;  /* 0x000000010300780c */ /* 0x004fda0003f25270 */
[----:B-1----:R-:W-:Y:S05]  /*ca20*/  @!P1 EXIT ;  /* 0x000000000000994d */ /* 0x002fea0003800000 */
[----:B------:R-:W-:Y:S05]  /*ca30*/  @!P4 BRA `(.L_x_296) ;  /* 0x0000001000b0c947 */ /* 0x000fea0003800000 */
[----:B------:R-:W-:-:S13]  /*ca40*/  ISETP.NE.OR P0, PT, R3, 0x2, P0 ;  /* 0x000000020300780c */ /* 0x000fda0000705670 */
[----:B------:R-:W-:Y:S05]  /*ca50*/  @P0 EXIT ;  /* 0x000000000000094d */ /* 0x000fea0003800000 */
[----:B------:R-:W-:-:S13]  /*ca60*/  LOP3.LUT P1, RZ, R12, 0xff, RZ, 0xc0, !PT ;  /* 0x000000ff0cff7812 */ /* 0x000fda000782c0ff */
[----:B------:R-:W-:Y:S05]  /*ca70*/  @!P1 BRA `(.L_x_297) ;  /* 0x0000000000189947 */ /* 0x000fea0003800000 */
[----:B------:R-:W-:Y:S01]  /*ca80*/  UMOV UR4, 0x400 ;  /* 0x0000040000047882 */ /* 0x000fe20000000000 */
[----:B------:R-:W-:Y:S01]  /*ca90*/  IMAD.MOV.U32 R3, RZ, RZ, RZ ;  /* 0x000000ffff037224 */ /* 0x000fe200078e00ff */
[----:B------:R-:W-:-:S04]  /*caa0*/  ULEA UR4, UR36, UR4, 0x18 ;  /* 0x0000000424047291 */ /* 0x000fc8000f8ec03f */
[----:B------:R-:W-:-:S05]  /*cab0*/  SHF.L.U32 R3, R3, 0x1f, RZ ;  /* 0x0000001f03037819 */ /* 0x000fca00000006ff */
[----:B------:R-:W1:Y:S02]  /*cac0*/  SYNCS.PHASECHK.TRANS64.TRYWAIT P0, [UR4+0xe8], R3 ;  /* 0x0000e803ff0075a7 */ /* 0x000e640008000144 */
[----:B-1----:R-:W-:Y:S05]  /*cad0*/  @!P0 BRA `(.L_x_298) ;  /* 0x0000002400d08947 */ /* 0x002fea0003800000 */
.L_x_297:
[----:B-1----:R-:W-:Y:S01]  /*cae0*/  PRMT R3, RZ, 0x7610, R3 ;  /* 0x00007610ff037816 */ /* 0x002fe20000000003 */
[----:B------:R-:W-:Y:S06]  /*caf0*/  @P3 BRA `(.L_x_299) ;  /* 0x0000000000243947 */ /* 0x000fec0003800000 */
[----:B------:R-:W-:Y:S02]  /*cb00*/  ULDC.64 UR4, c[0x0][0x588] ;  /* 0x0001620000047ab9 */ /* 0x000fe40000000a00 */
[----:B------:R-:W-:-:S04]  /*cb10*/  ISETP.NE.U32.AND P0, PT, RZ, UR4, PT ;  /* 0x00000004ff007c0c */ /* 0x000fc8000bf05070 */
[----:B------:R-:W-:-:S13]  /*cb20*/  ISETP.NE.AND.EX P0, PT, RZ, UR5, PT, P0 ;  /* 0x00000005ff007c0c */ /* 0x000fda000bf05300 */
[----:B------:R-:W-:Y:S05]  /*cb30*/  @!P0 BRA `(.L_x_300) ;  /* 0x00000000000c8947 */ /* 0x000fea0003800000 */
[----:B------:R2:W5:Y:S01]  /*cb40*/  LDG.E R8, desc[UR40][R8.64] ;  /* 0x0000002808087981 */ /* 0x000562000c1e1900 */
[----:B------:R-:W-:Y:S01]  /*cb50*/  MOV R3, 0x1 ;  /* 0x0000000100037802 */ /* 0x000fe20000000f00 */
[----:B------:R-:W-:Y:S06]  /*cb60*/  BRA `(.L_x_299) ;  /* 0x0000000000087947 */ /* 0x000fec0003800000 */
.L_x_300:
[----:B------:R-:W1:Y:S01]  /*cb70*/  LDC R8, c[0x0][0x580] ;  /* 0x00016000ff087b82 */ /* 0x000e620000000800 */
[----:B------:R-:W-:-:S07]  /*cb80*/  MOV R3, 0x1 ;  /* 0x0000000100037802 */ /* 0x000fce0000000f00 */
.L_x_299:
[----:B--2---:R-:W-:Y:S01]  /*cb90*/  MOV R9, 0x1 ;  /* 0x0000000100097802 */ /* 0x004fe20000000f00 */
[----:B------:R-:W-:Y:S06]  /*cba0*/  @!P1 BRA `(.L_x_301) ;  /* 0x0000000c00dc9947 */ /* 0x000fec0003800000 */
[----:B------:R-:W2:Y:S01]  /*cbb0*/  LDC R10, c[0x0][0x900] ;  /* 0x00024000ff0a7b82 */ /* 0x000ea20000000800 */
[----:B------:R-:W-:Y:S01]  /*cbc0*/  IMAD.MOV.U32 R5, RZ, RZ, -0x1 ;  /* 0xffffffffff057424 */ /* 0x000fe200078e00ff */
[----:B------:R-:W-:Y:S01]  /*cbd0*/  MOV R9, 0x1 ;  /* 0x0000000100097802 */ /* 0x000fe20000000f00 */
[----:B------:R-:W-:Y:S01]  /*cbe0*/  ULDC.64 UR6, c[0x0][0x198] ;  /* 0x0000660000067ab9 */ /* 0x000fe20000000a00 */
[----:B------:R-:W-:Y:S01]  /*cbf0*/  LOP3.LUT R11, R0, 0x2, RZ, 0xfc, !PT ;  /* 0x00000002000b7812 */ /* 0x000fe200078efcff */
[----:B------:R-:W-:Y:S01]  /*cc00*/  ULDC.64 UR14, c[0x0][0x588] ;  /* 0x00016200000e7ab9 */ /* 0x000fe20000000a00 */
[----:B------:R-:W-:Y:S01]  /*cc10*/  ULDC.64 UR22, c[0x0][0x8f8] ;  /* 0x00023e0000167ab9 */ /* 0x000fe20000000a00 */
[----:B------:R-:W-:Y:S01]  /*cc20*/  ULDC.64 UR24, c[0x0][0x590] ;  /* 0x0001640000187ab9 */ /* 0x000fe20000000a00 */
[----:B------:R-:W3:Y:S01]  /*cc30*/  LDC R12, c[0x0][0x8a8] ;  /* 0x00022a00ff0c7b82 */ /* 0x000ee20000000800 */
[-C--:B--2---:R-:W-:Y:S02]  /*cc40*/  SHF.L.U32 R5, R5, R10.reuse, RZ ;  /* 0x0000000a05057219 */ /* 0x084fe400000006ff */
[----:B------:R-:W-:-:S02]  /*cc50*/  SHF.L.U32 R10, R9, R10, RZ ;  /* 0x0000000a090a7219 */ /* 0x000fc400000006ff */
[----:B------:R-:W-:Y:S02]  /*cc60*/  MOV R9, 0x1 ;  /* 0x0000000100097802 */ /* 0x000fe40000000f00 */
[----:B------:R-:W-:Y:S02]  /*cc70*/  LOP3.LUT R13, RZ, R5, RZ, 0x33, !PT ;  /* 0x00000005ff0d7212 */ /* 0x000fe400078e33ff */
[----:B---3--:R-:W-:-:S07]  /*cc80*/  IADD3 R12, R12, -0x1, RZ ;  /* 0xffffffff0c0c7810 */ /* 0x008fce0007ffe0ff */
.L_x_333:
[----:B------:R-:W-:Y:S02]  /*cc90*/  ISETP.NE.U32.AND P0, PT, RZ, UR24, PT ;  /* 0x00000018ff007c0c */ /* 0x000fe4000bf05070 */
[----:B------:R-:W-:Y:S02]  /*cca0*/  R2UR UR11, R20 ;  /* 0x00000000140b72ca */ /* 0x000fe400000e0000 */
[----:B------:R-:W-:Y:S02]  /*ccb0*/  R2UR UR10, R7 ;  /* 0x00000000070a72ca */ /* 0x000fe400000e0000 */
[----:B------:R-:W-:-:S09]  /*ccc0*/  ISETP.NE.AND.EX P0, PT, RZ, UR25, PT, P0 ;  /* 0x00000019ff007c0c */ /* 0x000fd2000bf05300 */
[----:B------:R-:W-:Y:S02]  /*ccd0*/  USHF.L.U32 UR11, UR11, 0x8, URZ ;  /* 0x000000080b0b7899 */ /* 0x000fe4000800063f */
[----:B------:R-:W-:Y:S02]  /*cce0*/  USHF.L.U32 UR10, UR10, 0x6, URZ ;  /* 0x000000060a0a7899 */ /* 0x000fe4000800063f */
[----:B--234-:R-:W-:Y:S10]  /*ccf0*/  @!P0 BRA `(.L_x_302) ;  /* 0x00000000002c8947 */ /* 0x01cff40003800000 */
[----:B------:R-:W-:-:S04]  /*cd00*/  ISETP.NE.U32.AND P1, PT, RZ, UR14, PT ;  /* 0x0000000eff007c0c */ /* 0x000fc8000bf25070 */
[----:B------:R-:W-:-:S13]  /*cd10*/  ISETP.NE.AND.EX P1, PT, RZ, UR15, PT, P1 ;  /* 0x0000000fff007c0c */ /* 0x000fda000bf25310 */
[----:B------:R-:W-:Y:S05]  /*cd20*/  @!P1 BRA `(.L_x_303) ;  /* 0x0000000000189947 */ /* 0x000fea0003800000 */
[----:B------:R-:W2:Y:S01]  /*cd30*/  LDC.64 R4, c[0x0][0x588] ;  /* 0x00016200ff047b82 */ /* 0x000ea20000000a00 */
[----:B------:R-:W-:-:S04]  /*cd40*/  IMAD R3, R6, UR24, RZ ;  /* 0x0000001806037c24 */ /* 0x000fc8000f8e02ff */
[----:B--2---:R-:W-:-:S05]  /*cd50*/  IMAD.WIDE R4, R3, 0x4, R4 ;  /* 0x0000000403047825 */ /* 0x004fca00078e0204 */
[----:B-1---5:R3:W5:Y:S01]  /*cd60*/  LDG.E R8, desc[UR40][R4.64] ;  /* 0x0000002804087981 */ /* 0x022762000c1e1900 */
[----:B------:R-:W-:Y:S01]  /*cd70*/  IMAD.MOV.U32 R3, RZ, RZ, 0x1 ;  /* 0x00000001ff037424 */ /* 0x000fe200078e00ff */
[----:B------:R-:W-:Y:S06]  /*cd80*/  BRA `(.L_x_302) ;  /* 0x0000000000087947 */ /* 0x000fec0003800000 */
.L_x_303:
[----:B-1---5:R-:W2:Y:S01]  /*cd90*/  LDC R8, c[0x0][0x580] ;  /* 0x00016000ff087b82 */ /* 0x022ea20000000800 */
[----:B------:R-:W-:-:S07]  /*cda0*/  MOV R3, 0x1 ;  /* 0x0000000100037802 */ /* 0x000fce0000000f00 */
.L_x_302:
[----:B------:R-:W-:Y:S05]  /*cdb0*/  @!P0 BRA `(.L_x_304) ;  /* 0x00000000001c8947 */ /* 0x000fea0003800000 */
[----:B------:R-:W-:-:S13]  /*cdc0*/  LOP3.LUT P2, RZ, R3, 0xff, RZ, 0xc0, !PT ;  /* 0x000000ff03ff7812 */ /* 0x000fda000784c0ff */
[----:B---3--:R-:W3:Y:S02]  /*cdd0*/  @!P2 LDC.64 R4, c[0x0][0x588] ;  /* 0x00016200ff04ab82 */ /* 0x008ee40000000a00 */
[----:B---3--:R-:W-:-:S04]  /*cde0*/  @!P2 ISETP.NE.U32.AND P0, PT, R4, RZ, PT ;  /* 0x000000ff0400a20c */ /* 0x008fc80003f05070 */
[----:B------:R-:W-:Y:S02]  /*cdf0*/  @!P2 ISETP.NE.AND.EX P1, PT, R5, RZ, PT, P0 ;  /* 0x000000ff0500a20c */ /* 0x000fe40003f25300 */
[----:B-12--5:R-:W-:Y:S02]  /*ce00*/  @P2 FSETP.EQ.AND P0, PT, R8, RZ, PT ;  /* 0x000000ff0800220b */ /* 0x026fe40003f02000 */
[----:B------:R-:W-:Y:S01]  /*ce10*/  @!P2 PLOP3.LUT P0, PT, P1, PT, PT, 0x8, 0x0 ;  /* 0x000000000000a81c */ /* 0x000fe20000f0e170 */
[----:B------:R-:W-:-:S12]  /*ce20*/  BRA `(.L_x_305) ;  /* 0x0000000000047947 */ /* 0x000fd80003800000 */
.L_x_304:
[----:B-12--5:R-:W-:-:S13]  /*ce30*/  FSETP.EQ.AND P0, PT, R8, RZ, PT ;  /* 0x000000ff0800720b */ /* 0x026fda0003f02000 */
.L_x_305:
[----:B------:R-:W-:Y:S02]  /*ce40*/  ISETP.NE.AND P2, PT, R11, 0x3, PT ;  /* 0x000000030b00780c */ /* 0x000fe40003f45270 */
[----:B------:R-:W-:-:S04]  /*ce50*/  ELECT P1, URZ, PT ;  /* 0x00000000003f782f */ /* 0x000fc80003820000 */
[----:B------:R-:W-:-:S07]  /*ce60*/  PLOP3.LUT P0, PT, P1, P0, PT, 0x20, 0x0 ;  /* 0x000000000000781c */ /* 0x000fce0000f00470 */
[----:B------:R-:W-:Y:S06]  /*ce70*/  @!P2 BRA `(.L_x_306) ;  /* 0x000000000004a947 */ /* 0x000fec0003800000 */
[----:B------:R-:W-:Y:S01]  /*ce80*/  BPT.TRAP 0x1 ;  /* 0x000000040000795c */ /* 0x000fe20000300000 */
.L_x_306:
[----:B------:R-:W1:Y:S01]  /*ce90*/  S2UR UR36, SR_CgaCtaId ;  /* 0x00000000002479c3 */ /* 0x000e620000008800 */
[----:B------:R-:W-:Y:S01]  /*cea0*/  UMOV UR4, 0x400 ;  /* 0x0000040000047882 */ /* 0x000fe20000000000 */
[----:B---3--:R-:W-:Y:S01]  /*ceb0*/  SHF.L.U32 R4, R9, 0x1f, RZ ;  /* 0x0000001f09047819 */ /* 0x008fe200000006ff */
[----:B-1----:R-:W-:-:S09]  /*cec0*/  ULEA UR5, UR36, UR4, 0x18 ;  /* 0x0000000424057291 */ /* 0x002fd2000f8ec03f */
[----:B------:R-:W1:Y:S02]  /*ced0*/  SYNCS.PHASECHK.TRANS64.TRYWAIT P1, [UR5+0xc0], R4 ;  /* 0x0000c004ff0075a7 */ /* 0x000e640008020145 */
[----:B-1----:R-:W-:Y:S05]  /*cee0*/  @!P1 BRA `(.L_x_307) ;  /* 0x0000002000e49947 */ /* 0x002fea0003800000 */
.L_x_374:
[----:B------:R-:W-:Y:S04]  /*cef0*/  BSSY B0, `(.L_x_308) ;  /* 0x000000e000007945 */ /* 0x000fe80003800000 */
[----:B------:R-:W-:Y:S05]  /*cf00*/  @!P0 BRA `(.L_x_309) ;  /* 0x0000000000308947 */ /* 0x000fea0003800000 */
[----:B------:R-:W-:Y:S01]  /*cf10*/  R2UR UR12, R6 ;  /* 0x00000000060c72ca */ /* 0x000fe200000e0000 */
[----:B------:R-:W-:Y:S02]  /*cf20*/  UIADD3 UR16, UP0, UR6, 0x3f0, URZ ;  /* 0x000003f006107890 */ /* 0x000fe4000ff1e03f */
[----:B------:R-:W-:Y:S02]  /*cf30*/  UIADD3 UR8, UR5, 0x100, URZ ;  /* 0x0000010005087890 */ /* 0x000fe4000fffe03f */
[----:B------:R-:W-:Y:S02]  /*cf40*/  UIADD3 UR9, UR5, 0xa0, URZ ;  /* 0x000000a005097890 */ /* 0x000fe4000fffe03f */
[----:B------:R-:W-:Y:S01]  /*cf50*/  UIADD3.X UR17, URZ, UR7, URZ, UP0, !UPT ;  /* 0x000000073f117290 */ /* 0x000fe200087fe43f */
[----:B------:R-:W-:Y:S01]  /*cf60*/  UMOV UR18, 0x0 ;  /* 0x0000000000127882 */ /* 0x000fe20000000000 */
[----:B------:R-:W-:-:S07]  /*cf70*/  UMOV UR19, 0x10000000 ;  /* 0x1000000000137882 */ /* 0x000fce0000000000 */
[----:B------:R2:W-:Y:S02]  /*cf80*/  UTMALDG.3D [UR8], [UR16], desc[UR18] ;  /* 0x00001208100075b4 */ /* 0x0005e40008011000 */
[----:B--2---:R-:W-:Y:S05]  /*cf90*/  @!P2 BRA `(.L_x_310) ;  /* 0x000000000004a947 */ /* 0x004fea0003800000 */
[----:B------:R-:W-:Y:S01]  /*cfa0*/  BPT.TRAP 0x1 ;  /* 0x000000040000795c */ /* 0x000fe20000300000 */
.L_x_310:
[----:B-1----:R-:W1:Y:S02]  /*cfb0*/  LDC R5, c[0x0][0x800] ;  /* 0x00020000ff057b82 */ /* 0x002e640000000800 */
[----:B-1----:R2:W-:Y:S02]  /*cfc0*/  SYNCS.ARRIVE.TRANS64.RED.A0TR RZ, [UR5+0xa0], R5 ;  /* 0x0000a005ffff79a7 */ /* 0x0025e40008300405 */
.L_x_309:
[----:B------:R-:W-:Y:S05]  /*cfd0*/  BSYNC B0 ;  /* 0x0000000000007941 */ /* 0x000fea0003800000 */
.L_x_308:
[----:B------:R-:W-:Y:S05]  /*cfe0*/  @!P2 BRA `(.L_x_311) ;  /* 0x000000000004a947 */ /* 0x000fea0003800000 */
[----:B------:R-:W-:Y:S01]  /*cff0*/  BPT.TRAP 0x1 ;  /* 0x000000040000795c */ /* 0x000fe20000300000 */
.L_x_311:
[----:B------:R-:W-:-:S04]  /*d000*/  UIADD3 UR4, UR5, 0xa0, URZ ;  /* 0x000000a005047890 */ /* 0x000fc8000fffe03f */
[----:B------:R-:W-:-:S09]  /*d010*/  UPRMT UR4, UR36, 0x654, UR4 ;  /* 0x0000065424047896 */ /* 0x000fd20008000004 */
[----:B------:R-:W-:Y:S01]  /*d020*/  SYNCS.ARRIVE.TRANS64.RED.A1T0 RZ, [UR4], RZ ;  /* 0x000000ffffff79a7 */ /* 0x000fe20008100404 */
[----:B------:R-:W-:Y:S05]  /*d030*/  @!P2 BRA `(.L_x_312) ;  /* 0x000000000004a947 */ /* 0x000fea0003800000 */
[----:B------:R-:W-:Y:S01]  /*d040*/  BPT.TRAP 0x1 ;  /* 0x000000040000795c */ /* 0x000fe20000300000 */
.L_x_312:
[----:B------:R-:W3:Y:S02]  /*d050*/  SYNCS.PHASECHK.TRANS64.TRYWAIT P1, [UR5+0xc8], R4 ;  /* 0x0000c804ff0075a7 */ /* 0x000ee40008020145 */
[----:B---3--:R-:W-:Y:S05]  /*d060*/  @!P1 BRA `(.L_x_313) ;  /* 0x00000020009c9947 */ /* 0x008fea0003800000 */
.L_x_375:
[----:B------:R-:W-:Y:S04]  /*d070*/  BSSY B0, `(.L_x_314) ;  /* 0x0000010000007945 */ /* 0x000fe80003800000 */
[----:B------:R-:W-:Y:S05]  /*d080*/  @!P0 BRA `(.L_x_315) ;  /* 0x0000000000388947 */ /* 0x000fea0003800000 */
[----:B------:R-:W-:Y:S01]  /*d090*/  UIADD3 UR8, UP0, UR6, 0x3f0, URZ ;  /* 0x000003f006087890 */ /* 0x000fe2000ff1e03f */
[----:B------:R-:W-:Y:S01]  /*d0a0*/  R2UR UR20, R6 ;  /* 0x00000000061472ca */ /* 0x000fe200000e0000 */
[----:B------:R-:W-:Y:S02]  /*d0b0*/  UIADD3 UR19, UR11, 0x80, URZ ;  /* 0x000000800b137890 */ /* 0x000fe4000fffe03f */
[----:B------:R-:W-:Y:S02]  /*d0c0*/  UIADD3 UR16, UR5, 0x1100, URZ ;  /* 0x0000110005107890 */ /* 0x000fe4000fffe03f */
[----:B------:R-:W-:Y:S02]  /*d0d0*/  UIADD3 UR17, UR5, 0xa8, URZ ;  /* 0x000000a805117890 */ /* 0x000fe4000fffe03f */
[----:B------:R-:W-:Y:S01]  /*d0e0*/  UIADD3.X UR9, URZ, UR7, URZ, UP0, !UPT ;  /* 0x000000073f097290 */ /* 0x000fe200087fe43f */
[----:B------:R-:W-:Y:S01]  /*d0f0*/  UMOV UR12, 0x0 ;  /* 0x00000000000c7882 */ /* 0x000fe20000000000 */
[----:B------:R-:W-:Y:S01]  /*d100*/  UMOV UR13, 0x10000000 ;  /* 0x10000000000d7882 */ /* 0x000fe20000000000 */
[----:B------:R-:W-:-:S06]  /*d110*/  UMOV UR18, UR10 ;  /* 0x0000000a00127c82 */ /* 0x000fcc0008000000 */
[----:B------:R3:W-:Y:S02]  /*d120*/  UTMALDG.3D [UR16], [UR8], desc[UR12] ;  /* 0x00000c10080075b4 */ /* 0x0007e40008011000 */
[----:B---3--:R-:W-:Y:S05]  /*d130*/  @!P2 BRA `(.L_x_316) ;  /* 0x000000000004a947 */ /* 0x008fea0003800000 */
[----:B------:R-:W-:Y:S01]  /*d140*/  BPT.TRAP 0x1 ;  /* 0x000000040000795c */ /* 0x000fe20000300000 */
.L_x_316:
[----:B-12---:R-:W1:Y:S02]  /*d150*/  LDC R5, c[0x0][0x800] ;  /* 0x00020000ff057b82 */ /* 0x006e640000000800 */
[----:B-1----:R3:W-:Y:S02]  /*d160*/  SYNCS.ARRIVE.TRANS64.RED.A0TR RZ, [UR5+0xa8], R5 ;  /* 0x0000a805ffff79a7 */ /* 0x0027e40008300405 */
.L_x_315:
[----:B------:R-:W-:Y:S05]  /*d170*/  BSYNC B0 ;  /* 0x0000000000007941 */ /* 0x000fea0003800000 */
.L_x_314:
[----:B------:R-:W-:Y:S05]  /*d180*/  @!P2 BRA `(.L_x_317) ;  /* 0x000000000004a947 */ /* 0x000fea0003800000 */
[----:B------:R-:W-:Y:S01]  /*d190*/  BPT.TRAP 0x1 ;  /* 0x000000040000795c */ /* 0x000fe20000300000 */
.L_x_317:
[----:B------:R-:W-:Y:S02]  /*d1a0*/  UIADD3 UR4, UR5, 0xa8, URZ ;  /* 0x000000a805047890 */ /* 0x000fe4000fffe03f */
[----:B------:R-:W-:Y:S02]  /*d1b0*/  UIADD3 UR10, UR10, 0x20, URZ ;  /* 0x000000200a0a7890 */ /* 0x000fe4000fffe03f */
[----:B------:R-:W-:-:S09]  /*d1c0*/  UPRMT UR4, UR36, 0x654, UR4 ;  /* 0x0000065424047896 */ /* 0x000fd20008000004 */
[----:B------:R-:W-:Y:S01]  /*d1d0*/  SYNCS.ARRIVE.TRANS64.RED.A1T0 RZ, [UR4], RZ ;  /* 0x000000ffffff79a7 */ /* 0x000fe20008100404 */
[----:B------:R-:W-:Y:S05]  /*d1e0*/  @!P2 BRA `(.L_x_318) ;  /* 0x000000000004a947 */ /* 0x000fea0003800000 */
[----:B------:R-:W-:Y:S01]  /*d1f0*/  BPT.TRAP 0x1 ;  /* 0x000000040000795c */ /* 0x000fe20000300000 */
.L_x_318:
[----:B------:R-:W4:Y:S02]  /*d200*/  SYNCS.PHASECHK.TRANS64.TRYWAIT P1, [UR5+0xd0], R4 ;  /* 0x0000d004ff0075a7 */ /* 0x000f240008020145 */
[----:B----4-:R-:W-:Y:S05]  /*d210*/  @!P1 BRA `(.L_x_319) ;  /* 0x0000002000489947 */ /* 0x010fea0003800000 */
.L_x_376:
        /* <DEDUP_REMOVED lines=10> */
[----:B----4-:R-:W-:Y:S05]  /*d2c0*/  @!P2 BRA `(.L_x_322) ;  /* 0x000000000004a947 */ /* 0x010fea0003800000 */
[----:B------:R-:W-:Y:S01]  /*d2d0*/  BPT.TRAP 0x1 ;  /* 0x000000040000795c */ /* 0x000fe20000300000 */
.L_x_322:
[----:B-123--:R-:W1:Y:S02]  /*d2e0*/  LDC R5, c[0x0][0x800] ;  /* 0x00020000ff057b82 */ /* 0x00ee640000000800 */
[----:B-1----:R4:W-:Y:S02]  /*d2f0*/  SYNCS.ARRIVE.TRANS64.RED.A0TR RZ, [UR5+0xb0], R5 ;  /* 0x0000b005ffff79a7 */ /* 0x0029e40008300405 */
.L_x_321:
[----:B------:R-:W-:Y:S05]  /*d300*/  BSYNC B0 ;  /* 0x0000000000007941 */ /* 0x000fea0003800000 */
.L_x_320:
[----:B------:R-:W-:Y:S05]  /*d310*/  @!P2 BRA `(.L_x_323) ;  /* 0x000000000004a947 */ /* 0x000fea0003800000 */
[----:B------:R-:W-:Y:S01]  /*d320*/  BPT.TRAP 0x1 ;  /* 0x000000040000795c */ /* 0x000fe20000300000 */
.L_x_323:
[----:B------:R-:W-:-:S04]  /*d330*/  UIADD3 UR4, UR5, 0xb0, URZ ;  /* 0x000000b005047890 */ /* 0x000fc8000fffe03f */
[----:B------:R-:W-:-:S09]  /*d340*/  UPRMT UR4, UR36, 0x654, UR4 ;  /* 0x0000065424047896 */ /* 0x000fd20008000004 */
[----:B------:R-:W-:Y:S01]  /*d350*/  SYNCS.ARRIVE.TRANS64.RED.A1T0 RZ, [UR4], RZ ;  /* 0x000000ffffff79a7 */ /* 0x000fe20008100404 */
[----:B------:R-:W-:Y:S05]  /*d360*/  @!P2 BRA `(.L_x_324) ;  /* 0x000000000004a947 */ /* 0x000fea0003800000 */
[----:B------:R-:W-:Y:S01]  /*d370*/  BPT.TRAP 0x1 ;  /* 0x000000040000795c */ /* 0x000fe20000300000 */
.L_x_324:
[----:B------:R-:W5:Y:S02]  /*d380*/  SYNCS.PHASECHK.TRANS64.TRYWAIT P1, [UR5+0xd8], R4 ;  /* 0x0000d804ff0075a7 */ /* 0x000f640008020145 */
[----:B-----5:R-:W-:Y:S05]  /*d390*/  @!P1 BRA `(.L_x_325) ;  /* 0x0000002000009947 */ /* 0x020fea0003800000 */
.L_x_377:
[----:B------:R-:W-:Y:S04]  /*d3a0*/  BSSY B0, `(.L_x_326) ;  /* 0x0000010000007945 */ /* 0x000fe80003800000 */
[----:B------:R-:W-:Y:S05]  /*d3b0*/  @!P0 BRA `(.L_x_327) ;  /* 0x0000000000388947 */ /* 0x000fea0003800000 */
[----:B------:R-:W-:Y:S01]  /*d3c0*/  R2UR UR20, R6 ;  /* 0x00000000061472ca */ /* 0x000fe200000e0000 */
[----:B------:R-:W-:Y:S02]  /*d3d0*/  UIADD3 UR8, UP0, UR6, 0x3f0, URZ ;  /* 0x000003f006087890 */ /* 0x000fe4000ff1e03f */
        /* <DEDUP_REMOVED lines=8> */
[----:B-1----:R-:W-:Y:S05]  /*d460*/  @!P2 BRA `(.L_x_328) ;  /* 0x000000000004a947 */ /* 0x002fea0003800000 */
[----:B------:R-:W-:Y:S01]  /*d470*/  BPT.TRAP 0x1 ;  /* 0x000000040000795c */ /* 0x000fe20000300000 */
.L_x_328:
[----:B------:R-:W1:Y:S02]  /*d480*/  LDC R4, c[0x0][0x800] ;  /* 0x00020000ff047b82 */ /* 0x000e640000000800 */
[----:B-1----:R1:W-:Y:S02]  /*d490*/  SYNCS.ARRIVE.TRANS64.RED.A0TR RZ, [UR5+0xb8], R4 ;  /* 0x0000b804ffff79a7 */ /* 0x0023e40008300405 */
.L_x_327:
[----:B------:R-:W-:Y:S05]  /*d4a0*/  BSYNC B0 ;  /* 0x0000000000007941 */ /* 0x000fea0003800000 */
.L_x_326:
[----:B------:R-:W-:Y:S05]  /*d4b0*/  @!P2 BRA `(.L_x_329) ;  /* 0x000000000004a947 */ /* 0x000fea0003800000 */
[----:B------:R-:W-:Y:S01]  /*d4c0*/  BPT.TRAP 0x1 ;  /* 0x000000040000795c */ /* 0x000fe20000300000 */
.L_x_329:
[----:B------:R-:W-:Y:S01]  /*d4d0*/  IADD3 R16, P0, R16, UR38, RZ ;  /* 0x0000002610107c10 */ /* 0x000fe2000ff1e0ff */
[----:B------:R-:W-:Y:S01]  /*d4e0*/  UIADD3 UR4, UR5, 0xb8, URZ ;  /* 0x000000b805047890 */ /* 0x000fe2000fffe03f */
[----:B------:R-:W-:Y:S01]  /*d4f0*/  LOP3.LUT R9, R9, 0x1, RZ, 0x3c, !PT ;  /* 0x0000000109097812 */ /* 0x000fe200078e3cff */
[----:B------:R-:W-:Y:S01]  /*d500*/  IMAD.MOV.U32 R6, RZ, RZ, -0x1 ;  /* 0xffffffffff067424 */ /* 0x000fe200078e00ff */
[----:B------:R-:W-:Y:S01]  /*d510*/  IADD3.X R17, R17, UR37, RZ, P0, !PT ;  /* 0x0000002511117c10 */ /* 0x000fe200087fe4ff */
[----:B------:R-:W-:Y:S01]  /*d520*/  UPRMT UR4, UR36, 0x654, UR4 ;  /* 0x0000065424047896 */ /* 0x000fe20008000004 */
[----:B------:R-:W-:Y:S02]  /*d530*/  ISETP.GE.U32.AND P0, PT, R16, UR22, PT ;  /* 0x0000001610007c0c */ /* 0x000fe4000bf06070 */
[----:B-1----:R-:W-:Y:S02]  /*d540*/  PRMT R4, RZ, 0x7610, R4 ;  /* 0x00007610ff047816 */ /* 0x002fe40000000004 */
[----:B------:R-:W-:-:S02]  /*d550*/  ISETP.GE.U32.AND.EX P0, PT, R17, UR23, PT, P0 ;  /* 0x0000001711007c0c */ /* 0x000fc4000bf06100 */
[----:B------:R-:W-:Y:S02]  /*d560*/  MOV R20, 0xffffffff ;  /* 0xffffffff00147802 */ /* 0x000fe40000000f00 */
[----:B------:R-:W-:Y:S01]  /*d570*/  SYNCS.ARRIVE.TRANS64.RED.A1T0 RZ, [UR4], RZ ;  /* 0x000000ffffff79a7 */ /* 0x000fe20008100404 */
[----:B------:R-:W-:-:S08]  /*d580*/  MOV R7, 0xffffffff ;  /* 0xffffffff00077802 */ /* 0x000fd00000000f00 */
[----:B------:R-:W-:Y:S05]  /*d590*/  @P0 BRA `(.L_x_330) ;  /* 0x0000000400580947 */ /* 0x000fea0003800000 */
[----:B------:R-:W1:Y:S01]  /*d5a0*/  S2R R18, SR_CTAID.X ;  /* 0x0000000000127919 */ /* 0x000e620000002500 */
[----:B------:R-:W5:Y:S01]  /*d5b0*/  LDC.64 R14, c[0x0][0x8d0] ;  /* 0x00023400ff0e7b82 */ /* 0x000f620000000a00 */
[----:B------:R-:W-:Y:S01]  /*d5c0*/  ULDC UR4, c[0x0][0x150] ;  /* 0x0000540000047ab9 */ /* 0x000fe20000000800 */
[----:B------:R-:W-:Y:S01]  /*d5d0*/  MOV R22, R17 ;  /* 0x0000001100167202 */ /* 0x000fe20000000f00 */
[----:B------:R-:W1:Y:S05]  /*d5e0*/  S2R R20, SR_CTAID.Y ;  /* 0x0000000000147919 */ /* 0x000e6a0000002600 */
[----:B--234-:R-:W2:Y:S08]  /*d5f0*/  LDC R5, c[0x0][0x144] ;  /* 0x00005100ff057b82 */ /* 0x01ceb00000000800 */
[----:B------:R-:W3:Y:S01]  /*d600*/  LDC R21, c[0x0][0x8d8] ;  /* 0x00023600ff157b82 */ /* 0x000ee20000000800 */
[----:B-----5:R-:W-:-:S04]  /*d610*/  ISETP.NE.U32.AND P0, PT, R14, RZ, PT ;  /* 0x000000ff0e00720c */ /* 0x020fc80003f05070 */
[----:B------:R-:W-:Y:S02]  /*d620*/  ISETP.NE.AND.EX P0, PT, R15, RZ, PT, P0 ;  /* 0x000000ff0f00720c */ /* 0x000fe40003f05300 */
[----:B-1----:R-:W-:Y:S02]  /*d630*/  I2FP.F32.U32 R4, R18 ;  /* 0x0000001200047245 */ /* 0x002fe40000201000 */
[----:B------:R-:W-:-:S03]  /*d640*/  I2FP.F32.U32 R23, R20 ;  /* 0x0000001400177245 */ /* 0x000fc60000201000 */
[----:B------:R-:W-:-:S06]  /*d650*/  FMUL R4, R4, UR4 ;  /* 0x0000000404047c20 */ /* 0x000fcc0008400000 */
[----:B------:R-:W1:Y:S02]  /*d660*/  F2I.U32.TRUNC.NTZ R4, R4 ;  /* 0x0000000400047305 */ /* 0x000e64000020f000 */
[----:B-1----:R-:W-:-:S05]  /*d670*/  IADD3 R6, -R4, RZ, RZ ;  /* 0x000000ff04067210 */ /* 0x002fca0007ffe1ff */
[----:B--2---:R-:W-:Y:S01]  /*d680*/  IMAD R18, R5, R6, R18 ;  /* 0x0000000605127224 */ /* 0x004fe200078e0212 */
[----:B------:R-:W-:Y:S01]  /*d690*/  MOV R6, R16 ;  /* 0x0000001000067202 */ /* 0x000fe20000000f00 */
[----:B---3--:R-:W-:Y:S06]  /*d6a0*/  @!P0 BRA `(.L_x_331) ;  /* 0x0000000000308947 */ /* 0x008fec0003800000 */
[----:B------:R-:W1:Y:S02]  /*d6b0*/  LDC R5, c[0x0][0x8dc] ;  /* 0x00023700ff057b82 */ /* 0x000e640000000800 */
[----:B-1----:R-:W-:-:S05]  /*d6c0*/  IADD3 R5, P0, R16, R5, RZ ;  /* 0x0000000510057210 */ /* 0x002fca0007f1e0ff */
[----:B------:R-:W-:-:S04]  /*d6d0*/  IMAD.X R19, RZ, RZ, R17, P0 ;  /* 0x000000ffff137224 */ /* 0x000fc800000e0611 */
[----:B------:R-:W-:-:S04]  /*d6e0*/  IMAD.WIDE.U32 R6, R19, R14, RZ ;  /* 0x0000000e13067225 */ /* 0x000fc800078e00ff */
[----:B------:R-:W-:-:S04]  /*d6f0*/  IMAD.WIDE.U32 R6, P0, R5, R15, R6 ;  /* 0x0000000f05067225 */ /* 0x000fc80007800006 */
[----:B------:R-:W-:Y:S01]  /*d700*/  IMAD.WIDE.U32 R4, R5, R14, RZ ;  /* 0x0000000e05047225 */ /* 0x000fe200078e00ff */
[----:B------:R-:W-:-:S04]  /*d710*/  MOV R4, R7 ;  /* 0x0000000700047202 */ /* 0x000fc80000000f00 */
[----:B------:R-:W-:Y:S02]  /*d720*/  IADD3 RZ, P1, R5, R6, RZ ;  /* 0x0000000605ff7210 */ /* 0x000fe40007f3e0ff */
[----:B------:R-:W-:-:S03]  /*d730*/  IADD3.X R5, RZ, RZ, RZ, P0, !PT ;  /* 0x000000ffff057210 */ /* 0x000fc600007fe4ff */
[----:B------:R-:W-:-:S04]  /*d740*/  IMAD.WIDE.U32.X R4, R19, R15, R4, P1 ;  /* 0x0000000f13047225 */ /* 0x000fc800008e0404 */
[----:B------:R-:W-:Y:S01]  /*d750*/  IMAD.MOV.U32 R22, RZ, RZ, R5 ;  /* 0x000000ffff167224 */ /* 0x000fe200078e0005 */
[----:B------:R-:W-:-:S07]  /*d760*/  MOV R6, R4 ;  /* 0x0000000400067202 */ /* 0x000fce0000000f00 */
.L_x_331:
[----:B------:R-:W-:Y:S01]  /*d770*/  ULDC UR4, c[0x0][0x154] ;  /* 0x0000550000047ab9 */ /* 0x000fe20000000800 */
[----:B------:R-:W1:Y:S01]  /*d780*/  LDC R7, c[0x0][0x148] ;  /* 0x00005200ff077b82 */ /* 0x000e620000000800 */
[----:B------:R-:W-:Y:S01]  /*d790*/  FMUL R14, R23, UR4 ;  /* 0x00000004170e7c20 */ /* 0x000fe20008400000 */
[----:B------:R-:W-:Y:S02]  /*d7a0*/  ISETP.NE.AND P2, PT, R2, 0x1, PT ;  /* 0x000000010200780c */ /* 0x000fe40003f45270 */
[-CC-:B------:R-:W-:Y:S02]  /*d7b0*/  SHF.R.U64 R19, R6, R21.reuse, R22.reuse ;  /* 0x0000001506137219 */ /* 0x180fe40000001216 */
[----:B------:R-:W-:Y:S01]  /*d7c0*/  SHF.R.U32.HI R21, RZ, R21, R22 ;  /* 0x00000015ff157219 */ /* 0x000fe20000011616 */
[----:B------:R-:W2:Y:S01]  /*d7d0*/  F2I.U32.TRUNC.NTZ R14, R14 ;  /* 0x0000000e000e7305 */ /* 0x000ea2000020f000 */
[----:B------:R-:W3:Y:S01]  /*d7e0*/  LDC.64 R4, c[0x0][0x8c8] ;  /* 0x00023200ff047b82 */ /* 0x000ee20000000a00 */
[----:B------:R-:W-:-:S04]  /*d7f0*/  IADD3 R23, P0, RZ, -R19, RZ ;  /* 0x80000013ff177210 */ /* 0x000fc80007f1e0ff */
[----:B------:R-:W-:-:S03]  /*d800*/  IADD3.X R21, RZ, ~R21, RZ, P0, !PT ;  /* 0x80000015ff157210 */ /* 0x000fc600007fe4ff */
[----:B------:R-:W4:Y:S01]  /*d810*/  LDC R22, c[0x0][0x8c0] ;  /* 0x00023000ff167b82 */ /* 0x000f220000000800 */
[----:B--2---:R-:W-:-:S07]  /*d820*/  IADD3 R15, -R14, RZ, RZ ;  /* 0x000000ff0e0f7210 */ /* 0x004fce0007ffe1ff */
[----:B------:R-:W2:Y:S01]  /*d830*/  LDC R26, c[0x0][0x8f0] ;  /* 0x00023c00ff1a7b82 */ /* 0x000ea20000000800 */
[----:B-1----:R-:W-:-:S07]  /*d840*/  @P2 IMAD R18, R7, R15, R20 ;  /* 0x0000000f07122224 */ /* 0x002fce00078e0214 */
[----:B------:R-:W1:Y:S01]  /*d850*/  LDC.64 R14, c[0x0][0x8e8] ;  /* 0x00023a00ff0e7b82 */ /* 0x000e620000000a00 */
[----:B---3--:R-:W-:-:S04]  /*d860*/  IMAD R6, R21, R4, RZ ;  /* 0x0000000415067224 */ /* 0x008fc800078e02ff */
[C---:B------:R-:W-:Y:S02]  /*d870*/  IMAD R7, R23.reuse, R5, R6 ;  /* 0x0000000517077224 */ /* 0x040fe400078e0206 */
[----:B------:R-:W-:Y:S01]  /*d880*/  IMAD.WIDE.U32 R4, R23, R4, R16 ;  /* 0x0000000417047225 */ /* 0x000fe200078e0010 */
[----:B------:R-:W3:Y:S04]  /*d890*/  LDC R21, c[0x0][0x8b0] ;  /* 0x00022c00ff157b82 */ /* 0x000ee80000000800 */
[----:B------:R-:W-:-:S04]  /*d8a0*/  IADD3 R5, R5, R7, RZ ;  /* 0x0000000705057210 */ /* 0x000fc80007ffe0ff */
[----:B------:R-:W5:Y:S01]  /*d8b0*/  LDC R6, c[0x0][0x900] ;  /* 0x00024000ff067b82 */ /* 0x000f620000000800 */
[-CC-:B----4-:R-:W-:Y:S02]  /*d8c0*/  SHF.R.U64 R25, R4, R22.reuse, R5.reuse ;  /* 0x0000001604197219 */ /* 0x190fe40000001205 */
[----:B------:R-:W-:-:S05]  /*d8d0*/  SHF.R.U32.HI R4, RZ, R22, R5 ;  /* 0x00000016ff047219 */ /* 0x000fca0000011605 */
[----:B------:R-:W4:Y:S01]  /*d8e0*/  LDC R22, c[0x0][0x8e0] ;  /* 0x00023800ff167b82 */ /* 0x000f220000000800 */
[----:B-1----:R-:W-:-:S04]  /*d8f0*/  ISETP.NE.U32.AND P0, PT, R14, RZ, PT ;  /* 0x000000ff0e00720c */ /* 0x002fc80003f05070 */
[----:B------:R-:W-:-:S03]  /*d900*/  ISETP.NE.AND.EX P0, PT, R15, RZ, PT, P0 ;  /* 0x000000ff0f00720c */ /* 0x000fc60003f05300 */
[----:B------:R-:W1:Y:S01]  /*d910*/  LDC R23, c[0x0][0x8b8] ;  /* 0x00022e00ff177b82 */ /* 0x000e620000000800 */
[-CC-:B---3--:R-:W-:Y:S02]  /*d920*/  SHF.R.U64 R24, R25, R21.reuse, R4.reuse ;  /* 0x0000001519187219 */ /* 0x188fe40000001204 */
[----:B------:R-:W-:-:S05]  /*d930*/  SHF.R.U32.HI R5, RZ, R21, R4 ;  /* 0x00000015ff057219 */ /* 0x000fca0000011604 */
[----:B------:R-:W3:Y:S01]  /*d940*/  LDC R20, c[0x0][0x8a8] ;  /* 0x00022a00ff147b82 */ /* 0x000ee20000000800 */
[-CC-:B-----5:R-:W-:Y:S02]  /*d950*/  SHF.R.U64 R21, R24, R6.reuse, R5.reuse ;  /* 0x0000000618157219 */ /* 0x1a0fe40000001205 */
[----:B------:R-:W-:-:S03]  /*d960*/  SHF.R.U32.HI R27, RZ, R6, R5 ;  /* 0x00000006ff1b7219 */ /* 0x000fc60000011605 */
[----:B------:R-:W-:Y:S01]  /*d970*/  IMAD.MOV.U32 R4, RZ, RZ, R21 ;  /* 0x000000ffff047224 */ /* 0x000fe200078e0015 */
[----:B------:R-:W-:Y:S01]  /*d980*/  MOV R5, R27 ;  /* 0x0000001b00057202 */ /* 0x000fe20000000f00 */
[----:B--2---:R-:W-:Y:S06]  /*d990*/  @!P0 BRA `(.L_x_332) ;  /* 0x0000000000288947 */ /* 0x004fec0003800000 */
[----:B------:R-:W2:Y:S02]  /*d9a0*/  LDC R4, c[0x0][0x8f4] ;  /* 0x00023d00ff047b82 */ /* 0x000ea40000000800 */
[----:B--2---:R-:W-:-:S04]  /*d9b0*/  IADD3 R5, P0, R21, R4, RZ ;  /* 0x0000000415057210 */ /* 0x004fc80007f1e0ff */
[----:B------:R-:W-:-:S05]  /*d9c0*/  IADD3.X R27, RZ, R27, RZ, P0, !PT ;  /* 0x0000001bff1b7210 */ /* 0x000fca00007fe4ff */
[----:B------:R-:W-:-:S04]  /*d9d0*/  IMAD.WIDE.U32 R6, R27, R14, RZ ;  /* 0x0000000e1b067225 */ /* 0x000fc800078e00ff */
[----:B------:R-:W-:-:S04]  /*d9e0*/  IMAD.WIDE.U32 R6, P0, R5, R15, R6 ;  /* 0x0000000f05067225 */ /* 0x000fc80007800006 */
[----:B------:R-:W-:-:S04]  /*d9f0*/  IMAD.WIDE.U32 R4, R5, R14, RZ ;  /* 0x0000000e05047225 */ /* 0x000fc800078e00ff */
[----:B------:R-:W-:Y:S01]  /*da00*/  IMAD.MOV.U32 R4, RZ, RZ, R7 ;  /* 0x000000ffff047224 */ /* 0x000fe200078e0007 */
[----:B------:R-:W-:Y:S02]  /*da10*/  IADD3 RZ, P1, R5, R6, RZ ;  /* 0x0000000605ff7210 */ /* 0x000fe40007f3e0ff */
[----:B------:R-:W-:-:S03]  /*da20*/  IADD3.X R5, RZ, RZ, RZ, P0, !PT ;  /* 0x000000ffff057210 */ /* 0x000fc600007fe4ff */
[----:B------:R-:W-:-:S08]  /*da30*/  IMAD.WIDE.U32.X R4, R27, R15, R4, P1 ;  /* 0x0000000f1b047225 */ /* 0x000fd000008e0404 */
.L_x_332:
[----:B------:R-:W-:Y:S02]  /*da40*/  SHF.R.U64 R26, R4, R26, R5 ;  /* 0x0000001a041a7219 */ /* 0x000fe40000001205 */
[----:B------:R-:W-:Y:S02]  /*da50*/  LOP3.LUT R5, R24, R13, RZ, 0xc0, !PT ;  /* 0x0000000d18057212 */ /* 0x000fe400078ec0ff */
[----:B------:R-:W-:Y:S02]  /*da60*/  IADD3 R4, -R26, RZ, RZ ;  /* 0x000000ff1a047210 */ /* 0x000fe40007ffe1ff */
[----:B------:R-:W-:Y:S01]  /*da70*/  LOP3.LUT R25, R25, R12, RZ, 0xc0, !PT ;  /* 0x0000000c19197212 */ /* 0x000fe200078ec0ff */
[----:B------:R-:W-:Y:S01]  /*da80*/  IMAD R5, R10, R26, R5 ;  /* 0x0000001a0a057224 */ /* 0x000fe200078e0205 */
[----:B------:R-:W-:Y:S01]  /*da90*/  MOV R6, R19 ;  /* 0x0000001300067202 */ /* 0x000fe20000000f00 */
[----:B----4-:R-:W-:Y:S01]  /*daa0*/  IMAD R21, R4, R22, R21 ;  /* 0x0000001604157224 */ /* 0x010fe200078e0215 */
[----:B------:R-:W-:Y:S01]  /*dab0*/  MOV R4, 0x1 ;  /* 0x0000000100047802 */ /* 0x000fe20000000f00 */
[----:B-1----:R-:W-:-:S02]  /*dac0*/  IMAD R18, R5, R23, R18 ;  /* 0x0000001705127224 */ /* 0x002fc400078e0212 */
[----:B---3--:R-:W-:-:S05]  /*dad0*/  IMAD R21, R21, R20, R25 ;  /* 0x0000001415157224 */ /* 0x008fca00078e0219 */
[----:B------:R-:W-:Y:S02]  /*dae0*/  SEL R7, R21, R18, !P2 ;  /* 0x0000001215077207 */ /* 0x000fe40005000000 */
[----:B------:R-:W-:-:S07]  /*daf0*/  SEL R20, R18, R21, !P2 ;  /* 0x0000001512147207 */ /* 0x000fce0005000000 */
.L_x_330:
[----:B------:R-:W-:-:S13]  /*db00*/  LOP3.LUT P0, RZ, R4, 0xff, RZ, 0xc0, !PT ;  /* 0x000000ff04ff7812 */ /* 0x000fda000780c0ff */
[----:B------:R-:W-:Y:S05]  /*db10*/  @P0 BRA `(.L_x_333) ;  /* 0xfffffff0005c0947 */ /* 0x000fea000383ffff */
.L_x_301:
[----:B------:R-:W-:Y:S01]  /*db20*/  ELECT P0, URZ, PT ;  /* 0x00000000003f782f */ /* 0x000fe20003800000 */
[----:B------:R-:W-:-:S12]  /*db30*/  BSSY B0, `(.L_x_334) ;  /* 0x000001b000007945 */ /* 0x000fd80003800000 */
[----:B------:R-:W-:Y:S05]  /*db40*/  @!P0 BRA `(.L_x_335) ;  /* 0x0000000000648947 */ /* 0x000fea0003800000 */
[----:B------:R-:W-:-:S04]  /*db50*/  LOP3.LUT R0, R0, 0x2, RZ, 0xfc, !PT ;  /* 0x0000000200007812 */ /* 0x000fc800078efcff */
[----:B------:R-:W-:-:S13]  /*db60*/  ISETP.NE.AND P1, PT, R0, 0x3, PT ;  /* 0x000000030000780c */ /* 0x000fda0003f25270 */
[----:B------:R-:W-:Y:S05]  /*db70*/  @!P1 BRA `(.L_x_336) ;  /* 0x0000000000049947 */ /* 0x000fea0003800000 */
[----:B------:R-:W-:Y:S01]  /*db80*/  BPT.TRAP 0x1 ;  /* 0x000000040000795c */ /* 0x000fe20000300000 */
.L_x_336:
[----:B------:R-:W-:Y:S01]  /*db90*/  IMAD.U32 R3, RZ, RZ, UR36 ;  /* 0x00000024ff037e24 */ /* 0x000fe2000f8e00ff */
[----:B------:R-:W-:Y:S02]  /*dba0*/  MOV R2, 0x400 ;  /* 0x0000040000027802 */ /* 0x000fe40000000f00 */
[----:B------:R-:W-:Y:S02]  /*dbb0*/  SHF.L.U32 R0, R9, 0x1f, RZ ;  /* 0x0000001f09007819 */ /* 0x000fe400000006ff */
[----:B------:R-:W-:-:S04]  /*dbc0*/  LEA R3, R3, R2, 0x18 ;  /* 0x0000000203037211 */ /* 0x000fc800078ec0ff */
[----:B------:R-:W1:Y:S02]  /*dbd0*/  SYNCS.PHASECHK.TRANS64.TRYWAIT P0, [R3+URZ+0xc0], R0 ;  /* 0x0000c000030075a7 */ /* 0x000e64000800017f */
[----:B-1----:R-:W-:Y:S05]  /*dbe0*/  @!P0 BRA `(.L_x_337) ;  /* 0x0000001800048947 */ /* 0x002fea0003800000 */
.L_x_378:
[----:B------:R-:W-:Y:S05]  /*dbf0*/  @!P1 BRA `(.L_x_338) ;  /* 0x0000000000049947 */ /* 0x000fea0003800000 */
[----:B------:R-:W-:Y:S01]  /*dc00*/  BPT.TRAP 0x1 ;  /* 0x000000040000795c */ /* 0x000fe20000300000 */
.L_x_338:
[----:B------:R-:W1:Y:S02]  /*dc10*/  SYNCS.PHASECHK.TRANS64.TRYWAIT P0, [R3+URZ+0xc8], R0 ;  /* 0x0000c800030075a7 */ /* 0x000e64000800017f */
[----:B-1----:R-:W-:Y:S05]  /*dc20*/  @!P0 BRA `(.L_x_339) ;  /* 0x0000001800088947 */ /* 0x002fea0003800000 */
.L_x_379:
[----:B------:R-:W-:Y:S05]  /*dc30*/  @!P1 BRA `(.L_x_340) ;  /* 0x0000000000049947 */ /* 0x000fea0003800000 */
[----:B------:R-:W-:Y:S01]  /*dc40*/  BPT.TRAP 0x1 ;  /* 0x000000040000795c */ /* 0x000fe20000300000 */
.L_x_340:
[----:B------:R-:W1:Y:S02]  /*dc50*/  SYNCS.PHASECHK.TRANS64.TRYWAIT P0, [R3+URZ+0xd0], R0 ;  /* 0x0000d000030075a7 */ /* 0x000e64000800017f */
[----:B-1----:R-:W-:Y:S05]  /*dc60*/  @!P0 BRA `(.L_x_341) ;  /* 0x00000018000c8947 */ /* 0x002fea0003800000 */
.L_x_380:
[----:B------:R-:W-:Y:S05]  /*dc70*/  @!P1 BRA `(.L_x_342) ;  /* 0x0000000000049947 */ /* 0x000fea0003800000 */
[----:B------:R-:W-:Y:S01]  /*dc80*/  BPT.TRAP 0x1 ;  /* 0x000000040000795c */ /* 0x000fe20000300000 */
.L_x_342:
[----:B------:R-:W-:-:S07]  /*dc90*/  SHF.L.U32 R0, R9, 0x1f, RZ ;  /* 0x0000001f09007819 */ /* 0x000fce00000006ff */
.L_x_343:
[----:B------:R1:W1:Y:S02]  /*dca0*/  SYNCS.PHASECHK.TRANS64.TRYWAIT P0, [R3+URZ+0xd8], R0 ;  /* 0x0000d800030075a7 */ /* 0x000264000800017f */
[----:B-1----:R-:W-:Y:S05]  /*dcb0*/  @!P0 NANOSLEEP.SYNCS 0x989680 ;  /* 0x009896800000895d */ /* 0x002fea0003900000 */
[----:B------:R-:W1:Y:S02]  /*dcc0*/  @!P0 SYNCS.PHASECHK.TRANS64 P0, [R3+URZ+0xd8], R0 ;  /* 0x0000d800030085a7 */ /* 0x000e64000800007f */
[----:B-1----:R-:W-:Y:S05]  /*dcd0*/  @!P0 BRA `(.L_x_343) ;  /* 0xfffffffc00f08947 */ /* 0x002fea000383ffff */
.L_x_335:
[----:B------:R-:W-:Y:S05]  /*dce0*/  BSYNC B0 ;  /* 0x0000000000007941 */ /* 0x000fea0003800000 */
.L_x_334:
[----:B------:R-:W-:Y:S05]  /*dcf0*/  EXIT ;  /* 0x000000000000794d */ /* 0x000fea0003800000 */
.L_x_296:
[----:B------:R-:W-:Y:S02]  /*dd00*/  LOP3.LUT P0, RZ, R12, 0xff, RZ, 0xc0, !PT ;  /* 0x000000ff0cff7812 */ /* 0x000fe4000780c0ff */
[----:B------:R-:W-:Y:S02]  /*dd10*/  MOV R0, 0x1 ;  /* 0x0000000100007802 */ /* 0x000fe40000000f00 */
[----:B------:R-:W-:-:S09]  /*dd20*/  MOV R12, RZ ;  /* 0x000000ff000c7202 */ /* 0x000fd20000000f00 */
[----:B------:R-:W-:Y:S05]  /*dd30*/  @!P0 BRA `(.L_x_344) ;  /* 0x0000000c00208947 */ /* 0x000fea0003800000 */
[----:B------:R-:W1:Y:S01]  /*dd40*/  LDC R0, c[0x0][0x28c] ;  /* 0x0000a300ff007b82 */ /* 0x000e620000000800 */
[----:B------:R-:W-:Y:S01]  /*dd50*/  ULDC UR7, c[0x0][0x900] ;  /* 0x0002400000077ab9 */ /* 0x000fe20000000800 */
[----:B------:R-:W-:Y:S01]  /*dd60*/  UMOV UR8, 0xffffffff ;  /* 0xffffffff00087882 */ /* 0x000fe20000000000 */
[----:B------:R-:W-:Y:S01]  /*dd70*/  BSSY B0, `(.L_x_344) ;  /* 0x00000c4000007945 */ /* 0x000fe20003800000 */
[----:B------:R-:W-:Y:S01]  /*dd80*/  USHF.L.U32 UR4, UR36, 0x5, URZ ;  /* 0x0000000524047899 */ /* 0x000fe2000800063f */
[----:B------:R-:W-:Y:S01]  /*dd90*/  IMAD.MOV.U32 R10, RZ, RZ, 0x1 ;  /* 0x00000001ff0a7424 */ /* 0x000fe200078e00ff */
[----:B------:R-:W-:Y:S01]  /*dda0*/  USHF.L.U32 UR5, UR36, 0xb, URZ ;  /* 0x0000000b24057899 */ /* 0x000fe2000800063f */
[----:B------:R-:W-:Y:S01]  /*ddb0*/  LOP3.LUT R9, R19, 0x2, RZ, 0xfc, !PT ;  /* 0x0000000213097812 */ /* 0x000fe200078efcff */
[----:B------:R-:W-:Y:S01]  /*ddc0*/  USHF.L.U32 UR8, UR8, UR7, URZ ;  /* 0x0000000708087299 */ /* 0x000fe2000800063f */
[----:B------:R-:W-:Y:S01]  /*ddd0*/  MOV R12, RZ ;  /* 0x000000ff000c7202 */ /* 0x000fe20000000f00 */
[----:B------:R-:W-:Y:S01]  /*dde0*/  ULDC UR6, c[0x0][0x8a8] ;  /* 0x00022a0000067ab9 */ /* 0x000fe20000000800 */
[----:B------:R-:W-:Y:S01]  /*ddf0*/  UMOV UR9, 0x1 ;  /* 0x0000000100097882 */ /* 0x000fe20000000000 */
[----:B------:R-:W-:-:S02]  /*de00*/  ULOP3.LUT UR4, UR4, 0x20, URZ, 0xc0, !UPT ;  /* 0x0000002004047892 */ /* 0x000fc4000f8ec03f */
[----:B------:R-:W-:Y:S02]  /*de10*/  ULOP3.LUT UR5, UR5, 0x800, URZ, 0xc0, !UPT ;  /* 0x0000080005057892 */ /* 0x000fe4000f8ec03f */
[----:B------:R-:W-:Y:S02]  /*de20*/  UIADD3 UR6, UR6, -0x1, URZ ;  /* 0xffffffff06067890 */ /* 0x000fe4000fffe03f */
[----:B------:R-:W-:Y:S02]  /*de30*/  USHF.L.U32 UR19, UR9, UR7, URZ ;  /* 0x0000000709137299 */ /* 0x000fe4000800063f */
[----:B------:R-:W-:Y:S01]  /*de40*/  ULOP3.LUT UR18, URZ, UR8, URZ, 0x33, !UPT ;  /* 0x000000083f127292 */ /* 0x000fe2000f8e333f */
[----:B------:R-:W-:Y:S01]  /*de50*/  ULDC.64 UR22, c[0x0][0x198] ;  /* 0x0000660000167ab9 */ /* 0x000fe20000000a00 */
[----:B-1----:R-:W-:-:S04]  /*de60*/  IADD3 R0, R0, 0x3f, RZ ;  /* 0x0000003f00007810 */ /* 0x002fc80007ffe0ff */
[----:B------:R-:W-:-:S04]  /*de70*/  SHF.R.S32.HI R3, RZ, 0x1f, R0 ;  /* 0x0000001fff037819 */ /* 0x000fc80000011400 */
[----:B------:R-:W-:Y:S02]  /*de80*/  LEA.HI R3, R3, R0, RZ, 0x6 ;  /* 0x0000000003037211 */ /* 0x000fe400078f30ff */
[----:B------:R-:W-:Y:S02]  /*de90*/  MOV R0, 0x1 ;  /* 0x0000000100007802 */ /* 0x000fe40000000f00 */
[----:B------:R-:W-:-:S04]  /*dea0*/  SHF.R.S32.HI R3, RZ, 0x6, R3 ;  /* 0x00000006ff037819 */ /* 0x000fc80000011403 */
[----:B------:R-:W-:-:S07]  /*deb0*/  IADD3 R8, R3, 0x1, RZ ;  /* 0x0000000103087810 */ /* 0x000fce0007ffe0ff */
.L_x_355:
[----:B------:R-:W-:-:S03]  /*dec0*/  UMOV UR7, 0xffffffff ;  /* 0xffffffff00077882 */ /* 0x000fc60000000000 */
[----:B------:R-:W-:Y:S05]  /*ded0*/  BRA.DIV UR7, `(.L_x_345) ;  /* 0x0000001607847947 */ /* 0x000fea000b800000 */
[----:B------:R-:W-:-:S13]  /*dee0*/  ELECT P6, URZ, PT ;  /* 0x00000000003f782f */ /* 0x000fda00038c0000 */
.L_x_383:
[----:B------:R-:W1:Y:S01]  /*def0*/  LDC R4, c[0x0][0x28c] ;  /* 0x0000a300ff047b82 */ /* 0x000e620000000800 */
[----:B------:R-:W-:Y:S01]  /*df00*/  BSSY B1, `(.L_x_346) ;  /* 0x0000038000017945 */ /* 0x000fe20003800000 */
[----:B-1----:R-:W-:-:S13]  /*df10*/  ISETP.LT.OR P6, PT, R4, 0x1, !P6 ;  /* 0x000000010400780c */ /* 0x002fda00077c1670 */
[----:B------:R-:W-:Y:S05]  /*df20*/  @P6 BRA `(.L_x_347) ;  /* 0x0000000000d46947 */ /* 0x000fea0003800000 */
[----:B------:R-:W-:Y:S01]  /*df30*/  LEA R15, R7, UR4, 0x6 ;  /* 0x00000004070f7c11 */ /* 0x000fe2000f8e30ff */
[----:B------:R-:W-:Y:S01]  /*df40*/  IMAD.SHL.U32 R20, R20, 0x100, RZ ;  /* 0x0000010014147824 */ /* 0x000fe200078e00ff */
[----:B------:R-:W-:Y:S01]  /*df50*/  MOV R21, RZ ;  /* 0x000000ff00157202 */ /* 0x000fe20000000f00 */
[----:B------:R-:W-:Y:S01]  /*df60*/  IMAD.MOV.U32 R7, RZ, RZ, R12 ;  /* 0x000000ffff077224 */ /* 0x000fe200078e000c */
[----:B------:R-:W-:Y:S02]  /*df70*/  MOV R4, R8 ;  /* 0x0000000800047202 */ /* 0x000fe40000000f00 */
[----:B------:R-:W-:-:S07]  /*df80*/  MOV R5, R0 ;  /* 0x0000000000057202 */ /* 0x000fce0000000f00 */
.L_x_350:
[----:B------:R-:W1:Y:S01]  /*df90*/  S2R R14, SR_CgaCtaId ;  /* 0x00000000000e7919 */ /* 0x000e620000008800 */
[----:B------:R-:W-:Y:S02]  /*dfa0*/  MOV R11, 0x400 ;  /* 0x00000400000b7802 */ /* 0x000fe40000000f00 */
[----:B------:R-:W-:-:S13]  /*dfb0*/  LOP3.LUT P1, RZ, R18, 0x7f, RZ, 0xc0, !PT ;  /* 0x0000007f12ff7812 */ /* 0x000fda000782c0ff */
[----:B------:R-:W2:Y:S01]  /*dfc0*/  @!P1 LDC R13, c[0x0][0x500] ;  /* 0x00014000ff0d9b82 */ /* 0x000ea20000000800 */
[----:B-1----:R-:W-:Y:S02]  /*dfd0*/  LEA R22, R14, R11, 0x18 ;  /* 0x0000000b0e167211 */ /* 0x002fe400078ec0ff */
[----:B------:R-:W-:Y:S02]  /*dfe0*/  SHF.L.U32 R11, R5, 0x1f, RZ ;  /* 0x0000001f050b7819 */ /* 0x000fe400000006ff */
[----:B------:R-:W-:-:S04]  /*dff0*/  LEA R14, R7, R22, 0x3 ;  /* 0x00000016070e7211 */ /* 0x000fc800078e18ff */
[----:B------:R-:W1:Y:S02]  /*e000*/  SYNCS.PHASECHK.TRANS64.TRYWAIT P0, [R14+URZ+0x50], R11 ;  /* 0x0000500b0e0075a7 */ /* 0x000e64000800017f */
[----:B-12---:R-:W-:Y:S05]  /*e010*/  @!P0 BRA `(.L_x_348) ;  /* 0x0000001400548947 */ /* 0x006fea0003800000 */
.L_x_384:
[----:B-1----:R-:W-:Y:S01]  /*e020*/  PRMT R11, R9, 0x9910, RZ ;  /* 0x00009910090b7816 */ /* 0x002fe200000000ff */
[----:B------:R1:W-:Y:S03]  /*e030*/  @!P1 SYNCS.ARRIVE.TRANS64 RZ, [R14+URZ], R13 ;  /* 0x0000000d0eff99a7 */ /* 0x0003e6000800003f */
[----:B------:R-:W-:-:S13]  /*e040*/  ISETP.NE.AND P0, PT, R11, 0x2, PT ;  /* 0x000000020b00780c */ /* 0x000fda0003f05270 */
[----:B-1----:R-:W-:Y:S05]  /*e050*/  @P0 BRA `(.L_x_349) ;  /* 0x0000000000040947 */ /* 0x002fea0003800000 */
[----:B------:R-:W-:Y:S01]  /*e060*/  BPT.TRAP 0x1 ;  /* 0x000000040000795c */ /* 0x000fe20000300000 */
.L_x_349:
[C---:B------:R-:W-:Y:S01]  /*e070*/  LEA R11, R7.reuse, R22, 0xe ;  /* 0x00000016070b7211 */ /* 0x040fe200078e70ff */
[----:B------:R-:W-:Y:S01]  /*e080*/  VIADD R4, R4, 0xffffffff ;  /* 0xffffffff04047836 */ /* 0x000fe20000000000 */
[----:B------:R-:W-:Y:S01]  /*e090*/  R2UR UR8, R7 ;  /* 0x00000000070872ca */ /* 0x000fe200000e0000 */
[----:B------:R-:W-:Y:S01]  /*e0a0*/  UIADD3 UR14, UP0, UR22, 0xf0, URZ ;  /* 0x000000f0160e7890 */ /* 0x000fe2000ff1e03f */
[----:B------:R-:W-:Y:S01]  /*e0b0*/  R2UR UR7, R11 ;  /* 0x000000000b0772ca */ /* 0x000fe200000e0000 */
[----:B------:R-:W-:Y:S01]  /*e0c0*/  UIADD3 UR24, UP1, UR22, 0x1f0, URZ ;  /* 0x000001f016187890 */ /* 0x000fe2000ff3e03f */
[----:B------:R-:W-:Y:S01]  /*e0d0*/  R2UR UR13, R22 ;  /* 0x00000000160d72ca */ /* 0x000fe200000e0000 */
[----:B------:R-:W-:Y:S01]  /*e0e0*/  UIADD3.X UR15, URZ, UR23, URZ, UP0, !UPT ;  /* 0x000000173f0f7290 */ /* 0x000fe200087fe43f */
[----:B------:R-:W-:Y:S01]  /*e0f0*/  R2UR UR9, R14 ;  /* 0x000000000e0972ca */ /* 0x000fe200000e0000 */
[----:B------:R-:W-:Y:S01]  /*e100*/  UIADD3.X UR25, URZ, UR23, URZ, UP1, !UPT ;  /* 0x000000173f197290 */ /* 0x000fe20008ffe43f */
[----:B------:R-:W-:Y:S01]  /*e110*/  R2UR UR11, R20 ;  /* 0x00000000140b72ca */ /* 0x000fe200000e0000 */
[----:B------:R-:W-:Y:S01]  /*e120*/  UMOV UR16, 0x0 ;  /* 0x0000000000107882 */ /* 0x000fe20000000000 */
[----:B------:R-:W-:Y:S01]  /*e130*/  R2UR UR10, R21 ;  /* 0x00000000150a72ca */ /* 0x000fe200000e0000 */
[----:B------:R-:W-:Y:S01]  /*e140*/  UMOV UR17, 0x10000000 ;  /* 0x1000000000117882 */ /* 0x000fe20000000000 */
[----:B------:R-:W-:Y:S01]  /*e150*/  R2UR UR12, R6 ;  /* 0x00000000060c72ca */ /* 0x000fe200000e0000 */
[----:B------:R-:W-:Y:S01]  /*e160*/  ULEA UR8, UR8, UR5, 0xc ;  /* 0x0000000508087291 */ /* 0x000fe2000f8e603f */
[----:B------:R-:W-:Y:S01]  /*e170*/  R2UR UR20, R15 ;  /* 0x000000000f1472ca */ /* 0x000fe200000e0000 */
[----:B------:R-:W-:Y:S01]  /*e180*/  UIADD3 UR7, UR7, 0x6200, URZ ;  /* 0x0000620007077890 */ /* 0x000fe2000fffe03f */
[----:B------:R-:W-:Y:S01]  /*e190*/  ISETP.GT.AND P1, PT, R4, 0x1, PT ;  /* 0x000000010400780c */ /* 0x000fe20003f24270 */
[----:B------:R-:W-:Y:S01]  /*e1a0*/  UIADD3 UR13, UR13, 0x2e200, UR8 ;  /* 0x0002e2000d0d7890 */ /* 0x000fe2000fffe008 */
[----:B------:R-:W-:Y:S01]  /*e1b0*/  IADD3 R7, R7, 0x1, RZ ;  /* 0x0000000107077810 */ /* 0x000fe20007ffe0ff */
[----:B------:R-:W-:Y:S01]  /*e1c0*/  UMOV UR21, 0x30000 ;  /* 0x0003000000157882 */ /* 0x000fe20000000000 */
[----:B------:R-:W-:-:S02]  /*e1d0*/  IADD3 R21, R21, 0x40, RZ ;  /* 0x0000004015157810 */ /* 0x000fc40007ffe0ff */
[----:B------:R-:W-:Y:S01]  /*e1e0*/  UMOV UR8, UR7 ;  /* 0x0000000700087c82 */ /* 0x000fe20008000000 */
[C---:B------:R-:W-:Y:S02]  /*e1f0*/  ISETP.NE.AND P0, PT, R7.reuse, 0xa, PT ;  /* 0x0000000a0700780c */ /* 0x040fe40003f05270 */
[----:B------:R1:W-:Y:S02]  /*e200*/  UTMALDG.3D [UR8], [UR14], desc[UR16] ;  /* 0x000010080e0075b4 */ /* 0x0003e40008011000 */
[----:B------:R-:W-:Y:S02]  /*e210*/  SEL R14, RZ, 0x1, P0 ;  /* 0x00000001ff0e7807 */ /* 0x000fe40000000000 */
[----:B------:R-:W-:Y:S02]  /*e220*/  SEL R7, R7, RZ, P0 ;  /* 0x000000ff07077207 */ /* 0x000fe40000000000 */
[----:B------:R-:W-:Y:S01]  /*e230*/  LOP3.LUT R5, R5, R14, RZ, 0x3c, !PT ;  /* 0x0000000e05057212 */ /* 0x000fe200078e3cff */
[----:B-1----:R-:W-:Y:S01]  /*e240*/  UMOV UR8, UR13 ;  /* 0x0000000d00087c82 */ /* 0x002fe20008000000 */
[----:B------:R-:W-:-:S02]  /*e250*/  UMOV UR11, UR20 ;  /* 0x00000014000b7c82 */ /* 0x000fc40008000000 */
[----:B------:R1:W-:Y:S02]  /*e260*/  UTMALDG.3D.MULTICAST [UR8], [UR24], UR21, desc[UR16] ;  /* 0x00001008180073b4 */ /* 0x0003e40008011815 */
[----:B-1----:R-:W-:Y:S05]  /*e270*/  @P1 BRA `(.L_x_350) ;  /* 0xfffffffc00441947 */ /* 0x002fea000383ffff */
.L_x_347:
[----:B------:R-:W-:Y:S05]  /*e280*/  BSYNC B1 ;  /* 0x0000000000017941 */ /* 0x000fea0003800000 */
.L_x_346:
[----:B------:R-:W-:Y:S01]  /*e290*/  LOP3.LUT P1, RZ, R10, 0xff, RZ, 0xc0, !PT ;  /* 0x000000ff0aff7812 */ /* 0x000fe2000782c0ff */
[----:B------:R-:W-:Y:S01]  /*e2a0*/  ULDC.64 UR8, c[0x0][0x8f8] ;  /* 0x00023e0000087ab9 */ /* 0x000fe20000000a00 */
[C---:B------:R-:W-:Y:S01]  /*e2b0*/  IADD3 R12, R3.reuse, R12, RZ ;  /* 0x0000000c030c7210 */ /* 0x040fe20007ffe0ff */
[----:B------:R-:W-:Y:S01]  /*e2c0*/  BSSY B1, `(.L_x_351) ;  /* 0x000006c000017945 */ /* 0x000fe20003800000 */
[C---:B------:R-:W-:Y:S02]  /*e2d0*/  ISETP.GE.U32.AND P2, PT, R3.reuse, 0xa, PT ;  /* 0x0000000a0300780c */ /* 0x040fe40003f46070 */
[----:B------:R-:W-:Y:S02]  /*e2e0*/  ISETP.GT.U32.AND P0, PT, R12, 0x9, PT ;  /* 0x000000090c00780c */ /* 0x000fe40003f04070 */
[----:B------:R-:W-:Y:S02]  /*e2f0*/  MOV R20, 0xffffffff ;  /* 0xffffffff00147802 */ /* 0x000fe40000000f00 */
[----:B------:R-:W-:-:S02]  /*e300*/  ISETP.LT.U32.AND P0, PT, R3, 0xa, P0 ;  /* 0x0000000a0300780c */ /* 0x000fc40000701070 */
[----:B------:R-:W-:Y:S01]  /*e310*/  PRMT R10, RZ, 0x7610, R10 ;  /* 0x00007610ff0a7816 */ /* 0x000fe2000000000a */
[----:B------:R-:W1:Y:S01]  /*e320*/  @P1 S2R R5, SR_CgaCtaId ;  /* 0x0000000000051919 */ /* 0x000e620000008800 */
[----:B------:R-:W-:-:S04]  /*e330*/  @P1 MOV R4, 0x400 ;  /* 0x0000040000041802 */ /* 0x000fc80000000f00 */
[----:B-1----:R-:W-:Y:S01]  /*e340*/  @P1 LEA R6, R5, R4, 0x18 ;  /* 0x0000000405061211 */ /* 0x002fe200078ec0ff */
[----:B------:R-:W-:-:S03]  /*e350*/  IMAD.WIDE.U32 R4, R12, -0x33333333, RZ ;  /* 0xcccccccd0c047825 */ /* 0x000fc600078e00ff */
[----:B------:R1:W-:Y:S01]  /*e360*/  @P1 SYNCS.ARRIVE.TRANS64.A1T0 RZ, [R6+URZ+0xe8], RZ ;  /* 0x0000e8ff06ff19a7 */ /* 0x0003e2000810003f */
[----:B------:R-:W-:Y:S02]  /*e370*/  IADD3 R16, P1, R16, UR38, RZ ;  /* 0x0000002610107c10 */ /* 0x000fe4000ff3e0ff */
[----:B------:R-:W-:Y:S02]  /*e380*/  SHF.R.U32.HI R7, RZ, 0x3, R5 ;  /* 0x00000003ff077819 */ /* 0x000fe40000011605 */
[----:B------:R-:W-:Y:S02]  /*e390*/  SEL R5, RZ, 0x1, !P0 ;  /* 0x00000001ff057807 */ /* 0x000fe40004000000 */
[----:B------:R-:W-:Y:S01]  /*e3a0*/  IADD3.X R17, R17, UR37, RZ, P1, !PT ;  /* 0x0000002511117c10 */ /* 0x000fe20008ffe4ff */
[----:B------:R-:W-:Y:S01]  /*e3b0*/  IMAD R12, R7, -0xa, R12 ;  /* 0xfffffff6070c7824 */ /* 0x000fe200078e020c */
[----:B------:R-:W-:Y:S02]  /*e3c0*/  ISETP.GE.U32.AND P0, PT, R16, UR8, PT ;  /* 0x0000000810007c0c */ /* 0x000fe4000bf06070 */
[----:B------:R-:W-:-:S02]  /*e3d0*/  LOP3.LUT R0, R0, R5, RZ, 0x3c, !PT ;  /* 0x0000000500007212 */ /* 0x000fc400078e3cff */
[----:B------:R-:W-:Y:S02]  /*e3e0*/  ISETP.GE.U32.AND.EX P0, PT, R17, UR9, PT, P0 ;  /* 0x0000000911007c0c */ /* 0x000fe4000bf06100 */
[----:B------:R-:W-:Y:S01]  /*e3f0*/  @P2 LOP3.LUT R0, R0, 0x1, R7, 0x78, !PT ;  /* 0x0000000100002812 */ /* 0x000fe200078e7807 */
[----:B------:R-:W-:Y:S01]  /*e400*/  IMAD.MOV.U32 R7, RZ, RZ, -0x1 ;  /* 0xffffffffff077424 */ /* 0x000fe200078e00ff */
[----:B-1----:R-:W-:Y:S02]  /*e410*/  MOV R6, 0xffffffff ;  /* 0xffffffff00067802 */ /* 0x002fe40000000f00 */
[----:B------:R-:W-:-:S07]  /*e420*/  PRMT R4, RZ, 0x7610, R4 ;  /* 0x00007610ff047816 */ /* 0x000fce0000000004 */
[----:B------:R-:W-:Y:S05]  /*e430*/  @P0 BRA `(.L_x_352) ;  /* 0x0000000400500947 */ /* 0x000fea0003800000 */
[----:B------:R-:W1:Y:S01]  /*e440*/  S2R R14, SR_CTAID.X ;  /* 0x00000000000e7919 */ /* 0x000e620000002500 */
[----:B------:R-:W-:Y:S01]  /*e450*/  ULDC.64 UR8, c[0x0][0x8d0] ;  /* 0x0002340000087ab9 */ /* 0x000fe20000000a00 */
[----:B------:R-:W2:Y:S01]  /*e460*/  LDC R15, c[0x0][0x144] ;  /* 0x00005100ff0f7b82 */ /* 0x000ea20000000800 */
[----:B------:R-:W-:Y:S01]  /*e470*/  ISETP.NE.U32.AND P0, PT, RZ, UR8, PT ;  /* 0x00000008ff007c0c */ /* 0x000fe2000bf05070 */
[----:B------:R-:W3:Y:S01]  /*e480*/  S2R R11, SR_CTAID.Y ;  /* 0x00000000000b7919 */ /* 0x000ee20000002600 */
[----:B------:R-:W-:Y:S01]  /*e490*/  ULDC UR7, c[0x0][0x150] ;  /* 0x0000540000077ab9 */ /* 0x000fe20000000800 */
[----:B------:R-:W-:Y:S01]  /*e4a0*/  ULDC UR10, c[0x0][0x8d8] ;  /* 0x00023600000a7ab9 */ /* 0x000fe20000000800 */
[----:B------:R-:W-:Y:S02]  /*e4b0*/  ISETP.NE.AND.EX P0, PT, RZ, UR9, PT, P0 ;  /* 0x00000009ff007c0c */ /* 0x000fe4000bf05300 */
[----:B------:R-:W-:Y:S02]  /*e4c0*/  MOV R4, R16 ;  /* 0x0000001000047202 */ /* 0x000fe40000000f00 */
[----:B-1----:R-:W-:-:S05]  /*e4d0*/  I2FP.F32.U32 R5, R14 ;  /* 0x0000000e00057245 */ /* 0x002fca0000201000 */
[----:B------:R-:W-:Y:S01]  /*e4e0*/  FMUL R20, R5, UR7 ;  /* 0x0000000705147c20 */ /* 0x000fe20008400000 */
[----:B------:R-:W-:-:S03]  /*e4f0*/  MOV R5, R17 ;  /* 0x0000001100057202 */ /* 0x000fc60000000f00 */
[----:B---3--:R-:W-:Y:S05]  /*e500*/  @!P0 BRA `(.L_x_353) ;  /* 0x0000000000288947 */ /* 0x008fea0003800000 */
[----:B------:R-:W-:Y:S02]  /*e510*/  ULDC UR7, c[0x0][0x8dc] ;  /* 0x0002370000077ab9 */ /* 0x000fe40000000800 */
[----:B------:R-:W-:-:S05]  /*e520*/  IADD3 R5, P0, R16, UR7, RZ ;  /* 0x0000000710057c10 */ /* 0x000fca000ff1e0ff */
[----:B------:R-:W-:-:S04]  /*e530*/  IMAD.X R13, RZ, RZ, R17, P0 ;  /* 0x000000ffff0d7224 */ /* 0x000fc800000e0611 */
[----:B------:R-:W-:-:S04]  /*e540*/  IMAD.WIDE.U32 R6, R13, UR8, RZ ;  /* 0x000000080d067c25 */ /* 0x000fc8000f8e00ff */
[----:B------:R-:W-:-:S04]  /*e550*/  IMAD.WIDE.U32 R6, P0, R5, UR9, R6 ;  /* 0x0000000905067c25 */ /* 0x000fc8000f800006 */
[----:B------:R-:W-:Y:S01]  /*e560*/  IMAD.WIDE.U32 R4, R5, UR8, RZ ;  /* 0x0000000805047c25 */ /* 0x000fe2000f8e00ff */
[----:B------:R-:W-:-:S04]  /*e570*/  MOV R4, R7 ;  /* 0x0000000700047202 */ /* 0x000fc80000000f00 */
[----:B------:R-:W-:Y:S02]  /*e580*/  IADD3 RZ, P1, R5, R6, RZ ;  /* 0x0000000605ff7210 */ /* 0x000fe40007f3e0ff */
[----:B------:R-:W-:-:S03]  /*e590*/  IADD3.X R5, RZ, RZ, RZ, P0, !PT ;  /* 0x000000ffff057210 */ /* 0x000fc600007fe4ff */
[----:B------:R-:W-:-:S08]  /*e5a0*/  IMAD.WIDE.U32.X R4, R13, UR9, R4, P1 ;  /* 0x000000090d047c25 */ /* 0x000fd000088e0404 */
.L_x_353:
[--C-:B------:R-:W-:Y:S01]  /*e5b0*/  SHF.R.U64 R13, R4, UR10, R5.reuse ;  /* 0x0000000a040d7c19 */ /* 0x100fe20008001205 */
[----:B------:R-:W1:Y:S01]  /*e5c0*/  F2I.U32.TRUNC.NTZ R20, R20 ;  /* 0x0000001400147305 */ /* 0x000e62000020f000 */
[----:B------:R-:W-:Y:S01]  /*e5d0*/  SHF.R.U32.HI R4, RZ, UR10, R5 ;  /* 0x0000000aff047c19 */ /* 0x000fe20008011605 */
[----:B------:R-:W-:Y:S01]  /*e5e0*/  ULDC.64 UR8, c[0x0][0x8c8] ;  /* 0x0002320000087ab9 */ /* 0x000fe20000000a00 */
[----:B------:R-:W-:Y:S01]  /*e5f0*/  IADD3 R7, P0, RZ, -R13, RZ ;  /* 0x8000000dff077210 */ /* 0x000fe20007f1e0ff */
[----:B------:R-:W-:Y:S01]  /*e600*/  ULDC.64 UR10, c[0x0][0x8e8] ;  /* 0x00023a00000a7ab9 */ /* 0x000fe20000000a00 */
[----:B------:R-:W3:Y:S01]  /*e610*/  LDC R22, c[0x0][0x148] ;  /* 0x00005200ff167b82 */ /* 0x000ee20000000800 */
[----:B------:R-:W-:Y:S01]  /*e620*/  ULDC UR7, c[0x0][0x8c0] ;  /* 0x0002300000077ab9 */ /* 0x000fe20000000800 */
[----:B------:R-:W-:Y:S02]  /*e630*/  IADD3.X R4, RZ, ~R4, RZ, P0, !PT ;  /* 0x80000004ff047210 */ /* 0x000fe400007fe4ff */
[----:B------:R-:W-:-:S03]  /*e640*/  ISETP.NE.U32.AND P0, PT, RZ, UR10, PT ;  /* 0x0000000aff007c0c */ /* 0x000fc6000bf05070 */
[----:B------:R-:W-:Y:S01]  /*e650*/  IMAD R6, R4, UR8, RZ ;  /* 0x0000000804067c24 */ /* 0x000fe2000f8e02ff */
[----:B------:R-:W-:Y:S01]  /*e660*/  ISETP.NE.AND.EX P0, PT, RZ, UR11, PT, P0 ;  /* 0x0000000bff007c0c */ /* 0x000fe2000bf05300 */
[----:B------:R-:W-:Y:S01]  /*e670*/  IMAD.WIDE.U32 R4, R7, UR8, R16 ;  /* 0x0000000807047c25 */ /* 0x000fe2000f8e0010 */
[----:B------:R-:W-:-:S03]  /*e680*/  ULDC UR8, c[0x0][0x154] ;  /* 0x0000550000087ab9 */ /* 0x000fc60000000800 */
[----:B------:R-:W-:Y:S02]  /*e690*/  IMAD R7, R7, UR9, R6 ;  /* 0x0000000907077c24 */ /* 0x000fe4000f8e0206 */
[----:B-1----:R-:W-:-:S03]  /*e6a0*/  IMAD.MOV R6, RZ, RZ, -R20 ;  /* 0x000000ffff067224 */ /* 0x002fc600078e0a14 */
[----:B------:R-:W-:Y:S01]  /*e6b0*/  IADD3 R5, R5, R7, RZ ;  /* 0x0000000705057210 */ /* 0x000fe20007ffe0ff */
[----:B--2---:R-:W-:Y:S01]  /*e6c0*/  IMAD R14, R15, R6, R14 ;  /* 0x000000060f0e7224 */ /* 0x004fe200078e020e */
[----:B------:R-:W-:Y:S02]  /*e6d0*/  I2FP.F32.U32 R6, R11 ;  /* 0x0000000b00067245 */ /* 0x000fe40000201000 */
[--C-:B------:R-:W-:Y:S02]  /*e6e0*/  SHF.R.U64 R15, R4, UR7, R5.reuse ;  /* 0x00000007040f7c19 */ /* 0x100fe40008001205 */
[----:B------:R-:W-:Y:S01]  /*e6f0*/  SHF.R.U32.HI R4, RZ, UR7, R5 ;  /* 0x00000007ff047c19 */ /* 0x000fe20008011605 */
[----:B------:R-:W-:Y:S01]  /*e700*/  FMUL R6, R6, UR8 ;  /* 0x0000000806067c20 */ /* 0x000fe20008400000 */
[----:B------:R-:W-:Y:S02]  /*e710*/  ULDC UR7, c[0x0][0x8b0] ;  /* 0x00022c0000077ab9 */ /* 0x000fe40000000800 */
[--C-:B------:R-:W-:Y:S01]  /*e720*/  SHF.R.U64 R21, R15, UR7, R4.reuse ;  /* 0x000000070f157c19 */ /* 0x100fe20008001204 */
[----:B------:R1:W2:Y:S01]  /*e730*/  F2I.U32.TRUNC.NTZ R24, R6 ;  /* 0x0000000600187305 */ /* 0x0002a2000020f000 */
[----:B------:R-:W-:Y:S01]  /*e740*/  SHF.R.U32.HI R4, RZ, UR7, R4 ;  /* 0x00000007ff047c19 */ /* 0x000fe20008011604 */
[----:B------:R-:W-:-:S03]  /*e750*/  ULDC UR7, c[0x0][0x900] ;  /* 0x0002400000077ab9 */ /* 0x000fc60000000800 */
[--C-:B------:R-:W-:Y:S02]  /*e760*/  SHF.R.U64 R20, R21, UR7, R4.reuse ;  /* 0x0000000715147c19 */ /* 0x100fe40008001204 */
[----:B------:R-:W-:Y:S02]  /*e770*/  SHF.R.U32.HI R23, RZ, UR7, R4 ;  /* 0x00000007ff177c19 */ /* 0x000fe40008011604 */
[----:B------:R-:W-:Y:S02]  /*e780*/  MOV R4, R20 ;  /* 0x0000001400047202 */ /* 0x000fe40000000f00 */
[----:B------:R-:W-:Y:S01]  /*e790*/  MOV R5, R23 ;  /* 0x0000001700057202 */ /* 0x000fe20000000f00 */
[----:B-1----:R-:W-:Y:S06]  /*e7a0*/  @!P0 BRA `(.L_x_354) ;  /* 0x0000000000288947 */ /* 0x002fec0003800000 */
        /* <DEDUP_REMOVED lines=10> */
.L_x_354:
[----:B------:R-:W-:Y:S01]  /*e850*/  ISETP.NE.AND P0, PT, R2, 0x1, PT ;  /* 0x000000010200780c */ /* 0x000fe20003f05270 */
[----:B------:R-:W-:Y:S01]  /*e860*/  ULDC UR7, c[0x0][0x8f0] ;  /* 0x00023c0000077ab9 */ /* 0x000fe20000000800 */
[----:B--2---:R-:W-:Y:S01]  /*e870*/  IADD3 R24, -R24, RZ, RZ ;  /* 0x000000ff18187210 */ /* 0x004fe20007ffe1ff */
[----:B------:R-:W-:Y:S01]  /*e880*/  ULDC UR8, c[0x0][0x8b8] ;  /* 0x00022e0000087ab9 */ /* 0x000fe20000000800 */
[----:B------:R-:W-:Y:S01]  /*e890*/  SHF.R.U64 R4, R4, UR7, R5 ;  /* 0x0000000704047c19 */ /* 0x000fe20008001205 */
[----:B------:R-:W-:Y:S01]  /*e8a0*/  ULDC UR7, c[0x0][0x8e0] ;  /* 0x0002380000077ab9 */ /* 0x000fe20000000800 */
[----:B------:R-:W-:Y:S02]  /*e8b0*/  LOP3.LUT R21, R21, UR18, RZ, 0xc0, !PT ;  /* 0x0000001215157c12 */ /* 0x000fe4000f8ec0ff */
[----:B------:R-:W-:Y:S01]  /*e8c0*/  LOP3.LUT R15, R15, UR6, RZ, 0xc0, !PT ;  /* 0x000000060f0f7c12 */ /* 0x000fe2000f8ec0ff */
[----:B------:R-:W-:Y:S01]  /*e8d0*/  IMAD.MOV R5, RZ, RZ, -R4 ;  /* 0x000000ffff057224 */ /* 0x000fe200078e0a04 */
[----:B------:R-:W-:Y:S01]  /*e8e0*/  MOV R6, R13 ;  /* 0x0000000d00067202 */ /* 0x000fe20000000f00 */
[----:B------:R-:W-:Y:S01]  /*e8f0*/  IMAD R21, R4, UR19, R21 ;  /* 0x0000001304157c24 */ /* 0x000fe2000f8e0215 */
[----:B------:R-:W-:Y:S01]  /*e900*/  MOV R4, 0x1 ;  /* 0x0000000100047802 */ /* 0x000fe20000000f00 */
[----:B---3--:R-:W-:-:S02]  /*e910*/  @P0 IMAD R14, R22, R24, R11 ;  /* 0x00000018160e0224 */ /* 0x008fc400078e020b */
[----:B------:R-:W-:Y:S01]  /*e920*/  IMAD R20, R5, UR7, R20 ;  /* 0x0000000705147c24 */ /* 0x000fe2000f8e0214 */
[----:B------:R-:W-:Y:S01]  /*e930*/  ULDC UR7, c[0x0][0x8a8] ;  /* 0x00022a0000077ab9 */ /* 0x000fe20000000800 */
[----:B------:R-:W-:Y:S02]  /*e940*/  IMAD R14, R21, UR8, R14 ;  /* 0x00000008150e7c24 */ /* 0x000fe4000f8e020e */
[----:B------:R-:W-:-:S05]  /*e950*/  IMAD R5, R20, UR7, R15 ;  /* 0x0000000714057c24 */ /* 0x000fca000f8e020f */
[----:B------:R-:W-:Y:S02]  /*e960*/  SEL R7, R5, R14, !P0 ;  /* 0x0000000e05077207 */ /* 0x000fe40004000000 */
[----:B------:R-:W-:-:S07]  /*e970*/  SEL R20, R14, R5, !P0 ;  /* 0x000000050e147207 */ /* 0x000fce0004000000 */
.L_x_352:
[----:B------:R-:W-:Y:S05]  /*e980*/  BSYNC B1 ;  /* 0x0000000000017941 */ /* 0x000fea0003800000 */
.L_x_351:
[----:B------:R-:W-:-:S13]  /*e990*/  LOP3.LUT P0, RZ, R4, 0xff, RZ, 0xc0, !PT ;  /* 0x000000ff04ff7812 */ /* 0x000fda000780c0ff */
[----:B------:R-:W-:Y:S05]  /*e9a0*/  @P0 BRA `(.L_x_355) ;  /* 0xfffffff400440947 */ /* 0x000fea000383ffff */
[----:B------:R-:W-:Y:S05]  /*e9b0*/  BSYNC B0 ;  /* 0x0000000000007941 */ /* 0x000fea0003800000 */
.L_x_344:
[----:B------:R-:W-:-:S03]  /*e9c0*/  UMOV UR7, 0xffffffff ;  /* 0xffffffff00077882 */ /* 0x000fc60000000000 */
[----:B------:R-:W-:Y:S05]  /*e9d0*/  BRA.DIV UR7, `(.L_x_356) ;  /* 0x0000000a07f87947 */ /* 0x000fea000b800000 */
[----:B------:R-:W-:-:S13]  /*e9e0*/  ELECT P6, URZ, PT ;  /* 0x00000000003f782f */ /* 0x000fda00038c0000 */
.L_x_387:
[----:B------:R-:W-:Y:S04]  /*e9f0*/  BSSY B0, `(.L_x_357) ;  /* 0x0000061000007945 */ /* 0x000fe80003800000 */
[----:B------:R-:W-:Y:S05]  /*ea00*/  @!P6 BRA `(.L_x_358) ;  /* 0x00000004007ce947 */ /* 0x000fea0003800000 */
[----:B------:R-:W-:-:S04]  /*ea10*/  LOP3.LUT R19, R19, 0x2, RZ, 0xfc, !PT ;  /* 0x0000000213137812 */ /* 0x000fc800078efcff */
[----:B------:R-:W-:-:S13]  /*ea20*/  ISETP.NE.AND P0, PT, R19, 0x3, PT ;  /* 0x000000031300780c */ /* 0x000fda0003f05270 */
[----:B------:R-:W-:Y:S05]  /*ea30*/  @!P0 BRA `(.L_x_359) ;  /* 0x0000000000048947 */ /* 0x000fea0003800000 */
[----:B------:R-:W-:Y:S01]  /*ea40*/  BPT.TRAP 0x1 ;  /* 0x000000040000795c */ /* 0x000fe20000300000 */
.L_x_359:
[----:B------:R-:W1:Y:S01]  /*ea50*/  S2R R3, SR_CgaCtaId ;  /* 0x0000000000037919 */ /* 0x000e620000008800 */
[----:B------:R-:W-:-:S04]  /*ea60*/  MOV R2, 0x400 ;  /* 0x0000040000027802 */ /* 0x000fc80000000f00 */
[----:B-1----:R-:W-:Y:S02]  /*ea70*/  LEA R3, R3, R2, 0x18 ;  /* 0x0000000203037211 */ /* 0x002fe400078ec0ff */
[----:B------:R-:W-:Y:S02]  /*ea80*/  SHF.L.U32 R2, R0, 0x1f, RZ ;  /* 0x0000001f00027819 */ /* 0x000fe400000006ff */
[----:B------:R-:W-:-:S05]  /*ea90*/  IADD3 R3, R3, 0x50, RZ ;  /* 0x0000005003037810 */ /* 0x000fca0007ffe0ff */
[C---:B------:R-:W-:Y:S01]  /*eaa0*/  IMAD R7, R12.reuse, 0x8, R3 ;  /* 0x000000080c077824 */ /* 0x040fe200078e0203 */
[----:B------:R-:W-:-:S03]  /*eab0*/  IADD3 R12, R12, 0x1, RZ ;  /* 0x000000010c0c7810 */ /* 0x000fc60007ffe0ff */
[----:B------:R-:W1:Y:S01]  /*eac0*/  SYNCS.PHASECHK.TRANS64.TRYWAIT P0, [R7+URZ], R2 ;  /* 0x00000002070075a7 */ /* 0x000e62000800017f */
[----:B------:R-:W-:-:S04]  /*ead0*/  ISETP.NE.AND P1, PT, R12, 0xa, PT ;  /* 0x0000000a0c00780c */ /* 0x000fc80003f25270 */
[----:B------:R-:W-:Y:S02]  /*eae0*/  SEL R5, RZ, 0x1, P1 ;  /* 0x00000001ff057807 */ /* 0x000fe40000800000 */
[----:B------:R-:W-:Y:S02]  /*eaf0*/  SEL R12, R12, RZ, P1 ;  /* 0x000000ff0c0c7207 */ /* 0x000fe40000800000 */
[----:B------:R-:W-:Y:S02]  /*eb00*/  LOP3.LUT R5, R0, R5, RZ, 0x3c, !PT ;  /* 0x0000000500057212 */ /* 0x000fe400078e3cff */
[----:B------:R-:W-:Y:S02]  /*eb10*/  LEA R9, R12, R3, 0x3 ;  /* 0x000000030c097211 */ /* 0x000fe400078e18ff */
[----:B------:R-:W-:Y:S01]  /*eb20*/  SHF.L.U32 R4, R5, 0x1f, RZ ;  /* 0x0000001f05047819 */ /* 0x000fe200000006ff */
[----:B-1----:R-:W-:Y:S06]  /*eb30*/  @!P0 BRA `(.L_x_360) ;  /* 0x0000000800c08947 */ /* 0x002fec0003800000 */
.L_x_388:
[----:B------:R-:W2:Y:S01]  /*eb40*/  SYNCS.PHASECHK.TRANS64.TRYWAIT P0, [R9+URZ], R4 ;  /* 0x00000004090075a7 */ /* 0x000ea2000800017f */
[----:B------:R-:W-:-:S04]  /*eb50*/  IADD3 R0, R12, 0x1, RZ ;  /* 0x000000010c007810 */ /* 0x000fc80007ffe0ff */
[----:B------:R-:W-:-:S04]  /*eb60*/  ISETP.NE.AND P1, PT, R0, 0xa, PT ;  /* 0x0000000a0000780c */ /* 0x000fc80003f25270 */
[----:B-1----:R-:W-:Y:S02]  /*eb70*/  SEL R2, RZ, 0x1, P1 ;  /* 0x00000001ff027807 */ /* 0x002fe40000800000 */
[----:B------:R-:W-:Y:S02]  /*eb80*/  SEL R0, R0, RZ, P1 ;  /* 0x000000ff00007207 */ /* 0x000fe40000800000 */
[----:B------:R-:W-:-:S03]  /*eb90*/  LOP3.LUT R7, R5, R2, RZ, 0x3c, !PT ;  /* 0x0000000205077212 */ /* 0x000fc600078e3cff */
[----:B------:R-:W-:Y:S01]  /*eba0*/  IMAD R6, R0, 0x8, R3 ;  /* 0x0000000800067824 */ /* 0x000fe200078e0203 */
[----:B------:R-:W-:Y:S01]  /*ebb0*/  SHF.L.U32 R5, R7, 0x1f, RZ ;  /* 0x0000001f07057819 */ /* 0x000fe200000006ff */
[----:B--2---:R-:W-:Y:S06]  /*ebc0*/  @!P0 BRA `(.L_x_361) ;  /* 0x0000000800b08947 */ /* 0x004fec0003800000 */
.L_x_389:
[----:B------:R-:W2:Y:S01]  /*ebd0*/  SYNCS.PHASECHK.TRANS64.TRYWAIT P0, [R6+URZ], R5 ;  /* 0x00000005060075a7 */ /* 0x000ea2000800017f */
[----:B------:R-:W-:-:S04]  /*ebe0*/  IADD3 R0, R0, 0x1, RZ ;  /* 0x0000000100007810 */ /* 0x000fc80007ffe0ff */
[----:B------:R-:W-:-:S04]  /*ebf0*/  ISETP.NE.AND P1, PT, R0, 0xa, PT ;  /* 0x0000000a0000780c */ /* 0x000fc80003f25270 */
[----:B------:R-:W-:Y:S02]  /*ec00*/  SEL R2, RZ, 0x1, P1 ;  /* 0x00000001ff027807 */ /* 0x000fe40000800000 */
[----:B------:R-:W-:Y:S02]  /*ec10*/  SEL R0, R0, RZ, P1 ;  /* 0x000000ff00007207 */ /* 0x000fe40000800000 */
[----:B------:R-:W-:Y:S02]  /*ec20*/  LOP3.LUT R7, R7, R2, RZ, 0x3c, !PT ;  /* 0x0000000207077212 */ /* 0x000fe400078e3cff */
[----:B-1----:R-:W-:Y:S02]  /*ec30*/  LEA R9, R0, R3, 0x3 ;  /* 0x0000000300097211 */ /* 0x002fe400078e18ff */
[----:B------:R-:W-:Y:S01]  /*ec40*/  SHF.L.U32 R4, R7, 0x1f, RZ ;  /* 0x0000001f07047819 */ /* 0x000fe200000006ff */
[----:B--2---:R-:W-:Y:S06]  /*ec50*/  @!P0 BRA `(.L_x_362) ;  /* 0x0000000800a08947 */ /* 0x004fec0003800000 */
.L_x_390:
[----:B------:R-:W2:Y:S01]  /*ec60*/  SYNCS.PHASECHK.TRANS64.TRYWAIT P0, [R9+URZ], R4 ;  /* 0x00000004090075a7 */ /* 0x000ea2000800017f */
[----:B------:R-:W-:-:S04]  /*ec70*/  IADD3 R0, R0, 0x1, RZ ;  /* 0x0000000100007810 */ /* 0x000fc80007ffe0ff */
[----:B------:R-:W-:-:S04]  /*ec80*/  ISETP.NE.AND P1, PT, R0, 0xa, PT ;  /* 0x0000000a0000780c */ /* 0x000fc80003f25270 */
[----:B------:R-:W-:Y:S02]  /*ec90*/  SEL R2, RZ, 0x1, P1 ;  /* 0x00000001ff027807 */ /* 0x000fe40000800000 */
[----:B------:R-:W-:Y:S02]  /*eca0*/  SEL R0, R0, RZ, P1 ;  /* 0x000000ff00007207 */ /* 0x000fe40000800000 */
[----:B------:R-:W-:-:S03]  /*ecb0*/  LOP3.LUT R7, R7, R2, RZ, 0x3c, !PT ;  /* 0x0000000207077212 */ /* 0x000fc600078e3cff */
[----:B-1----:R-:W-:Y:S01]  /*ecc0*/  IMAD R6, R0, 0x8, R3 ;  /* 0x0000000800067824 */ /* 0x002fe200078e0203 */
[----:B------:R-:W-:Y:S01]  /*ecd0*/  SHF.L.U32 R5, R7, 0x1f, RZ ;  /* 0x0000001f07057819 */ /* 0x000fe200000006ff */
[----:B--2---:R-:W-:Y:S06]  /*ece0*/  @!P0 BRA `(.L_x_363) ;  /* 0x0000000800908947 */ /* 0x004fec0003800000 */
.L_x_391:
        /* <DEDUP_REMOVED lines=9> */
.L_x_392:
        /* <DEDUP_REMOVED lines=9> */
.L_x_393:
        /* <DEDUP_REMOVED lines=9> */
.L_x_394:
        /* <DEDUP_REMOVED lines=9> */
.L_x_395:
[----:B------:R-:W2:Y:S01]  /*ef30*/  SYNCS.PHASECHK.TRANS64.TRYWAIT P0, [R6+URZ], R5 ;  /* 0x00000005060075a7 */ /* 0x000ea2000800017f */
[----:B------:R-:W-:-:S04]  /*ef40*/  IADD3 R0, R0, 0x1, RZ ;  /* 0x0000000100007810 */ /* 0x000fc80007ffe0ff */
[----:B------:R-:W-:-:S04]  /*ef50*/  ISETP.NE.AND P1, PT, R0, 0xa, PT ;  /* 0x0000000a0000780c */ /* 0x000fc80003f25270 */
[----:B------:R-:W-:Y:S02]  /*ef60*/  SEL R2, RZ, 0x1, P1 ;  /* 0x00000001ff027807 */ /* 0x000fe40000800000 */
[----:B------:R-:W-:Y:S02]  /*ef70*/  SEL R0, R0, RZ, P1 ;  /* 0x000000ff00007207 */ /* 0x000fe40000800000 */
[----:B------:R-:W-:Y:S01]  /*ef80*/  LOP3.LUT R2, R7, R2, RZ, 0x3c, !PT ;  /* 0x0000000207027212 */ /* 0x000fe200078e3cff */
[----:B--2---:R-:W-:Y:S06]  /*ef90*/  @!P0 BRA `(.L_x_368) ;  /* 0x0000000800488947 */ /* 0x004fec0003800000 */
.L_x_396:
[----:B------:R-:W-:Y:S02]  /*efa0*/  LEA R3, R0, R3, 0x3 ;  /* 0x0000000300037211 */ /* 0x000fe400078e18ff */
[----:B------:R-:W-:-:S07]  /*efb0*/  SHF.L.U32 R0, R2, 0x1f, RZ ;  /* 0x0000001f02007819 */ /* 0x000fce00000006ff */
.L_x_369:
[----:B---3--:R3:W4:Y:S02]  /*efc0*/  SYNCS.PHASECHK.TRANS64.TRYWAIT P0, [R3+URZ], R0 ;  /* 0x00000000030075a7 */ /* 0x008724000800017f */
[----:B----4-:R-:W-:Y:S05]  /*efd0*/  @!P0 NANOSLEEP.SYNCS 0x989680 ;  /* 0x009896800000895d */ /* 0x010fea0003900000 */
[----:B------:R-:W4:Y:S02]  /*efe0*/  @!P0 SYNCS.PHASECHK.TRANS64 P0, [R3+URZ], R0 ;  /* 0x00000000030085a7 */ /* 0x000f24000800007f */
[----:B----4-:R-:W-:Y:S05]  /*eff0*/  @!P0 BRA `(.L_x_369) ;  /* 0xfffffffc00f08947 */ /* 0x010fea000383ffff */
.L_x_358:
[----:B------:R-:W-:Y:S05]  /*f000*/  BSYNC B0 ;  /* 0x0000000000007941 */ /* 0x000fea0003800000 */
.L_x_357:
[----:B------:R-:W-:Y:S05]  /*f010*/  EXIT ;  /* 0x000000000000794d */ /* 0x000fea0003800000 */
.L_x_25:
[----:B---3--:R-:W-:-:S04]  /*f020*/  MOV R5, UR5 ;  /* 0x0000000500057c02 */ /* 0x008fc80008000f00 */
[----:B------:R3:W4:Y:S03]  /*f030*/  SYNCS.PHASECHK.TRANS64.TRYWAIT P0, [R5+URZ], R0 ;  /* 0x00000000050075a7 */ /* 0x000726000800017f */
[----:B----4-:R-:W-:Y:S05]  /*f040*/  @!P0 NANOSLEEP.SYNCS 0x989680 ;  /* 0x009896800000895d */ /* 0x010fea0003900000 */
[----:B------:R-:W4:Y:S02]  /*f050*/  @!P0 SYNCS.PHASECHK.TRANS64 P0, [R5+URZ], R0 ;  /* 0x00000000050085a7 */ /* 0x000f24000800007f */
[----:B----4-:R-:W-:Y:S05]  /*f060*/  @!P0 BRA `(.L_x_25) ;  /* 0xfffffffc00ec8947 */ /* 0x010fea000383ffff */
[----:B------:R-:W-:Y:S05]  /*f070*/  BRA `(.L_x_24) ;  /* 0xffffff2c00407947 */ /* 0x000fea000383ffff */
.L_x_31:
[----:B---3--:R-:W-:-:S04]  /*f080*/  IMAD.U32 R6, RZ, RZ, UR8 ;  /* 0x00000008ff067e24 */ /* 0x008fc8000f8e00ff */
[----:B------:R3:W4:Y:S03]  /*f090*/  SYNCS.PHASECHK.TRANS64.TRYWAIT P0, [R6+URZ], R5 ;  /* 0x00000005060075a7 */ /* 0x000726000800017f */
[----:B----4-:R-:W-:Y:S05]  /*f0a0*/  @!P0 NANOSLEEP.SYNCS 0x989680 ;  /* 0x009896800000895d */ /* 0x010fea0003900000 */
[----:B------:R-:W4:Y:S02]  /*f0b0*/  @!P0 SYNCS.PHASECHK.TRANS64 P0, [R6+URZ], R5 ;  /* 0x00000005060085a7 */ /* 0x000f24000800007f */
[----:B----4-:R-:W-:Y:S05]  /*f0c0*/  @!P0 BRA `(.L_x_31) ;  /* 0xfffffffc00ec8947 */ /* 0x010fea000383ffff */
[----:B------:R-:W-:Y:S05]  /*f0d0*/  BRA `(.L_x_30) ;  /* 0xffffff3400b47947 */ /* 0x000fea000383ffff */
.L_x_57:
[----:B--2---:R2:W3:Y:S02]  /*f0e0*/  SYNCS.PHASECHK.TRANS64.TRYWAIT P2, [R13+URZ+0xa0], R0 ;  /* 0x0000a0000d0075a7 */ /* 0x0044e4000804017f */
[----:B---3--:R-:W-:Y:S05]  /*f0f0*/  @!P2 NANOSLEEP.SYNCS 0x989680 ;  /* 0x009896800000a95d */ /* 0x008fea0003900000 */
[----:B------:R-:W3:Y:S02]  /*f100*/  @!P2 SYNCS.PHASECHK.TRANS64 P2, [R13+URZ+0xa0], R0 ;  /* 0x0000a0000d00a5a7 */ /* 0x000ee4000804007f */
[----:B---3--:R-:W-:Y:S05]  /*f110*/  @!P2 BRA `(.L_x_57) ;  /* 0xfffffffc00f0a947 */ /* 0x008fea000383ffff */
[----:B------:R-:W-:Y:S05]  /*f120*/  BRA `(.L_x_370) ;  /* 0xffffff4c00087947 */ /* 0x000fea000383ffff */
.L_x_116:
[----:B-1----:R1:W2:Y:S02]  /*f130*/  SYNCS.PHASECHK.TRANS64.TRYWAIT P2, [R14+URZ+0xa0], R3 ;  /* 0x0000a0030e0075a7 */ /* 0x0022a4000804017f */
[----:B--2---:R-:W-:Y:S05]  /*f140*/  @!P2 NANOSLEEP.SYNCS 0x989680 ;  /* 0x009896800000a95d */ /* 0x004fea0003900000 */
[----:B------:R-:W2:Y:S02]  /*f150*/  @!P2 SYNCS.PHASECHK.TRANS64 P2, [R14+URZ+0xa0], R3 ;  /* 0x0000a0030e00a5a7 */ /* 0x000ea4000804007f */
[----:B--2---:R-:W-:Y:S05]  /*f160*/  @!P2 BRA `(.L_x_116) ;  /* 0xfffffffc00f0a947 */ /* 0x004fea000383ffff */
[----:B------:R-:W-:Y:S05]  /*f170*/  BRA `(.L_x_371) ;  /* 0xffffff6c00647947 */ /* 0x000fea000383ffff */
.L_x_175:
[----:B-1----:R1:W2:Y:S02]  /*f180*/  SYNCS.PHASECHK.TRANS64.TRYWAIT P2, [R13+URZ+0xa0], R0 ;  /* 0x0000a0000d0075a7 */ /* 0x0022a4000804017f */
[----:B--2---:R-:W-:Y:S05]  /*f190*/  @!P2 NANOSLEEP.SYNCS 0x989680 ;  /* 0x009896800000a95d */ /* 0x004fea0003900000 */
[----:B------:R-:W2:Y:S02]  /*f1a0*/  @!P2 SYNCS.PHASECHK.TRANS64 P2, [R13+URZ+0xa0], R0 ;  /* 0x0000a0000d00a5a7 */ /* 0x000ea4000804007f */
[----:B--2---:R-:W-:Y:S05]  /*f1b0*/  @!P2 BRA `(.L_x_175) ;  /* 0xfffffffc00f0a947 */ /* 0x004fea000383ffff */
[----:B------:R-:W-:Y:S05]  /*f1c0*/  BRA `(.L_x_372) ;  /* 0xffffff8c00487947 */ /* 0x000fea000383ffff */
.L_x_234:
[----:B-1----:R1:W2:Y:S02]  /*f1d0*/  SYNCS.PHASECHK.TRANS64.TRYWAIT P0, [R3+URZ+0xa0], R0 ;  /* 0x0000a000030075a7 */ /* 0x0022a4000800017f */
[----:B--2---:R-:W-:Y:S05]  /*f1e0*/  @!P0 NANOSLEEP.SYNCS 0x989680 ;  /* 0x009896800000895d */ /* 0x004fea0003900000 */
[----:B------:R-:W2:Y:S02]  /*f1f0*/  @!P0 SYNCS.PHASECHK.TRANS64 P0, [R3+URZ+0xa0], R0 ;  /* 0x0000a000030085a7 */ /* 0x000ea4000800007f */
[----:B--2---:R-:W-:Y:S05]  /*f200*/  @!P0 BRA `(.L_x_234) ;  /* 0xfffffffc00f08947 */ /* 0x004fea000383ffff */
[----:B------:R-:W-:Y:S05]  /*f210*/  BRA `(.L_x_373) ;  /* 0xffffffac002c7947 */ /* 0x000fea000383ffff */
.L_x_298:
[----:B-1----:R-:W-:-:S04]  /*f220*/  MOV R4, UR4 ;  /* 0x0000000400047c02 */ /* 0x002fc80008000f00 */
[----:B------:R1:W2:Y:S03]  /*f230*/  SYNCS.PHASECHK.TRANS64.TRYWAIT P0, [R4+URZ+0xe8], R3 ;  /* 0x0000e803040075a7 */ /* 0x0002a6000800017f */
[----:B--2---:R-:W-:Y:S05]  /*f240*/  @!P0 NANOSLEEP.SYNCS 0x989680 ;  /* 0x009896800000895d */ /* 0x004fea0003900000 */
[----:B------:R-:W2:Y:S02]  /*f250*/  @!P0 SYNCS.PHASECHK.TRANS64 P0, [R4+URZ+0xe8], R3 ;  /* 0x0000e803040085a7 */ /* 0x000ea4000800007f */
[----:B--2---:R-:W-:Y:S05]  /*f260*/  @!P0 BRA `(.L_x_298) ;  /* 0xfffffffc00ec8947 */ /* 0x004fea000383ffff */
[----:B------:R-:W-:Y:S05]  /*f270*/  BRA `(.L_x_297) ;  /* 0xffffffd800187947 */ /* 0x000fea000383ffff */
.L_x_307:
[----:B-1----:R-:W-:-:S04]  /*f280*/  MOV R5, UR5 ;  /* 0x0000000500057c02 */ /* 0x002fc80008000f00 */
[----:B------:R1:W2:Y:S03]  /*f290*/  SYNCS.PHASECHK.TRANS64.TRYWAIT P1, [R5+URZ+0xc0], R4 ;  /* 0x0000c004050075a7 */ /* 0x0002a6000802017f */
[----:B--2---:R-:W-:Y:S05]  /*f2a0*/  @!P1 NANOSLEEP.SYNCS 0x989680 ;  /* 0x009896800000995d */ /* 0x004fea0003900000 */
[----:B------:R-:W2:Y:S02]  /*f2b0*/  @!P1 SYNCS.PHASECHK.TRANS64 P1, [R5+URZ+0xc0], R4 ;  /* 0x0000c004050095a7 */ /* 0x000ea4000802007f */
[----:B--2---:R-:W-:Y:S05]  /*f2c0*/  @!P1 BRA `(.L_x_307) ;  /* 0xfffffffc00ec9947 */ /* 0x004fea000383ffff */
[----:B------:R-:W-:Y:S05]  /*f2d0*/  BRA `(.L_x_374) ;  /* 0xffffffdc00047947 */ /* 0x000fea000383ffff */
.L_x_313:
[----:B-12---:R-:W-:-:S04]  /*f2e0*/  MOV R5, UR5 ;  /* 0x0000000500057c02 */ /* 0x006fc80008000f00 */
[----:B------:R1:W2:Y:S03]  /*f2f0*/  SYNCS.PHASECHK.TRANS64.TRYWAIT P1, [R5+URZ+0xc8], R4 ;  /* 0x0000c804050075a7 */ /* 0x0002a6000802017f */
[----:B--2---:R-:W-:Y:S05]  /*f300*/  @!P1 NANOSLEEP.SYNCS 0x989680 ;  /* 0x009896800000995d */ /* 0x004fea0003900000 */
[----:B------:R-:W2:Y:S02]  /*f310*/  @!P1 SYNCS.PHASECHK.TRANS64 P1, [R5+URZ+0xc8], R4 ;  /* 0x0000c804050095a7 */ /* 0x000ea4000802007f */
[----:B--2---:R-:W-:Y:S05]  /*f320*/  @!P1 BRA `(.L_x_313) ;  /* 0xfffffffc00ec9947 */ /* 0x004fea000383ffff */
[----:B------:R-:W-:Y:S05]  /*f330*/  BRA `(.L_x_375) ;  /* 0xffffffdc004c7947 */ /* 0x000fea000383ffff */
.L_x_319:
[----:B-123--:R-:W-:-:S04]  /*f340*/  IMAD.U32 R5, RZ, RZ, UR5 ;  /* 0x00000005ff057e24 */ /* 0x00efc8000f8e00ff */
[----:B------:R1:W2:Y:S03]  /*f350*/  SYNCS.PHASECHK.TRANS64.TRYWAIT P1, [R5+URZ+0xd0], R4 ;  /* 0x0000d004050075a7 */ /* 0x0002a6000802017f */
[----:B--2---:R-:W-:Y:S05]  /*f360*/  @!P1 NANOSLEEP.SYNCS 0x989680 ;  /* 0x009896800000995d */ /* 0x004fea0003900000 */
[----:B------:R-:W2:Y:S02]  /*f370*/  @!P1 SYNCS.PHASECHK.TRANS64 P1, [R5+URZ+0xd0], R4 ;  /* 0x0000d004050095a7 */ /* 0x000ea4000802007f */
[----:B--2---:R-:W-:Y:S05]  /*f380*/  @!P1 BRA `(.L_x_319) ;  /* 0xfffffffc00ec9947 */ /* 0x004fea000383ffff */
[----:B------:R-:W-:Y:S05]  /*f390*/  BRA `(.L_x_376) ;  /* 0xffffffdc00a07947 */ /* 0x000fea000383ffff */
.L_x_325:
[----:B-1234-:R-:W-:-:S04]  /*f3a0*/  MOV R5, UR5 ;  /* 0x0000000500057c02 */ /* 0x01efc80008000f00 */
[----:B------:R1:W2:Y:S03]  /*f3b0*/  SYNCS.PHASECHK.TRANS64.TRYWAIT P1, [R5+URZ+0xd8], R4 ;  /* 0x0000d804050075a7 */ /* 0x0002a6000802017f */
[----:B--2---:R-:W-:Y:S05]  /*f3c0*/  @!P1 NANOSLEEP.SYNCS 0x989680 ;  /* 0x009896800000995d */ /* 0x004fea0003900000 */
[----:B------:R-:W2:Y:S02]  /*f3d0*/  @!P1 SYNCS.PHASECHK.TRANS64 P1, [R5+URZ+0xd8], R4 ;  /* 0x0000d804050095a7 */ /* 0x000ea4000802007f */
[----:B--2---:R-:W-:Y:S05]  /*f3e0*/  @!P1 BRA `(.L_x_325) ;  /* 0xfffffffc00ec9947 */ /* 0x004fea000383ffff */
[----:B------:R-:W-:Y:S05]  /*f3f0*/  BRA `(.L_x_377) ;  /* 0xffffffdc00e87947 */ /* 0x000fea000383ffff */
.L_x_337:
[----:B------:R1:W1:Y:S02]  /*f400*/  SYNCS.PHASECHK.TRANS64.TRYWAIT P0, [R3+URZ+0xc0], R0 ;  /* 0x0000c000030075a7 */ /* 0x000264000800017f */
[----:B-1----:R-:W-:Y:S05]  /*f410*/  @!P0 NANOSLEEP.SYNCS 0x989680 ;  /* 0x009896800000895d */ /* 0x002fea0003900000 */
[----:B------:R-:W1:Y:S02]  /*f420*/  @!P0 SYNCS.PHASECHK.TRANS64 P0, [R3+URZ+0xc0], R0 ;  /* 0x0000c000030085a7 */ /* 0x000e64000800007f */
[----:B-1----:R-:W-:Y:S05]  /*f430*/  @!P0 BRA `(.L_x_337) ;  /* 0xfffffffc00f08947 */ /* 0x002fea000383ffff */
[----:B------:R-:W-:Y:S05]  /*f440*/  BRA `(.L_x_378) ;  /* 0xffffffe400e87947 */ /* 0x000fea000383ffff */
.L_x_339:
[----:B------:R1:W1:Y:S02]  /*f450*/  SYNCS.PHASECHK.TRANS64.TRYWAIT P0, [R3+URZ+0xc8], R0 ;  /* 0x0000c800030075a7 */ /* 0x000264000800017f */
[----:B-1----:R-:W-:Y:S05]  /*f460*/  @!P0 NANOSLEEP.SYNCS 0x989680 ;  /* 0x009896800000895d */ /* 0x002fea0003900000 */
[----:B------:R-:W1:Y:S02]  /*f470*/  @!P0 SYNCS.PHASECHK.TRANS64 P0, [R3+URZ+0xc8], R0 ;  /* 0x0000c800030085a7 */ /* 0x000e64000800007f */
[----:B-1----:R-:W-:Y:S05]  /*f480*/  @!P0 BRA `(.L_x_339) ;  /* 0xfffffffc00f08947 */ /* 0x002fea000383ffff */
[----:B------:R-:W-:Y:S05]  /*f490*/  BRA `(.L_x_379) ;  /* 0xffffffe400e47947 */ /* 0x000fea000383ffff */
.L_x_341:
[----:B------:R1:W1:Y:S02]  /*f4a0*/  SYNCS.PHASECHK.TRANS64.TRYWAIT P0, [R3+URZ+0xd0], R0 ;  /* 0x0000d000030075a7 */ /* 0x000264000800017f */
[----:B-1----:R-:W-:Y:S05]  /*f4b0*/  @!P0 NANOSLEEP.SYNCS 0x989680 ;  /* 0x009896800000895d */ /* 0x002fea0003900000 */
[----:B------:R-:W1:Y:S02]  /*f4c0*/  @!P0 SYNCS.PHASECHK.TRANS64 P0, [R3+URZ+0xd0], R0 ;  /* 0x0000d000030085a7 */ /* 0x000e64000800007f */
[----:B-1----:R-:W-:Y:S05]  /*f4d0*/  @!P0 BRA `(.L_x_341) ;  /* 0xfffffffc00f08947 */ /* 0x002fea000383ffff */
[----:B------:R-:W-:Y:S05]  /*f4e0*/  BRA `(.L_x_380) ;  /* 0xffffffe400e07947 */ /* 0x000fea000383ffff */
.L_x_345:
[----:B------:R-:W-:Y:S01]  /*f4f0*/  BSSY B1, `(.L_x_381) ;  /* 0x0000006000017945 */ /* 0x000fe20003800000 */
[----:B------:R-:W-:-:S07]  /*f500*/  MOV R15, 0xffffffff ;  /* 0xffffffff000f7802 */ /* 0x000fce0000000f00 */
[----:B------:R-:W-:Y:S05]  /*f510*/  WARPSYNC.COLLECTIVE R15, `(.L_x_382) ;  /* 0x000000000f0c7348 */ /* 0x000fea0003c00000 */
[----:B------:R-:W-:Y:S02]  /*f520*/  ELECT P6, UR62, PT ;  /* 0x00000000003e782f */ /* 0x000fe400038c0000 */
[----:B------:R-:W-:Y:S01]  /*f530*/  MOV R14, UR62 ;  /* 0x0000003e000e7c02 */ /* 0x000fe20008000f00 */
[----:B------:R-:W-:Y:S10]  /*f540*/  ENDCOLLECTIVE ;  /* 0x000000000000791b */ /* 0x000ff40003800000 */
.L_x_382:
[----:B------:R-:W-:Y:S05]  /*f550*/  BSYNC B1 ;  /* 0x0000000000017941 */ /* 0x000fea0003800000 */
.L_x_381:
[----:B------:R-:W-:Y:S05]  /*f560*/  BRA `(.L_x_383) ;  /* 0xffffffe800607947 */ /* 0x000fea000383ffff */
.L_x_348:
[----:B-1----:R1:W2:Y:S02]  /*f570*/  SYNCS.PHASECHK.TRANS64.TRYWAIT P0, [R14+URZ+0x50], R11 ;  /* 0x0000500b0e0075a7 */ /* 0x0022a4000800017f */
[----:B--2---:R-:W-:Y:S05]  /*f580*/  @!P0 NANOSLEEP.SYNCS 0x989680 ;  /* 0x009896800000895d */ /* 0x004fea0003900000 */
[----:B------:R-:W2:Y:S02]  /*f590*/  @!P0 SYNCS.PHASECHK.TRANS64 P0, [R14+URZ+0x50], R11 ;  /* 0x0000500b0e0085a7 */ /* 0x000ea4000800007f */
[----:B--2---:R-:W-:Y:S05]  /*f5a0*/  @!P0 BRA `(.L_x_348) ;  /* 0xfffffffc00f08947 */ /* 0x004fea000383ffff */
[----:B------:R-:W-:Y:S05]  /*f5b0*/  BRA `(.L_x_384) ;  /* 0xffffffe800987947 */ /* 0x000fea000383ffff */
.L_x_356:
[----:B------:R-:W-:Y:S01]  /*f5c0*/  BSSY B0, `(.L_x_385) ;  /* 0x0000006000007945 */ /* 0x000fe20003800000 */
[----:B------:R-:W-:-:S07]  /*f5d0*/  MOV R15, 0xffffffff ;  /* 0xffffffff000f7802 */ /* 0x000fce0000000f00 */
[----:B------:R-:W-:Y:S05]  /*f5e0*/  WARPSYNC.COLLECTIVE R15, `(.L_x_386) ;  /* 0x000000000f0c7348 */ /* 0x000fea0003c00000 */
[----:B------:R-:W-:Y:S02]  /*f5f0*/  ELECT P6, UR62, PT ;  /* 0x00000000003e782f */ /* 0x000fe400038c0000 */
[----:B------:R-:W-:Y:S01]  /*f600*/  MOV R14, UR62 ;  /* 0x0000003e000e7c02 */ /* 0x000fe20008000f00 */
[----:B------:R-:W-:Y:S10]  /*f610*/  ENDCOLLECTIVE ;  /* 0x000000000000791b */ /* 0x000ff40003800000 */
.L_x_386:
[----:B------:R-:W-:Y:S05]  /*f620*/  BSYNC B0 ;  /* 0x0000000000007941 */ /* 0x000fea0003800000 */
.L_x_385:
[----:B------:R-:W-:Y:S05]  /*f630*/  BRA `(.L_x_387) ;  /* 0xfffffff000ec7947 */ /* 0x000fea000383ffff */
.L_x_360:
[----:B-1----:R1:W2:Y:S02]  /*f640*/  SYNCS.PHASECHK.TRANS64.TRYWAIT P0, [R7+URZ], R2 ;  /* 0x00000002070075a7 */ /* 0x0022a4000800017f */
[----:B--2---:R-:W-:Y:S05]  /*f650*/  @!P0 NANOSLEEP.SYNCS 0x989680 ;  /* 0x009896800000895d */ /* 0x004fea0003900000 */
[----:B------:R-:W2:Y:S02]  /*f660*/  @!P0 SYNCS.PHASECHK.TRANS64 P0, [R7+URZ], R2 ;  /* 0x00000002070085a7 */ /* 0x000ea4000800007f */
[----:B--2---:R-:W-:Y:S05]  /*f670*/  @!P0 BRA `(.L_x_360) ;  /* 0xfffffffc00f08947 */ /* 0x004fea000383ffff */
[----:B------:R-:W-:Y:S05]  /*f680*/  BRA `(.L_x_388) ;  /* 0xfffffff4002c7947 */ /* 0x000fea000383ffff */
.L_x_361:
[----:B-1----:R1:W2:Y:S02]  /*f690*/  SYNCS.PHASECHK.TRANS64.TRYWAIT P0, [R9+URZ], R4 ;  /* 0x00000004090075a7 */ /* 0x0022a4000800017f */
[----:B--2---:R-:W-:Y:S05]  /*f6a0*/  @!P0 NANOSLEEP.SYNCS 0x989680 ;  /* 0x009896800000895d */ /* 0x004fea0003900000 */
[----:B------:R-:W2:Y:S02]  /*f6b0*/  @!P0 SYNCS.PHASECHK.TRANS64 P0, [R9+URZ], R4 ;  /* 0x00000004090085a7 */ /* 0x000ea4000800007f */
[----:B--2---:R-:W-:Y:S05]  /*f6c0*/  @!P0 BRA `(.L_x_361) ;  /* 0xfffffffc00f08947 */ /* 0x004fea000383ffff */
[----:B------:R-:W-:Y:S05]  /*f6d0*/  BRA `(.L_x_389) ;  /* 0xfffffff4003c7947 */ /* 0x000fea000383ffff */
.L_x_362:
[----:B-1----:R1:W2:Y:S02]  /*f6e0*/  SYNCS.PHASECHK.TRANS64.TRYWAIT P0, [R6+URZ], R5 ;  /* 0x00000005060075a7 */ /* 0x0022a4000800017f */
[----:B--2---:R-:W-:Y:S05]  /*f6f0*/  @!P0 NANOSLEEP.SYNCS 0x989680 ;  /* 0x009896800000895d */ /* 0x004fea0003900000 */
[----:B------:R-:W2:Y:S02]  /*f700*/  @!P0 SYNCS.PHASECHK.TRANS64 P0, [R6+URZ], R5 ;  /* 0x00000005060085a7 */ /* 0x000ea4000800007f */
[----:B--2---:R-:W-:Y:S05]  /*f710*/  @!P0 BRA `(.L_x_362) ;  /* 0xfffffffc00f08947 */ /* 0x004fea000383ffff */
[----:B------:R-:W-:Y:S05]  /*f720*/  BRA `(.L_x_390) ;  /* 0xfffffff4004c7947 */ /* 0x000fea000383ffff */
.L_x_363:
[----:B-1----:R1:W2:Y:S02]  /*f730*/  SYNCS.PHASECHK.TRANS64.TRYWAIT P0, [R9+URZ], R4 ;  /* 0x00000004090075a7 */ /* 0x0022a4000800017f */
[----:B--2---:R-:W-:Y:S05]  /*f740*/  @!P0 NANOSLEEP.SYNCS 0x989680 ;  /* 0x009896800000895d */ /* 0x004fea0003900000 */
[----:B------:R-:W2:Y:S02]  /*f750*/  @!P0 SYNCS.PHASECHK.TRANS64 P0, [R9+URZ], R4 ;  /* 0x00000004090085a7 */ /* 0x000ea4000800007f */
[----:B--2---:R-:W-:Y:S05]  /*f760*/  @!P0 BRA `(.L_x_363) ;  /* 0xfffffffc00f08947 */ /* 0x004fea000383ffff */
[----:B------:R-:W-:Y:S05]  /*f770*/  BRA `(.L_x_391) ;  /* 0xfffffff4005c7947 */ /* 0x000fea000383ffff */
.L_x_364:
[----:B-1----:R1:W2:Y:S02]  /*f780*/  SYNCS.PHASECHK.TRANS64.TRYWAIT P0, [R6+URZ], R5 ;  /* 0x00000005060075a7 */ /* 0x0022a4000800017f */
[----:B--2---:R-:W-:Y:S05]  /*f790*/  @!P0 NANOSLEEP.SYNCS 0x989680 ;  /* 0x009896800000895d */ /* 0x004fea0003900000 */
[----:B------:R-:W2:Y:S02]  /*f7a0*/  @!P0 SYNCS.PHASECHK.TRANS64 P0, [R6+URZ], R5 ;  /* 0x00000005060085a7 */ /* 0x000ea4000800007f */
[----:B--2---:R-:W-:Y:S05]  /*f7b0*/  @!P0 BRA `(.L_x_364) ;  /* 0xfffffffc00f08947 */ /* 0x004fea000383ffff */
[----:B------:R-:W-:Y:S05]  /*f7c0*/  BRA `(.L_x_392) ;  /* 0xfffffff4006c7947 */ /* 0x000fea000383ffff */
.L_x_365:
[----:B-1----:R1:W2:Y:S02]  /*f7d0*/  SYNCS.PHASECHK.TRANS64.TRYWAIT P0, [R9+URZ], R4 ;  /* 0x00000004090075a7 */ /* 0x0022a4000800017f */
[----:B--2---:R-:W-:Y:S05]  /*f7e0*/  @!P0 NANOSLEEP.SYNCS 0x989680 ;  /* 0x009896800000895d */ /* 0x004fea0003900000 */
[----:B------:R-:W2:Y:S02]  /*f7f0*/  @!P0 SYNCS.PHASECHK.TRANS64 P0, [R9+URZ], R4 ;  /* 0x00000004090085a7 */ /* 0x000ea4000800007f */
[----:B--2---:R-:W-:Y:S05]  /*f800*/  @!P0 BRA `(.L_x_365) ;  /* 0xfffffffc00f08947 */ /* 0x004fea000383ffff */
[----:B------:R-:W-:Y:S05]  /*f810*/  BRA `(.L_x_393) ;  /* 0xfffffff4007c7947 */ /* 0x000fea000383ffff */
.L_x_366:
[----:B-1----:R1:W2:Y:S02]  /*f820*/  SYNCS.PHASECHK.TRANS64.TRYWAIT P0, [R6+URZ], R5 ;  /* 0x00000005060075a7 */ /* 0x0022a4000800017f */
[----:B--2---:R-:W-:Y:S05]  /*f830*/  @!P0 NANOSLEEP.SYNCS 0x989680 ;  /* 0x009896800000895d */ /* 0x004fea0003900000 */
[----:B------:R-:W2:Y:S02]  /*f840*/  @!P0 SYNCS.PHASECHK.TRANS64 P0, [R6+URZ], R5 ;  /* 0x00000005060085a7 */ /* 0x000ea4000800007f */
[----:B--2---:R-:W-:Y:S05]  /*f850*/  @!P0 BRA `(.L_x_366) ;  /* 0xfffffffc00f08947 */ /* 0x004fea000383ffff */
[----:B------:R-:W-:Y:S05]  /*f860*/  BRA `(.L_x_394) ;  /* 0xfffffff4008c7947 */ /* 0x000fea000383ffff */
.L_x_367:
[----:B-1----:R1:W2:Y:S02]  /*f870*/  SYNCS.PHASECHK.TRANS64.TRYWAIT P0, [R9+URZ], R4 ;  /* 0x00000004090075a7 */ /* 0x0022a4000800017f */
[----:B--2---:R-:W-:Y:S05]  /*f880*/  @!P0 NANOSLEEP.SYNCS 0x989680 ;  /* 0x009896800000895d */ /* 0x004fea0003900000 */
[----:B------:R-:W2:Y:S02]  /*f890*/  @!P0 SYNCS.PHASECHK.TRANS64 P0, [R9+URZ], R4 ;  /* 0x00000004090085a7 */ /* 0x000ea4000800007f */
[----:B--2---:R-:W-:Y:S05]  /*f8a0*/  @!P0 BRA `(.L_x_367) ;  /* 0xfffffffc00f08947 */ /* 0x004fea000383ffff */
[----:B------:R-:W-:Y:S05]  /*f8b0*/  BRA `(.L_x_395) ;  /* 0xfffffff4009c7947 */ /* 0x000fea000383ffff */
.L_x_368:
[----:B--2---:R2:W3:Y:S02]  /*f8c0*/  SYNCS.PHASECHK.TRANS64.TRYWAIT P0, [R6+URZ], R5 ;  /* 0x00000005060075a7 */ /* 0x0044e4000800017f */
[----:B---3--:R-:W-:Y:S05]  /*f8d0*/  @!P0 NANOSLEEP.SYNCS 0x989680 ;  /* 0x009896800000895d */ /* 0x008fea0003900000 */
[----:B------:R-:W3:Y:S02]  /*f8e0*/  @!P0 SYNCS.PHASECHK.TRANS64 P0, [R6+URZ], R5 ;  /* 0x00000005060085a7 */ /* 0x000ee4000800007f */
[----:B---3--:R-:W-:Y:S05]  /*f8f0*/  @!P0 BRA `(.L_x_368) ;  /* 0xfffffffc00f08947 */ /* 0x008fea000383ffff */
[----:B------:R-:W-:Y:S05]  /*f900*/  BRA `(.L_x_396) ;  /* 0xfffffff400a47947 */ /* 0x000fea000383ffff */
        .weak           $__internal_0_$__cuda_sm20_rcp_rn_f32_slowpath
        .type           $__internal_0_$__cuda_sm20_rcp_rn_f32_slowpath,@function
        .size           $__internal_0_$__cuda_sm20_rcp_rn_f32_slowpath,(.L_x_402 - $__internal_0_$__cuda_sm20_rcp_rn_f32_slowpath)
$__internal_0_$__cuda_sm20_rcp_rn_f32_slowpath:
[----:B------:R-:W-:Y:S01]  /*f910*/  IMAD.SHL.U32 R0, R3, 0x2, RZ ;  /* 0x0000000203007824 */ /* 0x000fe200078e00ff */
[----:B------:R-:W-:Y:S04]  /*f920*/  BSSY B0, `(.L_x_397) ;  /* 0x0000030000007945 */ /* 0x000fe80003800000 */
[----:B------:R-:W-:-:S04]  /*f930*/  SHF.R.U32.HI R44, RZ, 0x18, R0 ;  /* 0x00000018ff2c7819 */ /* 0x000fc80000011600 */
[----:B------:R-:W-:-:S13]  /*f940*/  ISETP.NE.U32.AND P2, PT, R44, RZ, PT ;  /* 0x000000ff2c00720c */ /* 0x000fda0003f45070 */
[----:B------:R-:W-:Y:S05]  /*f950*/  @P2 BRA `(.L_x_398) ;  /* 0x0000000000282947 */ /* 0x000fea0003800000 */
[----:B------:R-:W-:-:S04]  /*f960*/  SHF.L.U32 R0, R3, 0x1, RZ ;  /* 0x0000000103007819 */ /* 0x000fc800000006ff */
[----:B------:R-:W-:-:S13]  /*f970*/  ISETP.NE.AND P2, PT, R0, RZ, PT ;  /* 0x000000ff0000720c */ /* 0x000fda0003f45270 */
[----:B------:R-:W-:Y:S01]  /*f980*/  @P2 FFMA R13, R3, 1.84467440737095516160e+19, RZ ;  /* 0x5f800000030d2823 */ /* 0x000fe200000000ff */
[----:B------:R-:W-:Y:S08]  /*f990*/  @!P2 MUFU.RCP R12, R3 ;  /* 0x00000003000ca308 */ /* 0x000ff00000001000 */
[----:B------:R-:W1:Y:S02]  /*f9a0*/  @P2 MUFU.RCP R0, R13 ;  /* 0x0000000d00002308 */ /* 0x000e640000001000 */
[----:B-1----:R-:W-:-:S04]  /*f9b0*/  @P2 FFMA R34, R13, R0, -1 ;  /* 0xbf8000000d222423 */ /* 0x002fc80000000000 */
[----:B------:R-:W-:-:S04]  /*f9c0*/  @P2 FADD.FTZ R35, -R34, -RZ ;  /* 0x800000ff22232221 */ /* 0x000fc80000010100 */
[----:B------:R-:W-:-:S04]  /*f9d0*/  @P2 FFMA R0, R0, R35, R0 ;  /* 0x0000002300002223 */ /* 0x000fc80000000000 */
[----:B------:R-:W-:Y:S01]  /*f9e0*/  @P2 FFMA R12, R0, 1.84467440737095516160e+19, RZ ;  /* 0x5f800000000c2823 */ /* 0x000fe200000000ff */
[----:B------:R-:W-:Y:S06]  /*f9f0*/  BRA `(.L_x_399) ;  /* 0x0000000000887947 */ /* 0x000fec0003800000 */
.L_x_398:
[----:B------:R-:W-:-:S04]  /*fa00*/  IADD3 R48, R44, -0xfd, RZ ;  /* 0xffffff032c307810 */ /* 0x000fc80007ffe0ff */
[----:B------:R-:W-:-:S13]  /*fa10*/  ISETP.GT.U32.AND P2, PT, R48, 0x1, PT ;  /* 0x000000013000780c */ /* 0x000fda0003f44070 */
[----:B------:R-:W-:Y:S05]  /*fa20*/  @P2 BRA `(.L_x_400) ;  /* 0x0000000000782947 */ /* 0x000fea0003800000 */
[----:B------:R-:W-:Y:S02]  /*fa30*/  LOP3.LUT R0, R3, 0x7fffff, RZ, 0xc0, !PT ;  /* 0x007fffff03007812 */ /* 0x000fe400078ec0ff */
[----:B------:R-:W-:Y:S02]  /*fa40*/  MOV R35, 0x3 ;  /* 0x0000000300237802 */ /* 0x000fe40000000f00 */
[----:B------:R-:W-:Y:S02]  /*fa50*/  LOP3.LUT R0, R0, 0x3f800000, RZ, 0xfc, !PT ;  /* 0x3f80000000007812 */ /* 0x000fe400078efcff */
[----:B------:R-:W-:Y:S02]  /*fa60*/  SHF.L.U32 R35, R35, R48, RZ ;  /* 0x0000003023237219 */ /* 0x000fe400000006ff */
[----:B------:R-:W1:Y:S02]  /*fa70*/  MUFU.RCP R13, R0 ;  /* 0x00000000000d7308 */ /* 0x000e640000001000 */
[----:B-1----:R-:W-:-:S04]  /*fa80*/  FFMA R12, R0, R13, -1 ;  /* 0xbf800000000c7423 */ /* 0x002fc8000000000d */
[----:B------:R-:W-:-:S04]  /*fa90*/  FADD.FTZ R12, -R12, -RZ ;  /* 0x800000ff0c0c7221 */ /* 0x000fc80000010100 */
[CCC-:B------:R-:W-:Y:S01]  /*faa0*/  FFMA.RM R34, R13.reuse, R12.reuse, R13.reuse ;  /* 0x0000000c0d227223 */ /* 0x1c0fe2000000400d */
[----:B------:R-:W-:-:S04]  /*fab0*/  FFMA.RP R13, R13, R12, R13 ;  /* 0x0000000c0d0d7223 */ /* 0x000fc8000000800d */
[C---:B------:R-:W-:Y:S02]  /*fac0*/  LOP3.LUT R12, R34.reuse, 0x7fffff, RZ, 0xc0, !PT ;  /* 0x007fffff220c7812 */ /* 0x040fe400078ec0ff */
[----:B------:R-:W-:Y:S02]  /*fad0*/  FSETP.NEU.FTZ.AND P2, PT, R34, R13, PT ;  /* 0x0000000d2200720b */ /* 0x000fe40003f5d000 */
[----:B------:R-:W-:Y:S02]  /*fae0*/  LOP3.LUT R12, R12, 0x800000, RZ, 0xfc, !PT ;  /* 0x008000000c0c7812 */ /* 0x000fe400078efcff */
[----:B------:R-:W-:Y:S02]  /*faf0*/  SEL R13, RZ, 0xffffffff, !P2 ;  /* 0xffffffffff0d7807 */ /* 0x000fe40005000000 */
[----:B------:R-:W-:-:S03]  /*fb00*/  LOP3.LUT R35, R35, R12, RZ, 0xc0, !PT ;  /* 0x0000000c23237212 */ /* 0x000fc600078ec0ff */
[----:B------:R-:W-:Y:S01]  /*fb10*/  IMAD.MOV R13, RZ, RZ, -R13 ;  /* 0x000000ffff0d7224 */ /* 0x000fe200078e0a0d */
[----:B------:R-:W-:-:S04]  /*fb20*/  SHF.R.U32.HI R35, RZ, R48, R35 ;  /* 0x00000030ff237219 */ /* 0x000fc80000011623 */
[----:B------:R-:W-:Y:S02]  /*fb30*/  LOP3.LUT P3, RZ, R13, R48, R12, 0xf8, !PT ;  /* 0x000000300dff7212 */ /* 0x000fe4000786f80c */
[C---:B------:R-:W-:Y:S02]  /*fb40*/  LOP3.LUT P2, RZ, R35.reuse, 0x1, RZ, 0xc0, !PT ;  /* 0x0000000123ff7812 */ /* 0x040fe4000784c0ff */
[----:B------:R-:W-:Y:S02]  /*fb50*/  LOP3.LUT P4, RZ, R35, 0x2, RZ, 0xc0, !PT ;  /* 0x0000000223ff7812 */ /* 0x000fe4000788c0ff */
[----:B------:R-:W-:Y:S02]  /*fb60*/  IADD3 R13, R44, -0xfc, RZ ;  /* 0xffffff042c0d7810 */ /* 0x000fe40007ffe0ff */
[----:B------:R-:W-:Y:S02]  /*fb70*/  PLOP3.LUT P2, PT, P2, P3, P4, 0xe0, 0x0 ;  /* 0x000000000000781c */ /* 0x000fe40001747c40 */
[----:B------:R-:W-:-:S02]  /*fb80*/  LOP3.LUT P3, RZ, R3, 0x7fffff, RZ, 0xc0, !PT ;  /* 0x007fffff03ff7812 */ /* 0x000fc4000786c0ff */
[----:B------:R-:W-:Y:S02]  /*fb90*/  SEL R0, RZ, 0x1, !P2 ;  /* 0x00000001ff007807 */ /* 0x000fe40005000000 */
[----:B------:R-:W-:Y:S02]  /*fba0*/  SHF.R.U32.HI R12, RZ, R13, R12 ;  /* 0x0000000dff0c7219 */ /* 0x000fe4000001160c */
[----:B------:R-:W-:-:S04]  /*fbb0*/  IADD3 R0, -R0, RZ, RZ ;  /* 0x000000ff00007210 */ /* 0x000fc80007ffe1ff */
[----:B------:R-:W-:-:S13]  /*fbc0*/  ISETP.GE.AND P2, PT, R0, RZ, PT ;  /* 0x000000ff0000720c */ /* 0x000fda0003f46270 */
[----:B------:R-:W-:-:S05]  /*fbd0*/  @!P2 IADD3 R12, R12, 0x1, RZ ;  /* 0x000000010c0ca810 */ /* 0x000fca0007ffe0ff */
[----:B------:R-:W-:-:S05]  /*fbe0*/  @!P3 IMAD.SHL.U32 R12, R12, 0x2, RZ ;  /* 0x000000020c0cb824 */ /* 0x000fca00078e00ff */
[----:B------:R-:W-:Y:S01]  /*fbf0*/  LOP3.LUT R12, R12, 0x80000000, R3, 0xf8, !PT ;  /* 0x800000000c0c7812 */ /* 0x000fe200078ef803 */
[----:B------:R-:W-:Y:S06]  /*fc00*/  BRA `(.L_x_399) ;  /* 0x0000000000047947 */ /* 0x000fec0003800000 */
.L_x_400:
[----:B------:R1:W2:Y:S02]  /*fc10*/  MUFU.RCP R12, R3 ;  /* 0x00000003000c7308 */ /* 0x0002a40000001000 */
.L_x_399:
[----:B------:R-:W-:Y:S05]  /*fc20*/  BSYNC B0 ;  /* 0x0000000000007941 */ /* 0x000fea0003800000 */
.L_x_397:
[----:B--2---:R-:W-:Y:S02]  /*fc30*/  MOV R0, R12 ;  /* 0x0000000c00007202 */ /* 0x004fe40000000f00 */
[----:B------:R-:W-:Y:S02]  /*fc40*/  MOV R12, R36 ;  /* 0x00000024000c7202 */ /* 0x000fe40000000f00 */
[----:B------:R-:W-:-:S04]  /*fc50*/  MOV R13, 0x0 ;  /* 0x00000000000d7802 */ /* 0x000fc80000000f00 */
[----:B-1----:R-:W-:Y:S05]  /*fc60*/  RET.REL.NODEC R12 `(_ZN7cutlass13device_kernelINS_4gemm6kernel13GemmUniversalIN4cute5tupleIJiiiiEEENS1_10collective13CollectiveMmaINS1_37MainloopSm90TmaGmmaWarpSpecializedFP8ILi10ENS5_IJNS4_1CILi2EEENSA_ILi1EEESC_EEENS1_35KernelTmaWarpSpecializedCooperativeEEENS5_IJNSA_ILi256EEENSA_ILi64EEESH_EEENS_12float_e4m3_tENS5_IJlSC_lEEESJ_SK_NS4_8TiledMMAINS4_8MMA_AtomIJNS4_4SM904GMMA30MMA_64x64x32_F32E4M3E4M3_SS_TNILNSO_7ScaleInE1ELSQ_1EEEEEENS4_6LayoutISD_NS5_IJSC_NSA_ILi0EEESU_EEEEENS5_IJNS4_10UnderscoreESX_SX_EEEEENS4_13SM90_TMA_LOADENS4_14ComposedLayoutINS4_7SwizzleILi2ELi4ELi3EEENS4_18smem_ptr_flag_bitsILi8EEENST_INS5_IJNSA_ILi8EEESH_EEENS5_IJSH_SC_EEEEEEEvNS4_8identityENS4_23SM90_TMA_LOAD_MULTICASTES1A_vS1B_EENS_8epilogue10collective18CollectiveEpilogueINS1E_22Sm90TmaWarpSpecializedILi4ELi2ELi16ELb0ELb0EEEJSI_NS5_IJNSA_ILi128EEENSA_ILi32EEEEEESJ_SK_SJ_SK_NS1E_6fusion15FusionCallbacksIS1I_NS1M_13LinCombEltActINS1E_6thread7SigmoidESJ_fSJ_fLNS_15FloatRoundStyleE2EEESI_S1L_JEEES10_NS11_INS12_ILi1ELi4ELi3EEES15_NST_INS5_IJS16_S1K_EEENS5_IJS1K_SC_EEEEEEENS4_39AutoVectorizingCopyWithAssumedAlignmentILi128EEENS4_14SM90_TMA_STOREES1Y_S20_NS4_9Copy_AtomIJNS4_17SM90_U32x4_STSM_NENS_6half_tEEEEvEEEvvEEEEvNT_6ParamsE) ;  /* 0xffffff000ce47950 */ /* 0x002fea0003c3ffff */
.L_x_401:
[----:B------:R-:W-:-:S00]  /*fc70*/  BRA `(.L_x_401) ;  /* 0xfffffffc00fc7947 */ /* 0x000fc0000383ffff */
[----:B------:R-:W-:-:S00]  /*fc80*/  NOP ;  /* 0x0000000000007918 */ /* 0x000fc00000000000 */
[----:B------:R-:W-:-:S00]  /*fc90*/  NOP ;  /* 0x0000000000007918 */ /* 0x000fc00000000000 */
[----:B------:R-:W-:-:S00]  /*fca0*/  NOP ;  /* 0x0000000000007918 */ /* 0x000fc00000000000 */
[----:B------:R-:W-:-:S00]  /*fcb0*/  NOP ;  /* 0x0000000000007918 */ /* 0x000fc00000000000 */
[----:B------:R-:W-:-:S00]  /*fcc0*/  NOP ;  /* 0x0000000000007918 */ /* 0x000fc00000000000 */
[----:B------:R-:W-:-:S00]  /*fcd0*/  NOP ;  /* 0x0000000000007918 */ /* 0x000fc00000000000 */
[----:B------:R-:W-:-:S00]  /*fce0*/  NOP ;  /* 0x0000000000007918 */ /* 0x000fc00000000000 */
[----:B------:R-:W-:-:S00]  /*fcf0*/  NOP ;  /* 0x0000000000007918 */ /* 0x000fc00000000000 */
.L_x_402:


//--------------------- .nv.global.init           --------------------------
	.section	.nv.global.init,"aw",@progbits
.nv.global.init:
	.type		$str$24,@object
	.size		$str$24,($str$25 - $str$24)
$str$24:
        /*0000*/ 	.byte	0x28, 0x61, 0x64, 0x64, 0x72, 0x65, 0x73, 0x73, 0x20, 0x26, 0x20, 0x6d, 0x61, 0x73, 0x6b, 0x29
        /*0010*/ 	.byte	0x20, 0x3d, 0x3d, 0x20, 0x30, 0x00
	.type		$str$25,@object
	.size		$str$25,(__unnamed_1 - $str$25)
$str$25:
        /*0016*/ 	.byte	0x2f, 0x74, 0x6d, 0x70, 0x2f, 0x63, 0x75, 0x74, 0x6c, 0x61, 0x73, 0x73, 0x5f, 0x73, 0x77, 0x65
        /*0026*/ 	.byte	0x65, 0x70, 0x5f, 0x73, 0x72, 0x63, 0x2f, 0x69, 0x6e, 0x63, 0x6c, 0x75, 0x64, 0x65, 0x2f, 0x63
        /*0036*/ 	.byte	0x75, 0x74, 0x65, 0x2f, 0x70, 0x6f, 0x69, 0x6e, 0x74, 0x65, 0x72, 0x5f, 0x66, 0x6c, 0x61, 0x67
        /*0046*/ 	.byte	0x67, 0x65, 0x64, 0x2e, 0x68, 0x70, 0x70, 0x00
	.type		__unnamed_1,@object
	.size		__unnamed_1,(__unnamed_2 - __unnamed_1)
__unnamed_1:
        /*004e*/ 	.byte	0x61, 0x75, 0x74, 0x6f, 0x20, 0x63, 0x75, 0x74, 0x65, 0x3a, 0x3a, 0x61, 0x73, 0x5f, 0x70, 0x6f
        /* <DEDUP_REMOVED lines=27> */
        /*020e*/ 	.byte	0x3a, 0x43, 0x3c, 0x34, 0x30, 0x39, 0x36, 0x3e, 0x3e, 0x3e, 0x3e, 0x3e, 0x5d, 0x00
	.type		__unnamed_2,@object
	.size		__unnamed_2,(.L_1 - __unnamed_2)
__unnamed_2:
        /* <DEDUP_REMOVED lines=29> */
.L_1:


//--------------------- .nv.shared._ZN7cutlass13device_kernelINS_4gemm6kernel13GemmUniversalIN4cute5tupleIJiiiiEEENS1_10collective13CollectiveMmaINS1_37MainloopSm90TmaGmmaWarpSpecializedFP8ILi10ENS5_IJNS4_1CILi2EEENSA_ILi1EEESC_EEENS1_35KernelTmaWarpSpecializedCooperativeEEENS5_IJNSA_ILi256EEENSA_ILi64EEESH_EEENS_12float_e4m3_tENS5_IJlSC_lEEESJ_SK_NS4_8TiledMMAINS4_8MMA_AtomIJNS4_4SM904GMMA30MMA_64x64x32_F32E4M3E4M3_SS_TNILNSO_7ScaleInE1ELSQ_1EEEEEENS4_6LayoutISD_NS5_IJSC_NSA_ILi0EEESU_EEEEENS5_IJNS4_10UnderscoreESX_SX_EEEEENS4_13SM90_TMA_LOADENS4_14ComposedLayoutINS4_7SwizzleILi2ELi4ELi3EEENS4_18smem_ptr_flag_bitsILi8EEENST_INS5_IJNSA_ILi8EEESH_EEENS5_IJSH_SC_EEEEEEEvNS4_8identityENS4_23SM90_TMA_LOAD_MULTICASTES1A_vS1B_EENS_8epilogue10collective18CollectiveEpilogueINS1E_22Sm90TmaWarpSpecializedILi4ELi2ELi16ELb0ELb0EEEJSI_NS5_IJNSA_ILi128EEENSA_ILi32EEEEEESJ_SK_SJ_SK_NS1E_6fusion15FusionCallbacksIS1I_NS1M_13LinCombEltActINS1E_6thread7SigmoidESJ_fSJ_fLNS_15FloatRoundStyleE2EEESI_S1L_JEEES10_NS11_INS12_ILi1ELi4ELi3EEES15_NST_INS5_IJS16_S1K_EEENS5_IJS1K_SC_EEEEEEENS4_39AutoVectorizingCopyWithAssumedAlignmentILi128EEENS4_14SM90_TMA_STOREES1Y_S20_NS4_9Copy_AtomIJNS4_17SM90_U32x4_STSM_NENS_6half_tEEEEvEEEvvEEEEvNT_6ParamsE --------------------------
	.section	.nv.shared._ZN7cutlass13device_kernelINS_4gemm6kernel13GemmUniversalIN4cute5tupleIJiiiiEEENS1_10collective13CollectiveMmaINS1_37MainloopSm90TmaGmmaWarpSpecializedFP8ILi10ENS5_IJNS4_1CILi2EEENSA_ILi1EEESC_EEENS1_35KernelTmaWarpSpecializedCooperativeEEENS5_IJNSA_ILi256EEENSA_ILi64EEESH_EEENS_12float_e4m3_tENS5_IJlSC_lEEESJ_SK_NS4_8TiledMMAINS4_8MMA_AtomIJNS4_4SM904GMMA30MMA_64x64x32_F32E4M3E4M3_SS_TNILNSO_7ScaleInE1ELSQ_1EEEEEENS4_6LayoutISD_NS5_IJSC_NSA_ILi0EEESU_EEEEENS5_IJNS4_10UnderscoreESX_SX_EEEEENS4_13SM90_TMA_LOADENS4_14ComposedLayoutINS4_7SwizzleILi2ELi4ELi3EEENS4_18smem_ptr_flag_bitsILi8EEENST_INS5_IJNSA_ILi8EEESH_EEENS5_IJSH_SC_EEEEEEEvNS4_8identityENS4_23SM90_TMA_LOAD_MULTICASTES1A_vS1B_EENS_8epilogue10collective18CollectiveEpilogueINS1E_22Sm90TmaWarpSpecializedILi4ELi2ELi16ELb0ELb0EEEJSI_NS5_IJNSA_ILi128EEENSA_ILi32EEEEEESJ_SK_SJ_SK_NS1E_6fusion15FusionCallbacksIS1I_NS1M_13LinCombEltActINS1E_6thread7SigmoidESJ_fSJ_fLNS_15FloatRoundStyleE2EEESI_S1L_JEEES10_NS11_INS12_ILi1ELi4ELi3EEES15_NST_INS5_IJS16_S1K_EEENS5_IJS1K_SC_EEEEEEENS4_39AutoVectorizingCopyWithAssumedAlignmentILi128EEENS4_14SM90_TMA_STOREES1Y_S20_NS4_9Copy_AtomIJNS4_17SM90_U32x4_STSM_NENS_6half_tEEEEvEEEvvEEEEvNT_6ParamsE,"aw",@nobits
	.sectionflags	@""
	.align	16
	.zero		1024


//--------------------- .nv.shared.reserved.0     --------------------------
	.section	.nv.shared.reserved.0,"aw",@nobits
	.weak		__nv_reservedSMEM_offset_0_alias
	.size		__nv_reservedSMEM_offset_0_alias, 0, 0
	.other		__nv_reservedSMEM_offset_0_alias,@"STO_CUDA_RESERVED_SHARED STV_DEFAULT"
__nv_reservedSMEM_offset_0_alias:
	.zero		0


//--------------------- .nv.global                --------------------------
	.section	.nv.global,"aw",@nobits
.nv.global:
	.type		_ZN39_INTERNAL_818213a0_4_k_cu_10a17423_27974cute1_E,@object
	.size		_ZN39_INTERNAL_818213a0_4_k_cu_10a17423_27974cute1_E,(_ZN39_INTERNAL_818213a0_4_k_cu_10a17423_27974cuda3std3__45__cpo6cbeginE - _ZN39_INTERNAL_818213a0_4_k_cu_10a17423_27974cute1_E)
_ZN39_INTERNAL_818213a0_4_k_cu_10a17423_27974cute1_E:
	.zero		1
	.type		_ZN39_INTERNAL_818213a0_4_k_cu_10a17423_27974cuda3std3__45__cpo6cbeginE,@object
	.size		_ZN39_INTERNAL_818213a0_4_k_cu_10a17423_27974cuda3std3__45__cpo6cbeginE,(_ZN39_INTERNAL_818213a0_4_k_cu_10a17423_27974cuda3std3__48in_placeE - _ZN39_INTERNAL_818213a0_4_k_cu_10a17423_27974cuda3std3__45__cpo6cbeginE)
_ZN39_INTERNAL_818213a0_4_k_cu_10a17423_27974cuda3std3__45__cpo6cbeginE:
	.zero		1
	.type		_ZN39_INTERNAL_818213a0_4_k_cu_10a17423_27974cuda3std3__48in_placeE,@object
	.size		_ZN39_INTERNAL_818213a0_4_k_cu_10a17423_27974cuda3std3__48in_placeE,(_ZN39_INTERNAL_818213a0_4_k_cu_10a17423_27974cuda3std6ranges3__45__cpo9iter_moveE - _ZN39_INTERNAL_818213a0_4_k_cu_10a17423_27974cuda3std3__48in_placeE)
_ZN39_INTERNAL_818213a0_4_k_cu_10a17423_27974cuda3std3__48in_placeE:
	.zero		1
	.type		_ZN39_INTERNAL_818213a0_4_k_cu_10a17423_27974cuda3std6ranges3__45__cpo9iter_moveE,@object
	.size		_ZN39_INTERNAL_818213a0_4_k_cu_10a17423_27974cuda3std6ranges3__45__cpo9iter_moveE,(_ZN39_INTERNAL_818213a0_4_k_cu_10a17423_27974cuda3std3__45__cpo5beginE - _ZN39_INTERNAL_818213a0_4_k_cu_10a17423_27974cuda3std6ranges3__45__cpo9iter_moveE)
_ZN39_INTERNAL_818213a0_4_k_cu_10a17423_27974cuda3std6ranges3__45__cpo9iter_moveE:
	.zero		1
	.type		_ZN39_INTERNAL_818213a0_4_k_cu_10a17423_27974cuda3std3__45__cpo5beginE,@object
	.size		_ZN39_INTERNAL_818213a0_4_k_cu_10a17423_27974cuda3std3__45__cpo5beginE,(_ZN39_INTERNAL_818213a0_4_k_cu_10a17423_27974cuda3std3__441_GLOBAL__N__818213a0_4_k_cu_10a17423_27976ignoreE - _ZN39_INTERNAL_818213a0_4_k_cu_10a17423_27974cuda3std3__45__cpo5beginE)
_ZN39_INTERNAL_818213a0_4_k_cu_10a17423_27974cuda3std3__45__cpo5beginE:
	.zero		1
	.type		_ZN39_INTERNAL_818213a0_4_k_cu_10a17423_27974cuda3std3__441_GLOBAL__N__818213a0_4_k_cu_10a17423_27976ignoreE,@object
	.size		_ZN39_INTERNAL_818213a0_4_k_cu_10a17423_27974cuda3std3__441_GLOBAL__N__818213a0_4_k_cu_10a17423_27976ignoreE,(_ZN39_INTERNAL_818213a0_4_k_cu_10a17423_27974cute7productE - _ZN39_INTERNAL_818213a0_4_k_cu_10a17423_27974cuda3std3__441_GLOBAL__N__818213a0_4_k_cu_10a17423_27976ignoreE)
_ZN39_INTERNAL_818213a0_4_k_cu_10a17423_27974cuda3std3__441_GLOBAL__N__818213a0_4_k_cu_10a17423_27976ignoreE:
	.zero		1
	.type		_ZN39_INTERNAL_818213a0_4_k_cu_10a17423_27974cute7productE,@object
	.size		_ZN39_INTERNAL_818213a0_4_k_cu_10a17423_27974cute7productE,(_ZN39_INTERNAL_818213a0_4_k_cu_10a17423_27974cuda3std3__45__cpo3endE - _ZN39_INTERNAL_818213a0_4_k_cu_10a17423_27974cute7productE)
_ZN39_INTERNAL_818213a0_4_k_cu_10a17423_27974cute7productE:
	.zero		1
	.type		_ZN39_INTERNAL_818213a0_4_k_cu_10a17423_27974cuda3std3__45__cpo3endE,@object
	.size		_ZN39_INTERNAL_818213a0_4_k_cu_10a17423_27974cuda3std3__45__cpo3endE,(_ZN39_INTERNAL_818213a0_4_k_cu_10a17423_27974cuda3std3__419piecewise_constructE - _ZN39_INTERNAL_818213a0_4_k_cu_10a17423_27974cuda3std3__45__cpo3endE)
_ZN39_INTERNAL_818213a0_4_k_cu_10a17423_27974cuda3std3__45__cpo3endE:
	.zero		1
	.type		_ZN39_INTERNAL_818213a0_4_k_cu_10a17423_27974cuda3std3__419piecewise_constructE,@object
	.size		_ZN39_INTERNAL_818213a0_4_k_cu_10a17423_27974cuda3std3__419piecewise_constructE,(_ZN39_INTERNAL_818213a0_4_k_cu_10a17423_27974cuda3std3__45__cpo4cendE - _ZN39_INTERNAL_818213a0_4_k_cu_10a17423_27974cuda3std3__419piecewise_constructE)
_ZN39_INTERNAL_818213a0_4_k_cu_10a17423_27974cuda3std3__419piecewise_constructE:
	.zero		1
	.type		_ZN39_INTERNAL_818213a0_4_k_cu_10a17423_27974cuda3std3__45__cpo4cendE,@object
	.size		_ZN39_INTERNAL_818213a0_4_k_cu_10a17423_27974cuda3std3__45__cpo4cendE,(_ZN39_INTERNAL_818213a0_4_k_cu_10a17423_27974cuda3std6ranges3__45__cpo4swapE - _ZN39_INTERNAL_818213a0_4_k_cu_10a17423_27974cuda3std3__45__cpo4cendE)
_ZN39_INTERNAL_818213a0_4_k_cu_10a17423_27974cuda3std3__45__cpo4cendE:
	.zero		1
	.type		_ZN39_INTERNAL_818213a0_4_k_cu_10a17423_27974cuda3std6ranges3__45__cpo4swapE,@object
	.size		_ZN39_INTERNAL_818213a0_4_k_cu_10a17423_27974cuda3std6ranges3__45__cpo4swapE,(.L_9 - _ZN39_INTERNAL_818213a0_4_k_cu_10a17423_27974cuda3std6ranges3__45__cpo4swapE)
_ZN39_INTERNAL_818213a0_4_k_cu_10a17423_27974cuda3std6ranges3__45__cpo4swapE:
	.zero		1
.L_9:


//--------------------- .nv.constant0._ZN7cutlass13device_kernelINS_4gemm6kernel13GemmUniversalIN4cute5tupleIJiiiiEEENS1_10collective13CollectiveMmaINS1_37MainloopSm90TmaGmmaWarpSpecializedFP8ILi10ENS5_IJNS4_1CILi2EEENSA_ILi1EEESC_EEENS1_35KernelTmaWarpSpecializedCooperativeEEENS5_IJNSA_ILi256EEENSA_ILi64EEESH_EEENS_12float_e4m3_tENS5_IJlSC_lEEESJ_SK_NS4_8TiledMMAINS4_8MMA_AtomIJNS4_4SM904GMMA30MMA_64x64x32_F32E4M3E4M3_SS_TNILNSO_7ScaleInE1ELSQ_1EEEEEENS4_6LayoutISD_NS5_IJSC_NSA_ILi0EEESU_EEEEENS5_IJNS4_10UnderscoreESX_SX_EEEEENS4_13SM90_TMA_LOADENS4_14ComposedLayoutINS4_7SwizzleILi2ELi4ELi3EEENS4_18smem_ptr_flag_bitsILi8EEENST_INS5_IJNSA_ILi8EEESH_EEENS5_IJSH_SC_EEEEEEEvNS4_8identityENS4_23SM90_TMA_LOAD_MULTICASTES1A_vS1B_EENS_8epilogue10collective18CollectiveEpilogueINS1E_22Sm90TmaWarpSpecializedILi4ELi2ELi16ELb0ELb0EEEJSI_NS5_IJNSA_ILi128EEENSA_ILi32EEEEEESJ_SK_SJ_SK_NS1E_6fusion15FusionCallbacksIS1I_NS1M_13LinCombEltActINS1E_6thread7SigmoidESJ_fSJ_fLNS_15FloatRoundStyleE2EEESI_S1L_JEEES10_NS11_INS12_ILi1ELi4ELi3EEES15_NST_INS5_IJS16_S1K_EEENS5_IJS1K_SC_EEEEEEENS4_39AutoVectorizingCopyWithAssumedAlignmentILi128EEENS4_14SM90_TMA_STOREES1Y_S20_NS4_9Copy_AtomIJNS4_17SM90_U32x4_STSM_NENS_6half_tEEEEvEEEvvEEEEvNT_6ParamsE --------------------------
	.section	.nv.constant0._ZN7cutlass13device_kernelINS_4gemm6kernel13GemmUniversalIN4cute5tupleIJiiiiEEENS1_10collective13CollectiveMmaINS1_37MainloopSm90TmaGmmaWarpSpecializedFP8ILi10ENS5_IJNS4_1CILi2EEENSA_ILi1EEESC_EEENS1_35KernelTmaWarpSpecializedCooperativeEEENS5_IJNSA_ILi256EEENSA_ILi64EEESH_EEENS_12float_e4m3_tENS5_IJlSC_lEEESJ_SK_NS4_8TiledMMAINS4_8MMA_AtomIJNS4_4SM904GMMA30MMA_64x64x32_F32E4M3E4M3_SS_TNILNSO_7ScaleInE1ELSQ_1EEEEEENS4_6LayoutISD_NS5_IJSC_NSA_ILi0EEESU_EEEEENS5_IJNS4_10UnderscoreESX_SX_EEEEENS4_13SM90_TMA_LOADENS4_14ComposedLayoutINS4_7SwizzleILi2ELi4ELi3EEENS4_18smem_ptr_flag_bitsILi8EEENST_INS5_IJNSA_ILi8EEESH_EEENS5_IJSH_SC_EEEEEEEvNS4_8identityENS4_23SM90_TMA_LOAD_MULTICASTES1A_vS1B_EENS_8epilogue10collective18CollectiveEpilogueINS1E_22Sm90TmaWarpSpecializedILi4ELi2ELi16ELb0ELb0EEEJSI_NS5_IJNSA_ILi128EEENSA_ILi32EEEEEESJ_SK_SJ_SK_NS1E_6fusion15FusionCallbacksIS1I_NS1M_13LinCombEltActINS1E_6thread7SigmoidESJ_fSJ_fLNS_15FloatRoundStyleE2EEESI_S1L_JEEES10_NS11_INS12_ILi1ELi4ELi3EEES15_NST_INS5_IJS16_S1K_EEENS5_IJS1K_SC_EEEEEEENS4_39AutoVectorizingCopyWithAssumedAlignmentILi128EEENS4_14SM90_TMA_STOREES1Y_S20_NS4_9Copy_AtomIJNS4_17SM90_U32x4_STSM_NENS_6half_tEEEEvEEEvvEEEEvNT_6ParamsE,"a",@progbits
	.sectionflags	@""
	.align	4
.nv.constant0._ZN7cutlass13device_kernelINS_4gemm6kernel13GemmUniversalIN4cute5tupleIJiiiiEEENS1_10collective13CollectiveMmaINS1_37MainloopSm90TmaGmmaWarpSpecializedFP8ILi10ENS5_IJNS4_1CILi2EEENSA_ILi1EEESC_EEENS1_35KernelTmaWarpSpecializedCooperativeEEENS5_IJNSA_ILi256EEENSA_ILi64EEESH_EEENS_12float_e4m3_tENS5_IJlSC_lEEESJ_SK_NS4_8TiledMMAINS4_8MMA_AtomIJNS4_4SM904GMMA30MMA_64x64x32_F32E4M3E4M3_SS_TNILNSO_7ScaleInE1ELSQ_1EEEEEENS4_6LayoutISD_NS5_IJSC_NSA_ILi0EEESU_EEEEENS5_IJNS4_10UnderscoreESX_SX_EEEEENS4_13SM90_TMA_LOADENS4_14ComposedLayoutINS4_7SwizzleILi2ELi4ELi3EEENS4_18smem_ptr_flag_bitsILi8EEENST_INS5_IJNSA_ILi8EEESH_EEENS5_IJSH_SC_EEEEEEEvNS4_8identityENS4_23SM90_TMA_LOAD_MULTICASTES1A_vS1B_EENS_8epilogue10collective18CollectiveEpilogueINS1E_22Sm90TmaWarpSpecializedILi4ELi2ELi16ELb0ELb0EEEJSI_NS5_IJNSA_ILi128EEENSA_ILi32EEEEEESJ_SK_SJ_SK_NS1E_6fusion15FusionCallbacksIS1I_NS1M_13LinCombEltActINS1E_6thread7SigmoidESJ_fSJ_fLNS_15FloatRoundStyleE2EEESI_S1L_JEEES10_NS11_INS12_ILi1ELi4ELi3EEES15_NST_INS5_IJS16_S1K_EEENS5_IJS1K_SC_EEEEEEENS4_39AutoVectorizingCopyWithAssumedAlignmentILi128EEENS4_14SM90_TMA_STOREES1Y_S20_NS4_9Copy_AtomIJNS4_17SM90_U32x4_STSM_NENS_6half_tEEEEvEEEvvEEEEvNT_6ParamsE:
	.zero		2432


//--------------------- SYMBOLS --------------------------

	.type		.nv.reservedSmem.offset0,@object
	.size		.nv.reservedSmem.offset0,0x4
	.type		__assertfail,@function
